	.target	sm_90a

	.elftype	@"ET_EXEC"


//--------------------- .note.nv.tkinfo           --------------------------
	.section	.note.nv.tkinfo,"",@"SHT_NOTE"
	.sectionflags	@"SHF_NOTE_NV_TKINFO"
	.tkinfo
        /*0018*/ 	.word	0x00000002
        /*0030*/ 	.string	""
        /*0030*/ 	.string	"ptxas"
        /*0030*/ 	.string	"Cuda compilation tools, release 13.0, V13.0.88"
        /*0030*/ 	.string	"Build cuda_13.0.r13.0/compiler.36424714_0"
        /*0030*/ 	.string	"-arch sm_90a -m 64 "



//--------------------- .note.nv.cuinfo           --------------------------
	.section	.note.nv.cuinfo,"",@"SHT_NOTE"
	.sectionflags	@"SHF_NOTE_NV_CUINFO"
        /*0018*/ 	.short	0x0002
        /*001a*/ 	.short	0x005a
        /*001c*/ 	.short	0x0082
	.zero		2


//--------------------- .nv.info                  --------------------------
	.section	.nv.info,"",@"SHT_CUDA_INFO"
	.align	4


	//----- nvinfo : EIATTR_REGCOUNT
	.align		4
        /*0000*/ 	.byte	0x04, 0x2f
        /*0002*/ 	.short	(.L_18 - .L_17)
	.align		4
.L_17:
        /*0004*/ 	.word	index@(_ZN7cutlass13device_kernelINS_4gemm6kernel13GemmUniversalIN4cute5tupleIJiiiiEEENS1_10collective13CollectiveMmaINS1_34MainloopSm90TmaGmmaWarpSpecializedILi3ENS5_IJNS4_1CILi2EEENSA_ILi1EEESC_EEENS1_35KernelTmaWarpSpecializedCooperativeEEENS5_IJNSA_ILi256EEESG_NSA_ILi64EEEEEENS_6half_tENS5_IJlSC_lEEESJ_SK_NS4_8TiledMMAINS4_8MMA_AtomIJNS4_4SM904GMMA26MMA_64x256x16_F32F16F16_SSILNSO_5MajorE0ELSQ_0ELNSO_7ScaleInE1ELSR_1EEEEEENS4_6LayoutISD_NS5_IJSC_NSA_ILi0EEESV_EEEEENS5_IJNS4_10UnderscoreESY_SY_EEEEENS4_13SM90_TMA_LOADENS4_14ComposedLayoutINS4_7SwizzleILi3ELi4ELi3EEENS4_18smem_ptr_flag_bitsILi16EEENSU_INS5_IJNSA_ILi8EEESH_EEENS5_IJSH_SC_EEEEEEEvNS4_8identityENS4_23SM90_TMA_LOAD_MULTICASTES1B_vS1C_EENS_8epilogue10collective18CollectiveEpilogueINS1F_22Sm90TmaWarpSpecializedILi4ELi2ELi16ELb1ELb0EEEJSI_NS5_IJNSA_ILi128EEENSA_ILi32EEEEEESJ_SK_SJ_SK_NS1F_6fusion15FusionCallbacksIS1J_NS1N_23LinCombPerRowBiasEltActINS1F_6thread4ReLuESJ_fSJ_SJ_fLi8ELNS_15FloatRoundStyleE2EEESI_S1M_JEEES11_NS12_INS13_ILi2ELi4ELi3EEES16_NSU_INS5_IJS17_S1L_EEENS5_IJS1L_SC_EEEEEEENS4_17SM75_U32x4_LDSM_NENS4_14SM90_TMA_STOREES1Z_NS4_17SM90_U32x4_STSM_NENS4_9Copy_AtomIJS22_SJ_EEEvEEEvvEEEEvNT_6ParamsE)
        /*0008*/ 	.word	0x000000a8


	//----- nvinfo : EIATTR_FRAME_SIZE
	.align		4
.L_18:
        /*000c*/ 	.byte	0x04, 0x11
        /*000e*/ 	.short	(.L_20 - .L_19)
	.align		4
.L_19:
        /*0010*/ 	.word	index@(_ZN7cutlass13device_kernelINS_4gemm6kernel13GemmUniversalIN4cute5tupleIJiiiiEEENS1_10collective13CollectiveMmaINS1_34MainloopSm90TmaGmmaWarpSpecializedILi3ENS5_IJNS4_1CILi2EEENSA_ILi1EEESC_EEENS1_35KernelTmaWarpSpecializedCooperativeEEENS5_IJNSA_ILi256EEESG_NSA_ILi64EEEEEENS_6half_tENS5_IJlSC_lEEESJ_SK_NS4_8TiledMMAINS4_8MMA_AtomIJNS4_4SM904GMMA26MMA_64x256x16_F32F16F16_SSILNSO_5MajorE0ELSQ_0ELNSO_7ScaleInE1ELSR_1EEEEEENS4_6LayoutISD_NS5_IJSC_NSA_ILi0EEESV_EEEEENS5_IJNS4_10UnderscoreESY_SY_EEEEENS4_13SM90_TMA_LOADENS4_14ComposedLayoutINS4_7SwizzleILi3ELi4ELi3EEENS4_18smem_ptr_flag_bitsILi16EEENSU_INS5_IJNSA_ILi8EEESH_EEENS5_IJSH_SC_EEEEEEEvNS4_8identityENS4_23SM90_TMA_LOAD_MULTICASTES1B_vS1C_EENS_8epilogue10collective18CollectiveEpilogueINS1F_22Sm90TmaWarpSpecializedILi4ELi2ELi16ELb1ELb0EEEJSI_NS5_IJNSA_ILi128EEENSA_ILi32EEEEEESJ_SK_SJ_SK_NS1F_6fusion15FusionCallbacksIS1J_NS1N_23LinCombPerRowBiasEltActINS1F_6thread4ReLuESJ_fSJ_SJ_fLi8ELNS_15FloatRoundStyleE2EEESI_S1M_JEEES11_NS12_INS13_ILi2ELi4ELi3EEES16_NSU_INS5_IJS17_S1L_EEENS5_IJS1L_SC_EEEEEEENS4_17SM75_U32x4_LDSM_NENS4_14SM90_TMA_STOREES1Z_NS4_17SM90_U32x4_STSM_NENS4_9Copy_AtomIJS22_SJ_EEEvEEEvvEEEEvNT_6ParamsE)
        /*0014*/ 	.word	0x000007b8


	//----- nvinfo : EIATTR_MIN_STACK_SIZE
	.align		4
.L_20:
        /*0018*/ 	.byte	0x04, 0x12
        /*001a*/ 	.short	(.L_22 - .L_21)
	.align		4
.L_21:
        /*001c*/ 	.word	index@(_ZN7cutlass13device_kernelINS_4gemm6kernel13GemmUniversalIN4cute5tupleIJiiiiEEENS1_10collective13CollectiveMmaINS1_34MainloopSm90TmaGmmaWarpSpecializedILi3ENS5_IJNS4_1CILi2EEENSA_ILi1EEESC_EEENS1_35KernelTmaWarpSpecializedCooperativeEEENS5_IJNSA_ILi256EEESG_NSA_ILi64EEEEEENS_6half_tENS5_IJlSC_lEEESJ_SK_NS4_8TiledMMAINS4_8MMA_AtomIJNS4_4SM904GMMA26MMA_64x256x16_F32F16F16_SSILNSO_5MajorE0ELSQ_0ELNSO_7ScaleInE1ELSR_1EEEEEENS4_6LayoutISD_NS5_IJSC_NSA_ILi0EEESV_EEEEENS5_IJNS4_10UnderscoreESY_SY_EEEEENS4_13SM90_TMA_LOADENS4_14ComposedLayoutINS4_7SwizzleILi3ELi4ELi3EEENS4_18smem_ptr_flag_bitsILi16EEENSU_INS5_IJNSA_ILi8EEESH_EEENS5_IJSH_SC_EEEEEEEvNS4_8identityENS4_23SM90_TMA_LOAD_MULTICASTES1B_vS1C_EENS_8epilogue10collective18CollectiveEpilogueINS1F_22Sm90TmaWarpSpecializedILi4ELi2ELi16ELb1ELb0EEEJSI_NS5_IJNSA_ILi128EEENSA_ILi32EEEEEESJ_SK_SJ_SK_NS1F_6fusion15FusionCallbacksIS1J_NS1N_23LinCombPerRowBiasEltActINS1F_6thread4ReLuESJ_fSJ_SJ_fLi8ELNS_15FloatRoundStyleE2EEESI_S1M_JEEES11_NS12_INS13_ILi2ELi4ELi3EEES16_NSU_INS5_IJS17_S1L_EEENS5_IJS1L_SC_EEEEEEENS4_17SM75_U32x4_LDSM_NENS4_14SM90_TMA_STOREES1Z_NS4_17SM90_U32x4_STSM_NENS4_9Copy_AtomIJS22_SJ_EEEvEEEvvEEEEvNT_6ParamsE)
        /*0020*/ 	.word	0x000007b8
.L_22:


//--------------------- .nv.compat                --------------------------
	.section	.nv.compat,"",@"SHT_CUDA_COMPAT_INFO"
	.align	4
        /*0000*/ 	.byte	0x02, 0x09, 0x01, 0x00, 0x02, 0x02, 0x04, 0x00, 0x02, 0x05, 0x05, 0x00, 0x03, 0x07, 0x01, 0x01
        /*0010*/ 	.byte	0x02, 0x03, 0x01, 0x00, 0x02, 0x06, 0x01, 0x00, 0x04, 0x0b, 0x08, 0x00, 0x00, 0x00, 0x00, 0x00
        /*0020*/ 	.byte	0x00, 0x00, 0x00, 0x00


//--------------------- .nv.info._ZN7cutlass13device_kernelINS_4gemm6kernel13GemmUniversalIN4cute5tupleIJiiiiEEENS1_10collective13CollectiveMmaINS1_34MainloopSm90TmaGmmaWarpSpecializedILi3ENS5_IJNS4_1CILi2EEENSA_ILi1EEESC_EEENS1_35KernelTmaWarpSpecializedCooperativeEEENS5_IJNSA_ILi256EEESG_NSA_ILi64EEEEEENS_6half_tENS5_IJlSC_lEEESJ_SK_NS4_8TiledMMAINS4_8MMA_AtomIJNS4_4SM904GMMA26MMA_64x256x16_F32F16F16_SSILNSO_5MajorE0ELSQ_0ELNSO_7ScaleInE1ELSR_1EEEEEENS4_6LayoutISD_NS5_IJSC_NSA_ILi0EEESV_EEEEENS5_IJNS4_10UnderscoreESY_SY_EEEEENS4_13SM90_TMA_LOADENS4_14ComposedLayoutINS4_7SwizzleILi3ELi4ELi3EEENS4_18smem_ptr_flag_bitsILi16EEENSU_INS5_IJNSA_ILi8EEESH_EEENS5_IJSH_SC_EEEEEEEvNS4_8identityENS4_23SM90_TMA_LOAD_MULTICASTES1B_vS1C_EENS_8epilogue10collective18CollectiveEpilogueINS1F_22Sm90TmaWarpSpecializedILi4ELi2ELi16ELb1ELb0EEEJSI_NS5_IJNSA_ILi128EEENSA_ILi32EEEEEESJ_SK_SJ_SK_NS1F_6fusion15FusionCallbacksIS1J_NS1N_23LinCombPerRowBiasEltActINS1F_6thread4ReLuESJ_fSJ_SJ_fLi8ELNS_15FloatRoundStyleE2EEESI_S1M_JEEES11_NS12_INS13_ILi2ELi4ELi3EEES16_NSU_INS5_IJS17_S1L_EEENS5_IJS1L_SC_EEEEEEENS4_17SM75_U32x4_LDSM_NENS4_14SM90_TMA_STOREES1Z_NS4_17SM90_U32x4_STSM_NENS4_9Copy_AtomIJS22_SJ_EEEvEEEvvEEEEvNT_6ParamsE --------------------------
	.section	.nv.info._ZN7cutlass13device_kernelINS_4gemm6kernel13GemmUniversalIN4cute5tupleIJiiiiEEENS1_10collective13CollectiveMmaINS1_34MainloopSm90TmaGmmaWarpSpecializedILi3ENS5_IJNS4_1CILi2EEENSA_ILi1EEESC_EEENS1_35KernelTmaWarpSpecializedCooperativeEEENS5_IJNSA_ILi256EEESG_NSA_ILi64EEEEEENS_6half_tENS5_IJlSC_lEEESJ_SK_NS4_8TiledMMAINS4_8MMA_AtomIJNS4_4SM904GMMA26MMA_64x256x16_F32F16F16_SSILNSO_5MajorE0ELSQ_0ELNSO_7ScaleInE1ELSR_1EEEEEENS4_6LayoutISD_NS5_IJSC_NSA_ILi0EEESV_EEEEENS5_IJNS4_10UnderscoreESY_SY_EEEEENS4_13SM90_TMA_LOADENS4_14ComposedLayoutINS4_7SwizzleILi3ELi4ELi3EEENS4_18smem_ptr_flag_bitsILi16EEENSU_INS5_IJNSA_ILi8EEESH_EEENS5_IJSH_SC_EEEEEEEvNS4_8identityENS4_23SM90_TMA_LOAD_MULTICASTES1B_vS1C_EENS_8epilogue10collective18CollectiveEpilogueINS1F_22Sm90TmaWarpSpecializedILi4ELi2ELi16ELb1ELb0EEEJSI_NS5_IJNSA_ILi128EEENSA_ILi32EEEEEESJ_SK_SJ_SK_NS1F_6fusion15FusionCallbacksIS1J_NS1N_23LinCombPerRowBiasEltActINS1F_6thread4ReLuESJ_fSJ_SJ_fLi8ELNS_15FloatRoundStyleE2EEESI_S1M_JEEES11_NS12_INS13_ILi2ELi4ELi3EEES16_NSU_INS5_IJS17_S1L_EEENS5_IJS1L_SC_EEEEEEENS4_17SM75_U32x4_LDSM_NENS4_14SM90_TMA_STOREES1Z_NS4_17SM90_U32x4_STSM_NENS4_9Copy_AtomIJS22_SJ_EEEvEEEvvEEEEvNT_6ParamsE,"",@"SHT_CUDA_INFO"
	.sectionflags	@""
	.align	4


	//----- nvinfo : EIATTR_CUDA_API_VERSION
	.align		4
        /*0000*/ 	.byte	0x04, 0x37
        /*0002*/ 	.short	(.L_24 - .L_23)
.L_23:
        /*0004*/ 	.word	0x00000082


	//----- nvinfo : EIATTR_KPARAM_INFO
	.align		4
.L_24:
        /*0008*/ 	.byte	0x04, 0x17
        /*000a*/ 	.short	(.L_26 - .L_25)
.L_25:
        /*000c*/ 	.word	0x00000000
        /*0010*/ 	.short	0x0000
        /*0012*/ 	.short	0x0070
        /*0014*/ 	.byte	0x00, 0xf0, 0x01, 0x1c


	//----- nvinfo : EIATTR_SPARSE_MMA_MASK
	.align		4
.L_26:
        /*0018*/ 	.byte	0x03, 0x50
        /*001a*/ 	.short	0x0000


	//----- nvinfo : EIATTR_MAXREG_COUNT
	.align		4
        /*001c*/ 	.byte	0x03, 0x1b
        /*001e*/ 	.short	0x00a8


	//----- nvinfo : EIATTR_NUM_BARRIERS
	.align		4
        /*0020*/ 	.byte	0x02, 0x4c
        /*0022*/ 	.byte	0x02
	.zero		1


	//----- nvinfo : EIATTR_EXTERNS
	.align		4
        /*0024*/ 	.byte	0x04, 0x0f
        /*0026*/ 	.short	(.L_28 - .L_27)


	//   ....[0]....
	.align		4
.L_27:
        /*0028*/ 	.word	index@(__assertfail)


	//----- nvinfo : EIATTR_ANNOTATIONS
	.align		4
.L_28:
        /*002c*/ 	.byte	0x04, 0x55
        /*002e*/ 	.short	(.L_30 - .L_29)


	//   ....[0]....
.L_29:
        /*0030*/ 	.word	0x00000001
        /*0034*/ 	.byte	0x70, 0x0e, 0x00, 0x00, 0x01, 0x00, 0x00, 0x00, 0x80, 0x0e, 0x00, 0x00, 0x01, 0x00, 0x00, 0x00
        /* <DEDUP_REMOVED lines=695> */
        /*2bb4*/ 	.byte	0xe0, 0x5d, 0x01, 0x00, 0x01, 0x00, 0x00, 0x00, 0x00, 0x5e, 0x01, 0x00


	//----- nvinfo : EIATTR_MERCURY_ISA_VERSION
	.align		4
.L_30:
        /*2bc0*/ 	.byte	0x03, 0x5f
        /*2bc2*/ 	.short	0x0101


	//----- nvinfo : EIATTR_INT_WARP_WIDE_INSTR_OFFSETS
	.align		4
        /*2bc4*/ 	.byte	0x04, 0x31
        /*2bc6*/ 	.short	(.L_32 - .L_31)


	//   ....[0]....
.L_31:
        /*2bc8*/ 	.word	0x00000a20


	//   ....[1]....
        /*2bcc*/ 	.word	0x00000a30


	//   ....[2]....
        /*2bd0*/ 	.word	0x00000b90


	//----- nvinfo : EIATTR_COOP_GROUP_MASK_REGIDS
	.align		4
.L_32:
        /*2bd4*/ 	.byte	0x04, 0x29
        /*2bd6*/ 	.short	(.L_34 - .L_33)


	//   ....[0]....
.L_33:
        /*2bd8*/ 	.word	0xffffffff


	//   ....[1]....
        /*2bdc*/ 	.word	0xffffffff


	//   ....[2]....
        /*2be0*/ 	.word	0xffffffff


	//   ....[3]....
        /*2be4*/ 	.word	0xffffffff


	//   ....[4]....
        /*2be8*/ 	.word	0xffffffff


	//   ....[5]....
        /*2bec*/ 	.word	0xffffffff


	//   ....[6]....
        /*2bf0*/ 	.word	0xffffffff


	//----- nvinfo : EIATTR_COOP_GROUP_INSTR_OFFSETS
	.align		4
.L_34:
        /*2bf4*/ 	.byte	0x04, 0x28
        /*2bf6*/ 	.short	(.L_36 - .L_35)


	//   ....[0]....
.L_35:
        /*2bf8*/ 	.word	0x00000060


	//   ....[1]....
        /*2bfc*/ 	.word	0x00000090


	//   ....[2]....
        /*2c00*/ 	.word	0x000004e0


	//   ....[3]....
        /*2c04*/ 	.word	0x000006b0


	//   ....[4]....
        /*2c08*/ 	.word	0x00000870


	//   ....[5]....
        /*2c0c*/ 	.word	0x00000d10


	//   ....[6]....
        /*2c10*/ 	.word	0x000018c0


	//----- nvinfo : EIATTR_REG_RECONFIG
	.align		4
.L_36:
        /*2c14*/ 	.byte	0x01, 0x54
	.zero		2


	//----- nvinfo : EIATTR_SYSCALL_OFFSETS
	.align		4
        /*2c18*/ 	.byte	0x04, 0x46
        /*2c1a*/ 	.short	(.L_38 - .L_37)


	//   ....[0]....
.L_37:
        /*2c1c*/ 	.word	0x00001a70


	//   ....[1]....
        /*2c20*/ 	.word	0x00009a60


	//   ....[2]....
        /*2c24*/ 	.word	0x00009b50


	//----- nvinfo : EIATTR_MBARRIER_INSTR_OFFSETS
	.align		4
.L_38:
        /*2c28*/ 	.byte	0x04, 0x39
        /*2c2a*/ 	.short	(.L_40 - .L_39)


	//   ....[0]....
.L_39:
        /*2c2c*/ 	.word	0x00000640
        /*2c30*/ 	.word	0x000000ff
        /*2c34*/ 	.word	0x00000000
        /*2c38*/ 	.short	0x0100
        /*2c3a*/ 	.byte	0x08
	.zero		1


	//   ....[1]....
        /*2c3c*/ 	.word	0x00000650
        /*2c40*/ 	.word	0x000000ff
        /*2c44*/ 	.word	0x00000018
        /*2c48*/ 	.short	0x0100
        /*2c4a*/ 	.byte	0x08
	.zero		1


	//   ....[2]....
        /*2c4c*/ 	.word	0x00000660
        /*2c50*/ 	.word	0x000000ff
        /*2c54*/ 	.word	0x00000008
        /*2c58*/ 	.short	0x0100
        /*2c5a*/ 	.byte	0x08
	.zero		1


	//   ....[3]....
        /*2c5c*/ 	.word	0x00000670
        /*2c60*/ 	.word	0x000000ff
        /*2c64*/ 	.word	0x00000020
        /*2c68*/ 	.short	0x0100
        /*2c6a*/ 	.byte	0x08
	.zero		1


	//   ....[4]....
        /*2c6c*/ 	.word	0x00000680
        /*2c70*/ 	.word	0x000000ff
        /*2c74*/ 	.word	0x00000010
        /*2c78*/ 	.short	0x0100
        /*2c7a*/ 	.byte	0x08
	.zero		1


	//   ....[5]....
        /*2c7c*/ 	.word	0x00000690
        /*2c80*/ 	.word	0x000000ff
        /*2c84*/ 	.word	0x00000028
        /*2c88*/ 	.short	0x0100
        /*2c8a*/ 	.byte	0x08
	.zero		1


	//   ....[6]....
        /*2c8c*/ 	.word	0x000007c0
        /*2c90*/ 	.word	0x000000ff
        /*2c94*/ 	.word	0x00000030
        /*2c98*/ 	.short	0x0100
        /*2c9a*/ 	.byte	0x08
	.zero		1


	//   ....[7]....
        /*2c9c*/ 	.word	0x000007d0
        /*2ca0*/ 	.word	0x000000ff
        /*2ca4*/ 	.word	0x00000050
        /*2ca8*/ 	.short	0x0100
        /*2caa*/ 	.byte	0x08
	.zero		1


	//   ....[8]....
        /*2cac*/ 	.word	0x000007e0
        /*2cb0*/ 	.word	0x000000ff
        /*2cb4*/ 	.word	0x00000038
        /*2cb8*/ 	.short	0x0100
        /*2cba*/ 	.byte	0x08
	.zero		1


	//   ....[9]....
        /*2cbc*/ 	.word	0x000007f0
        /*2cc0*/ 	.word	0x000000ff
        /*2cc4*/ 	.word	0x00000058
        /*2cc8*/ 	.short	0x0100
        /*2cca*/ 	.byte	0x08
	.zero		1


	//   ....[10]....
        /*2ccc*/ 	.word	0x00000800
        /*2cd0*/ 	.word	0x000000ff
        /*2cd4*/ 	.word	0x00000040
        /*2cd8*/ 	.short	0x0100
        /*2cda*/ 	.byte	0x08
	.zero		1


	//   ....[11]....
        /*2cdc*/ 	.word	0x00000810
        /*2ce0*/ 	.word	0x000000ff
        /*2ce4*/ 	.word	0x00000060
        /*2ce8*/ 	.short	0x0100
        /*2cea*/ 	.byte	0x08
	.zero		1


	//   ....[12]....
        /*2cec*/ 	.word	0x00000820
        /*2cf0*/ 	.word	0x000000ff
        /*2cf4*/ 	.word	0x00000048
        /*2cf8*/ 	.short	0x0100
        /*2cfa*/ 	.byte	0x08
	.zero		1


	//   ....[13]....
        /*2cfc*/ 	.word	0x00000830
        /*2d00*/ 	.word	0x000000ff
        /*2d04*/ 	.word	0x00000068
        /*2d08*/ 	.short	0x0100
        /*2d0a*/ 	.byte	0x08
	.zero		1


	//   ....[14]....
        /*2d0c*/ 	.word	0x00000be0
        /*2d10*/ 	.word	0x000000ff
        /*2d14*/ 	.word	0x00000070
        /*2d18*/ 	.short	0x0100
        /*2d1a*/ 	.byte	0x06
	.zero		1


	//   ....[15]....
        /*2d1c*/ 	.word	0x00000c80
        /*2d20*/ 	.word	0x000000ff
        /*2d24*/ 	.word	0x00000078
        /*2d28*/ 	.short	0x0100
        /*2d2a*/ 	.byte	0x06
	.zero		1


	//   ....[16]....
        /*2d2c*/ 	.word	0x00001b10
        /*2d30*/ 	.word	0x00000003
        /*2d34*/ 	.word	0x00000000
        /*2d38*/ 	.short	0x010a
        /*2d3a*/ 	.byte	0x3f
	.zero		1


	//   ....[17]....
        /*2d3c*/ 	.word	0x00001b50
        /*2d40*/ 	.word	0x00000003
        /*2d44*/ 	.word	0x00000000
        /*2d48*/ 	.short	0x010a
        /*2d4a*/ 	.byte	0x3f
	.zero		1


	//   ....[18]....
        /*2d4c*/ 	.word	0x00005300
        /*2d50*/ 	.word	0x000000ff
        /*2d54*/ 	.word	0x00000000
        /*2d58*/ 	.short	0x010a
        /*2d5a*/ 	.byte	0x08
	.zero		1


	//   ....[19]....
        /*2d5c*/ 	.word	0x00005340
        /*2d60*/ 	.word	0x000000ff
        /*2d64*/ 	.word	0x00000000
        /*2d68*/ 	.short	0x010a
        /*2d6a*/ 	.byte	0x08
	.zero		1


	//   ....[20]....
        /*2d6c*/ 	.word	0x000095e0
        /*2d70*/ 	.word	0x00000000
        /*2d74*/ 	.word	0x00000000
        /*2d78*/ 	.short	0x0101
        /*2d7a*/ 	.byte	0x3f
	.zero		1


	//   ....[21]....
        /*2d7c*/ 	.word	0x00009810
        /*2d80*/ 	.word	0x00000000
        /*2d84*/ 	.word	0x00000000
        /*2d88*/ 	.short	0x0101
        /*2d8a*/ 	.byte	0x3f
	.zero		1


	//   ....[22]....
        /*2d8c*/ 	.word	0x0000a4d0
        /*2d90*/ 	.word	0x000000ff
        /*2d94*/ 	.word	0x00000030
        /*2d98*/ 	.short	0x010a
        /*2d9a*/ 	.byte	0x2e
	.zero		1


	//   ....[23]....
        /*2d9c*/ 	.word	0x0000adf0
        /*2da0*/ 	.word	0x000000ff
        /*2da4*/ 	.word	0x00000000
        /*2da8*/ 	.short	0x0101
        /*2daa*/ 	.byte	0x04
	.zero		1


	//   ....[24]....
        /*2dac*/ 	.word	0x0000aed0
        /*2db0*/ 	.word	0x0000000d
        /*2db4*/ 	.word	0x00000030
        /*2db8*/ 	.short	0x010a
        /*2dba*/ 	.byte	0x3f
	.zero		1


	//   ....[25]....
        /*2dbc*/ 	.word	0x0000b510
        /*2dc0*/ 	.word	0x000000ff
        /*2dc4*/ 	.word	0x00000000
        /*2dc8*/ 	.short	0x0101
        /*2dca*/ 	.byte	0x04
	.zero		1


	//   ....[26]....
        /*2dcc*/ 	.word	0x0000b600
        /*2dd0*/ 	.word	0x0000000d
        /*2dd4*/ 	.word	0x00000030
        /*2dd8*/ 	.short	0x010a
        /*2dda*/ 	.byte	0x3f
	.zero		1


	//   ....[27]....
        /*2ddc*/ 	.word	0x0000bd70
        /*2de0*/ 	.word	0x000000ff
        /*2de4*/ 	.word	0x00000000
        /*2de8*/ 	.short	0x0101
        /*2dea*/ 	.byte	0x04
	.zero		1


	//   ....[28]....
        /*2dec*/ 	.word	0x0000be50
        /*2df0*/ 	.word	0x00000014
        /*2df4*/ 	.word	0x00000030
        /*2df8*/ 	.short	0x010a
        /*2dfa*/ 	.byte	0x3f
	.zero		1


	//   ....[29]....
        /*2dfc*/ 	.word	0x0000c4d0
        /*2e00*/ 	.word	0x000000ff
        /*2e04*/ 	.word	0x00000000
        /*2e08*/ 	.short	0x0101
        /*2e0a*/ 	.byte	0x04
	.zero		1


	//   ....[30]....
        /*2e0c*/ 	.word	0x0000c5b0
        /*2e10*/ 	.word	0x00000014
        /*2e14*/ 	.word	0x00000030
        /*2e18*/ 	.short	0x010a
        /*2e1a*/ 	.byte	0x3f
	.zero		1


	//   ....[31]....
        /*2e1c*/ 	.word	0x0000cd10
        /*2e20*/ 	.word	0x000000ff
        /*2e24*/ 	.word	0x00000000
        /*2e28*/ 	.short	0x0101
        /*2e2a*/ 	.byte	0x04
	.zero		1


	//   ....[32]....
        /*2e2c*/ 	.word	0x0000ce00
        /*2e30*/ 	.word	0x00000014
        /*2e34*/ 	.word	0x00000030
        /*2e38*/ 	.short	0x010a
        /*2e3a*/ 	.byte	0x3f
	.zero		1


	//   ....[33]....
        /*2e3c*/ 	.word	0x0000d450
        /*2e40*/ 	.word	0x000000ff
        /*2e44*/ 	.word	0x00000000
        /*2e48*/ 	.short	0x0101
        /*2e4a*/ 	.byte	0x04
	.zero		1


	//   ....[34]....
        /*2e4c*/ 	.word	0x0000d540
        /*2e50*/ 	.word	0x00000014
        /*2e54*/ 	.word	0x00000030
        /*2e58*/ 	.short	0x010a
        /*2e5a*/ 	.byte	0x3f
	.zero		1


	//   ....[35]....
        /*2e5c*/ 	.word	0x0000dc90
        /*2e60*/ 	.word	0x000000ff
        /*2e64*/ 	.word	0x00000000
        /*2e68*/ 	.short	0x0101
        /*2e6a*/ 	.byte	0x04
	.zero		1


	//   ....[36]....
        /*2e6c*/ 	.word	0x0000dd80
        /*2e70*/ 	.word	0x00000014
        /*2e74*/ 	.word	0x00000030
        /*2e78*/ 	.short	0x010a
        /*2e7a*/ 	.byte	0x3f
	.zero		1


	//   ....[37]....
        /*2e7c*/ 	.word	0x0000e3d0
        /*2e80*/ 	.word	0x000000ff
        /*2e84*/ 	.word	0x00000000
        /*2e88*/ 	.short	0x0101
        /*2e8a*/ 	.byte	0x04
	.zero		1


	//   ....[38]....
        /*2e8c*/ 	.word	0x0000e4c0
        /*2e90*/ 	.word	0x00000014
        /*2e94*/ 	.word	0x00000030
        /*2e98*/ 	.short	0x010a
        /*2e9a*/ 	.byte	0x3f
	.zero		1


	//   ....[39]....
        /*2e9c*/ 	.word	0x0000ec10
        /*2ea0*/ 	.word	0x000000ff
        /*2ea4*/ 	.word	0x00000000
        /*2ea8*/ 	.short	0x0101
        /*2eaa*/ 	.byte	0x04
	.zero		1


	//   ....[40]....
        /*2eac*/ 	.word	0x0000ed00
        /*2eb0*/ 	.word	0x00000014
        /*2eb4*/ 	.word	0x00000030
        /*2eb8*/ 	.short	0x010a
        /*2eba*/ 	.byte	0x3f
	.zero		1


	//   ....[41]....
        /*2ebc*/ 	.word	0x0000f350
        /*2ec0*/ 	.word	0x000000ff
        /*2ec4*/ 	.word	0x00000000
        /*2ec8*/ 	.short	0x0101
        /*2eca*/ 	.byte	0x04
	.zero		1


	//   ....[42]....
        /*2ecc*/ 	.word	0x0000f440
        /*2ed0*/ 	.word	0x00000014
        /*2ed4*/ 	.word	0x00000030
        /*2ed8*/ 	.short	0x010a
        /*2eda*/ 	.byte	0x3f
	.zero		1


	//   ....[43]....
        /*2edc*/ 	.word	0x0000fb90
        /*2ee0*/ 	.word	0x000000ff
        /*2ee4*/ 	.word	0x00000000
        /*2ee8*/ 	.short	0x0101
        /*2eea*/ 	.byte	0x04
	.zero		1


	//   ....[44]....
        /*2eec*/ 	.word	0x0000fc80
        /*2ef0*/ 	.word	0x00000014
        /*2ef4*/ 	.word	0x00000030
        /*2ef8*/ 	.short	0x010a
        /*2efa*/ 	.byte	0x3f
	.zero		1


	//   ....[45]....
        /*2efc*/ 	.word	0x000102d0
        /*2f00*/ 	.word	0x000000ff
        /*2f04*/ 	.word	0x00000000
        /*2f08*/ 	.short	0x0101
        /*2f0a*/ 	.byte	0x04
	.zero		1


	//   ....[46]....
        /*2f0c*/ 	.word	0x000103c0
        /*2f10*/ 	.word	0x00000014
        /*2f14*/ 	.word	0x00000030
        /*2f18*/ 	.short	0x010a
        /*2f1a*/ 	.byte	0x3f
	.zero		1


	//   ....[47]....
        /*2f1c*/ 	.word	0x00010b10
        /*2f20*/ 	.word	0x000000ff
        /*2f24*/ 	.word	0x00000000
        /*2f28*/ 	.short	0x0101
        /*2f2a*/ 	.byte	0x04
	.zero		1


	//   ....[48]....
        /*2f2c*/ 	.word	0x00010c00
        /*2f30*/ 	.word	0x00000014
        /*2f34*/ 	.word	0x00000030
        /*2f38*/ 	.short	0x010a
        /*2f3a*/ 	.byte	0x3f
	.zero		1


	//   ....[49]....
        /*2f3c*/ 	.word	0x00011250
        /*2f40*/ 	.word	0x000000ff
        /*2f44*/ 	.word	0x00000000
        /*2f48*/ 	.short	0x0101
        /*2f4a*/ 	.byte	0x04
	.zero		1


	//   ....[50]....
        /*2f4c*/ 	.word	0x00011340
        /*2f50*/ 	.word	0x00000014
        /*2f54*/ 	.word	0x00000030
        /*2f58*/ 	.short	0x010a
        /*2f5a*/ 	.byte	0x3f
	.zero		1


	//   ....[51]....
        /*2f5c*/ 	.word	0x00011a90
        /*2f60*/ 	.word	0x000000ff
        /*2f64*/ 	.word	0x00000000
        /*2f68*/ 	.short	0x0101
        /*2f6a*/ 	.byte	0x04
	.zero		1


	//   ....[52]....
        /*2f6c*/ 	.word	0x00011b80
        /*2f70*/ 	.word	0x0000000c
        /*2f74*/ 	.word	0x00000030
        /*2f78*/ 	.short	0x010a
        /*2f7a*/ 	.byte	0x3f
	.zero		1


	//   ....[53]....
        /*2f7c*/ 	.word	0x00012180
        /*2f80*/ 	.word	0x000000ff
        /*2f84*/ 	.word	0x00000000
        /*2f88*/ 	.short	0x0101
        /*2f8a*/ 	.byte	0x04
	.zero		1


	//   ....[54]....
        /*2f8c*/ 	.word	0x00012b70
        /*2f90*/ 	.word	0x000000ff
        /*2f94*/ 	.word	0x00000000
        /*2f98*/ 	.short	0x0101
        /*2f9a*/ 	.byte	0x04
	.zero		1


	//   ....[55]....
        /*2f9c*/ 	.word	0x00013220
        /*2fa0*/ 	.word	0x000000ff
        /*2fa4*/ 	.word	0x00000078
        /*2fa8*/ 	.short	0x010a
        /*2faa*/ 	.byte	0x04
	.zero		1


	//   ....[56]....
        /*2fac*/ 	.word	0x00013660
        /*2fb0*/ 	.word	0x000000ff
        /*2fb4*/ 	.word	0x00000050
        /*2fb8*/ 	.short	0x010a
        /*2fba*/ 	.byte	0x04
	.zero		1


	//   ....[57]....
        /*2fbc*/ 	.word	0x00013750
        /*2fc0*/ 	.word	0x000000ff
        /*2fc4*/ 	.word	0x00000030
        /*2fc8*/ 	.short	0x010b
        /*2fca*/ 	.byte	0x04
	.zero		1


	//   ....[58]....
        /*2fcc*/ 	.word	0x000137b0
        /*2fd0*/ 	.word	0x000000ff
        /*2fd4*/ 	.word	0x00000000
        /*2fd8*/ 	.short	0x0101
        /*2fda*/ 	.byte	0x0e
	.zero		1


	//   ....[59]....
        /*2fdc*/ 	.word	0x000137e0
        /*2fe0*/ 	.word	0x000000ff
        /*2fe4*/ 	.word	0x00000058
        /*2fe8*/ 	.short	0x010a
        /*2fea*/ 	.byte	0x04
	.zero		1


	//   ....[60]....
        /*2fec*/ 	.word	0x000138f0
        /*2ff0*/ 	.word	0x000000ff
        /*2ff4*/ 	.word	0x00000038
        /*2ff8*/ 	.short	0x010b
        /*2ffa*/ 	.byte	0x04
	.zero		1


	//   ....[61]....
        /*2ffc*/ 	.word	0x00013960
        /*3000*/ 	.word	0x000000ff
        /*3004*/ 	.word	0x00000000
        /*3008*/ 	.short	0x0101
        /*300a*/ 	.byte	0x0d
	.zero		1


	//   ....[62]....
        /*300c*/ 	.word	0x00013990
        /*3010*/ 	.word	0x000000ff
        /*3014*/ 	.word	0x00000060
        /*3018*/ 	.short	0x010a
        /*301a*/ 	.byte	0x04
	.zero		1


	//   ....[63]....
        /*301c*/ 	.word	0x00013a90
        /*3020*/ 	.word	0x000000ff
        /*3024*/ 	.word	0x00000040
        /*3028*/ 	.short	0x010b
        /*302a*/ 	.byte	0x04
	.zero		1


	//   ....[64]....
        /*302c*/ 	.word	0x00013af0
        /*3030*/ 	.word	0x000000ff
        /*3034*/ 	.word	0x00000000
        /*3038*/ 	.short	0x0101
        /*303a*/ 	.byte	0x0f
	.zero		1


	//   ....[65]....
        /*303c*/ 	.word	0x00013b20
        /*3040*/ 	.word	0x000000ff
        /*3044*/ 	.word	0x00000068
        /*3048*/ 	.short	0x010a
        /*304a*/ 	.byte	0x04
	.zero		1


	//   ....[66]....
        /*304c*/ 	.word	0x00013c20
        /*3050*/ 	.word	0x000000ff
        /*3054*/ 	.word	0x00000048
        /*3058*/ 	.short	0x010b
        /*305a*/ 	.byte	0x04
	.zero		1


	//   ....[67]....
        /*305c*/ 	.word	0x00013c90
        /*3060*/ 	.word	0x000000ff
        /*3064*/ 	.word	0x00000000
        /*3068*/ 	.short	0x0101
        /*306a*/ 	.byte	0x05
	.zero		1


	//   ....[68]....
        /*306c*/ 	.word	0x00013cd0
        /*3070*/ 	.word	0x000000ff
        /*3074*/ 	.word	0x00000050
        /*3078*/ 	.short	0x010a
        /*307a*/ 	.byte	0x04
	.zero		1


	//   ....[69]....
        /*307c*/ 	.word	0x00013dc0
        /*3080*/ 	.word	0x000000ff
        /*3084*/ 	.word	0x00000030
        /*3088*/ 	.short	0x010b
        /*308a*/ 	.byte	0x04
	.zero		1


	//   ....[70]....
        /*308c*/ 	.word	0x00013e00
        /*3090*/ 	.word	0x000000ff
        /*3094*/ 	.word	0x00000000
        /*3098*/ 	.short	0x0101
        /*309a*/ 	.byte	0x0e
	.zero		1


	//   ....[71]....
        /*309c*/ 	.word	0x00013e30
        /*30a0*/ 	.word	0x000000ff
        /*30a4*/ 	.word	0x00000058
        /*30a8*/ 	.short	0x010a
        /*30aa*/ 	.byte	0x04
	.zero		1


	//   ....[72]....
        /*30ac*/ 	.word	0x00013f30
        /*30b0*/ 	.word	0x000000ff
        /*30b4*/ 	.word	0x00000038
        /*30b8*/ 	.short	0x010b
        /*30ba*/ 	.byte	0x04
	.zero		1


	//   ....[73]....
        /*30bc*/ 	.word	0x00013f70
        /*30c0*/ 	.word	0x000000ff
        /*30c4*/ 	.word	0x00000000
        /*30c8*/ 	.short	0x0101
        /*30ca*/ 	.byte	0x0d
	.zero		1


	//   ....[74]....
        /*30cc*/ 	.word	0x00013fb0
        /*30d0*/ 	.word	0x000000ff
        /*30d4*/ 	.word	0x00000060
        /*30d8*/ 	.short	0x010a
        /*30da*/ 	.byte	0x04
	.zero		1


	//   ....[75]....
        /*30dc*/ 	.word	0x000140a0
        /*30e0*/ 	.word	0x000000ff
        /*30e4*/ 	.word	0x00000040
        /*30e8*/ 	.short	0x010b
        /*30ea*/ 	.byte	0x04
	.zero		1


	//   ....[76]....
        /*30ec*/ 	.word	0x000140e0
        /*30f0*/ 	.word	0x000000ff
        /*30f4*/ 	.word	0x00000000
        /*30f8*/ 	.short	0x0101
        /*30fa*/ 	.byte	0x0f
	.zero		1


	//   ....[77]....
        /*30fc*/ 	.word	0x00014110
        /*3100*/ 	.word	0x000000ff
        /*3104*/ 	.word	0x00000068
        /*3108*/ 	.short	0x010a
        /*310a*/ 	.byte	0x04
	.zero		1


	//   ....[78]....
        /*310c*/ 	.word	0x00014210
        /*3110*/ 	.word	0x000000ff
        /*3114*/ 	.word	0x00000048
        /*3118*/ 	.short	0x010b
        /*311a*/ 	.byte	0x04
	.zero		1


	//   ....[79]....
        /*311c*/ 	.word	0x00014250
        /*3120*/ 	.word	0x000000ff
        /*3124*/ 	.word	0x00000000
        /*3128*/ 	.short	0x0101
        /*312a*/ 	.byte	0x05
	.zero		1


	//   ....[80]....
        /*312c*/ 	.word	0x00014290
        /*3130*/ 	.word	0x000000ff
        /*3134*/ 	.word	0x00000050
        /*3138*/ 	.short	0x010a
        /*313a*/ 	.byte	0x04
	.zero		1


	//   ....[81]....
        /*313c*/ 	.word	0x00014390
        /*3140*/ 	.word	0x000000ff
        /*3144*/ 	.word	0x00000030
        /*3148*/ 	.short	0x010b
        /*314a*/ 	.byte	0x04
	.zero		1


	//   ....[82]....
        /*314c*/ 	.word	0x000143d0
        /*3150*/ 	.word	0x000000ff
        /*3154*/ 	.word	0x00000000
        /*3158*/ 	.short	0x0101
        /*315a*/ 	.byte	0x0e
	.zero		1


	//   ....[83]....
        /*315c*/ 	.word	0x00014400
        /*3160*/ 	.word	0x000000ff
        /*3164*/ 	.word	0x00000058
        /*3168*/ 	.short	0x010a
        /*316a*/ 	.byte	0x04
	.zero		1


	//   ....[84]....
        /*316c*/ 	.word	0x00014500
        /*3170*/ 	.word	0x000000ff
        /*3174*/ 	.word	0x00000038
        /*3178*/ 	.short	0x010b
        /*317a*/ 	.byte	0x04
	.zero		1


	//   ....[85]....
        /*317c*/ 	.word	0x00014540
        /*3180*/ 	.word	0x000000ff
        /*3184*/ 	.word	0x00000000
        /*3188*/ 	.short	0x0101
        /*318a*/ 	.byte	0x0d
	.zero		1


	//   ....[86]....
        /*318c*/ 	.word	0x00014580
        /*3190*/ 	.word	0x000000ff
        /*3194*/ 	.word	0x00000060
        /*3198*/ 	.short	0x010a
        /*319a*/ 	.byte	0x04
	.zero		1


	//   ....[87]....
        /*319c*/ 	.word	0x00014680
        /*31a0*/ 	.word	0x000000ff
        /*31a4*/ 	.word	0x00000040
        /*31a8*/ 	.short	0x010b
        /*31aa*/ 	.byte	0x04
	.zero		1


	//   ....[88]....
        /*31ac*/ 	.word	0x000146c0
        /*31b0*/ 	.word	0x000000ff
        /*31b4*/ 	.word	0x00000000
        /*31b8*/ 	.short	0x0101
        /*31ba*/ 	.byte	0x0f
	.zero		1


	//   ....[89]....
        /*31bc*/ 	.word	0x000146f0
        /*31c0*/ 	.word	0x000000ff
        /*31c4*/ 	.word	0x00000068
        /*31c8*/ 	.short	0x010a
        /*31ca*/ 	.byte	0x04
	.zero		1


	//   ....[90]....
        /*31cc*/ 	.word	0x000147f0
        /*31d0*/ 	.word	0x000000ff
        /*31d4*/ 	.word	0x00000048
        /*31d8*/ 	.short	0x010b
        /*31da*/ 	.byte	0x04
	.zero		1


	//   ....[91]....
        /*31dc*/ 	.word	0x00014830
        /*31e0*/ 	.word	0x000000ff
        /*31e4*/ 	.word	0x00000000
        /*31e8*/ 	.short	0x0101
        /*31ea*/ 	.byte	0x05
	.zero		1


	//   ....[92]....
        /*31ec*/ 	.word	0x00014870
        /*31f0*/ 	.word	0x000000ff
        /*31f4*/ 	.word	0x00000050
        /*31f8*/ 	.short	0x010a
        /*31fa*/ 	.byte	0x04
	.zero		1


	//   ....[93]....
        /*31fc*/ 	.word	0x00014970
        /*3200*/ 	.word	0x000000ff
        /*3204*/ 	.word	0x00000030
        /*3208*/ 	.short	0x010b
        /*320a*/ 	.byte	0x04
	.zero		1


	//   ....[94]....
        /*320c*/ 	.word	0x000149b0
        /*3210*/ 	.word	0x000000ff
        /*3214*/ 	.word	0x00000000
        /*3218*/ 	.short	0x0101
        /*321a*/ 	.byte	0x0e
	.zero		1


	//   ....[95]....
        /*321c*/ 	.word	0x000149e0
        /*3220*/ 	.word	0x000000ff
        /*3224*/ 	.word	0x00000058
        /*3228*/ 	.short	0x010a
        /*322a*/ 	.byte	0x04
	.zero		1


	//   ....[96]....
        /*322c*/ 	.word	0x00014ae0
        /*3230*/ 	.word	0x000000ff
        /*3234*/ 	.word	0x00000038
        /*3238*/ 	.short	0x010b
        /*323a*/ 	.byte	0x04
	.zero		1


	//   ....[97]....
        /*323c*/ 	.word	0x00014b20
        /*3240*/ 	.word	0x000000ff
        /*3244*/ 	.word	0x00000000
        /*3248*/ 	.short	0x0101
        /*324a*/ 	.byte	0x0d
	.zero		1


	//   ....[98]....
        /*324c*/ 	.word	0x00014b60
        /*3250*/ 	.word	0x000000ff
        /*3254*/ 	.word	0x00000060
        /*3258*/ 	.short	0x010a
        /*325a*/ 	.byte	0x04
	.zero		1


	//   ....[99]....
        /*325c*/ 	.word	0x00014c60
        /*3260*/ 	.word	0x000000ff
        /*3264*/ 	.word	0x00000040
        /*3268*/ 	.short	0x010b
        /*326a*/ 	.byte	0x04
	.zero		1


	//   ....[100]....
        /*326c*/ 	.word	0x00014ca0
        /*3270*/ 	.word	0x000000ff
        /*3274*/ 	.word	0x00000000
        /*3278*/ 	.short	0x0101
        /*327a*/ 	.byte	0x0f
	.zero		1


	//   ....[101]....
        /*327c*/ 	.word	0x00014cd0
        /*3280*/ 	.word	0x000000ff
        /*3284*/ 	.word	0x00000068
        /*3288*/ 	.short	0x010a
        /*328a*/ 	.byte	0x04
	.zero		1


	//   ....[102]....
        /*328c*/ 	.word	0x00014dd0
        /*3290*/ 	.word	0x000000ff
        /*3294*/ 	.word	0x00000048
        /*3298*/ 	.short	0x010b
        /*329a*/ 	.byte	0x04
	.zero		1


	//   ....[103]....
        /*329c*/ 	.word	0x00014e20
        /*32a0*/ 	.word	0x000000ff
        /*32a4*/ 	.word	0x00000000
        /*32a8*/ 	.short	0x0101
        /*32aa*/ 	.byte	0x05
	.zero		1


	//   ....[104]....
        /*32ac*/ 	.word	0x00015540
        /*32b0*/ 	.word	0x00000000
        /*32b4*/ 	.word	0x00000050
        /*32b8*/ 	.short	0x010a
        /*32ba*/ 	.byte	0x3f
	.zero		1


	//   ....[105]....
        /*32bc*/ 	.word	0x00015580
        /*32c0*/ 	.word	0x00000000
        /*32c4*/ 	.word	0x00000058
        /*32c8*/ 	.short	0x010a
        /*32ca*/ 	.byte	0x3f
	.zero		1


	//   ....[106]....
        /*32cc*/ 	.word	0x000155c0
        /*32d0*/ 	.word	0x00000000
        /*32d4*/ 	.word	0x00000060
        /*32d8*/ 	.short	0x010a
        /*32da*/ 	.byte	0x3f
	.zero		1


	//   ....[107]....
        /*32dc*/ 	.word	0x00015620
        /*32e0*/ 	.word	0x00000000
        /*32e4*/ 	.word	0x00000068
        /*32e8*/ 	.short	0x010a
        /*32ea*/ 	.byte	0x3f
	.zero		1


	//   ....[108]....
        /*32ec*/ 	.word	0x00015970
        /*32f0*/ 	.word	0x0000000c
        /*32f4*/ 	.word	0x00000018
        /*32f8*/ 	.short	0x010a
        /*32fa*/ 	.byte	0x3f
	.zero		1


	//   ....[109]....
        /*32fc*/ 	.word	0x00015d00
        /*3300*/ 	.word	0x00000002
        /*3304*/ 	.word	0x00000078
        /*3308*/ 	.short	0x0101
        /*330a*/ 	.byte	0x3f
	.zero		1


	//   ....[110]....
        /*330c*/ 	.word	0x000164c0
        /*3310*/ 	.word	0x00000005
        /*3314*/ 	.word	0x00000000
        /*3318*/ 	.short	0x010a
        /*331a*/ 	.byte	0x3f
	.zero		1


	//   ....[111]....
        /*331c*/ 	.word	0x00016550
        /*3320*/ 	.word	0x00000007
        /*3324*/ 	.word	0x00000000
        /*3328*/ 	.short	0x010a
        /*332a*/ 	.byte	0x3f
	.zero		1


	//   ....[112]....
        /*332c*/ 	.word	0x000165e0
        /*3330*/ 	.word	0x00000003
        /*3334*/ 	.word	0x00000000
        /*3338*/ 	.short	0x010a
        /*333a*/ 	.byte	0x3f
	.zero		1


	//   ....[113]....
        /*333c*/ 	.word	0x00016640
        /*3340*/ 	.word	0x00000003
        /*3344*/ 	.word	0x00000000
        /*3348*/ 	.short	0x010a
        /*334a*/ 	.byte	0x3f
	.zero		1


	//   ....[114]....
        /*334c*/ 	.word	0x000166a0
        /*3350*/ 	.word	0x00000002
        /*3354*/ 	.word	0x00000000
        /*3358*/ 	.short	0x010a
        /*335a*/ 	.byte	0x3f
	.zero		1


	//   ....[115]....
        /*335c*/ 	.word	0x00016700
        /*3360*/ 	.word	0x00000004
        /*3364*/ 	.word	0x00000030
        /*3368*/ 	.short	0x010a
        /*336a*/ 	.byte	0x3f
	.zero		1


	//   ....[116]....
        /*336c*/ 	.word	0x00016750
        /*3370*/ 	.word	0x0000000d
        /*3374*/ 	.word	0x00000030
        /*3378*/ 	.short	0x010a
        /*337a*/ 	.byte	0x3f
	.zero		1


	//   ....[117]....
        /*337c*/ 	.word	0x000167a0
        /*3380*/ 	.word	0x0000000d
        /*3384*/ 	.word	0x00000030
        /*3388*/ 	.short	0x010a
        /*338a*/ 	.byte	0x3f
	.zero		1


	//   ....[118]....
        /*338c*/ 	.word	0x000167f0
        /*3390*/ 	.word	0x00000014
        /*3394*/ 	.word	0x00000030
        /*3398*/ 	.short	0x010a
        /*339a*/ 	.byte	0x3f
	.zero		1


	//   ....[119]....
        /*339c*/ 	.word	0x00016840
        /*33a0*/ 	.word	0x00000014
        /*33a4*/ 	.word	0x00000030
        /*33a8*/ 	.short	0x010a
        /*33aa*/ 	.byte	0x3f
	.zero		1


	//   ....[120]....
        /*33ac*/ 	.word	0x00016890
        /*33b0*/ 	.word	0x00000014
        /*33b4*/ 	.word	0x00000030
        /*33b8*/ 	.short	0x010a
        /*33ba*/ 	.byte	0x3f
	.zero		1


	//   ....[121]....
        /*33bc*/ 	.word	0x000168e0
        /*33c0*/ 	.word	0x00000014
        /*33c4*/ 	.word	0x00000030
        /*33c8*/ 	.short	0x010a
        /*33ca*/ 	.byte	0x3f
	.zero		1


	//   ....[122]....
        /*33cc*/ 	.word	0x00016930
        /*33d0*/ 	.word	0x00000014
        /*33d4*/ 	.word	0x00000030
        /*33d8*/ 	.short	0x010a
        /*33da*/ 	.byte	0x3f
	.zero		1


	//   ....[123]....
        /*33dc*/ 	.word	0x00016980
        /*33e0*/ 	.word	0x00000014
        /*33e4*/ 	.word	0x00000030
        /*33e8*/ 	.short	0x010a
        /*33ea*/ 	.byte	0x3f
	.zero		1


	//   ....[124]....
        /*33ec*/ 	.word	0x000169d0
        /*33f0*/ 	.word	0x00000014
        /*33f4*/ 	.word	0x00000030
        /*33f8*/ 	.short	0x010a
        /*33fa*/ 	.byte	0x3f
	.zero		1


	//   ....[125]....
        /*33fc*/ 	.word	0x00016a20
        /*3400*/ 	.word	0x00000014
        /*3404*/ 	.word	0x00000030
        /*3408*/ 	.short	0x010a
        /*340a*/ 	.byte	0x3f
	.zero		1


	//   ....[126]....
        /*340c*/ 	.word	0x00016a70
        /*3410*/ 	.word	0x00000014
        /*3414*/ 	.word	0x00000030
        /*3418*/ 	.short	0x010a
        /*341a*/ 	.byte	0x3f
	.zero		1


	//   ....[127]....
        /*341c*/ 	.word	0x00016ac0
        /*3420*/ 	.word	0x00000014
        /*3424*/ 	.word	0x00000030
        /*3428*/ 	.short	0x010a
        /*342a*/ 	.byte	0x3f
	.zero		1


	//   ....[128]....
        /*342c*/ 	.word	0x00016b10
        /*3430*/ 	.word	0x00000014
        /*3434*/ 	.word	0x00000030
        /*3438*/ 	.short	0x010a
        /*343a*/ 	.byte	0x3f
	.zero		1


	//   ....[129]....
        /*343c*/ 	.word	0x00016b60
        /*3440*/ 	.word	0x00000014
        /*3444*/ 	.word	0x00000030
        /*3448*/ 	.short	0x010a
        /*344a*/ 	.byte	0x3f
	.zero		1


	//   ....[130]....
        /*344c*/ 	.word	0x00016bb0
        /*3450*/ 	.word	0x0000000c
        /*3454*/ 	.word	0x00000030
        /*3458*/ 	.short	0x010a
        /*345a*/ 	.byte	0x3f
	.zero		1


	//   ....[131]....
        /*345c*/ 	.word	0x00016c10
        /*3460*/ 	.word	0x00000005
        /*3464*/ 	.word	0x00000078
        /*3468*/ 	.short	0x010a
        /*346a*/ 	.byte	0x3f
	.zero		1


	//   ....[132]....
        /*346c*/ 	.word	0x00016c70
        /*3470*/ 	.word	0x00000003
        /*3474*/ 	.word	0x00000050
        /*3478*/ 	.short	0x010a
        /*347a*/ 	.byte	0x3f
	.zero		1


	//   ....[133]....
        /*347c*/ 	.word	0x00016cd0
        /*3480*/ 	.word	0x00000003
        /*3484*/ 	.word	0x00000058
        /*3488*/ 	.short	0x010a
        /*348a*/ 	.byte	0x3f
	.zero		1


	//   ....[134]....
        /*348c*/ 	.word	0x00016d30
        /*3490*/ 	.word	0x00000003
        /*3494*/ 	.word	0x00000060
        /*3498*/ 	.short	0x010a
        /*349a*/ 	.byte	0x3f
	.zero		1


	//   ....[135]....
        /*349c*/ 	.word	0x00016d90
        /*34a0*/ 	.word	0x00000003
        /*34a4*/ 	.word	0x00000068
        /*34a8*/ 	.short	0x010a
        /*34aa*/ 	.byte	0x3f
	.zero		1


	//   ....[136]....
        /*34ac*/ 	.word	0x00016df0
        /*34b0*/ 	.word	0x00000004
        /*34b4*/ 	.word	0x00000050
        /*34b8*/ 	.short	0x010a
        /*34ba*/ 	.byte	0x3f
	.zero		1


	//   ....[137]....
        /*34bc*/ 	.word	0x00016e50
        /*34c0*/ 	.word	0x00000004
        /*34c4*/ 	.word	0x00000058
        /*34c8*/ 	.short	0x010a
        /*34ca*/ 	.byte	0x3f
	.zero		1


	//   ....[138]....
        /*34cc*/ 	.word	0x00016eb0
        /*34d0*/ 	.word	0x00000004
        /*34d4*/ 	.word	0x00000060
        /*34d8*/ 	.short	0x010a
        /*34da*/ 	.byte	0x3f
	.zero		1


	//   ....[139]....
        /*34dc*/ 	.word	0x00016f10
        /*34e0*/ 	.word	0x00000004
        /*34e4*/ 	.word	0x00000068
        /*34e8*/ 	.short	0x010a
        /*34ea*/ 	.byte	0x3f
	.zero		1


	//   ....[140]....
        /*34ec*/ 	.word	0x00016f70
        /*34f0*/ 	.word	0x00000005
        /*34f4*/ 	.word	0x00000050
        /*34f8*/ 	.short	0x010a
        /*34fa*/ 	.byte	0x3f
	.zero		1


	//   ....[141]....
        /*34fc*/ 	.word	0x00016fd0
        /*3500*/ 	.word	0x00000005
        /*3504*/ 	.word	0x00000058
        /*3508*/ 	.short	0x010a
        /*350a*/ 	.byte	0x3f
	.zero		1


	//   ....[142]....
        /*350c*/ 	.word	0x00017030
        /*3510*/ 	.word	0x00000005
        /*3514*/ 	.word	0x00000060
        /*3518*/ 	.short	0x010a
        /*351a*/ 	.byte	0x3f
	.zero		1


	//   ....[143]....
        /*351c*/ 	.word	0x00017090
        /*3520*/ 	.word	0x00000005
        /*3524*/ 	.word	0x00000068
        /*3528*/ 	.short	0x010a
        /*352a*/ 	.byte	0x3f
	.zero		1


	//   ....[144]....
        /*352c*/ 	.word	0x000170f0
        /*3530*/ 	.word	0x00000002
        /*3534*/ 	.word	0x00000050
        /*3538*/ 	.short	0x010a
        /*353a*/ 	.byte	0x3f
	.zero		1


	//   ....[145]....
        /*353c*/ 	.word	0x00017150
        /*3540*/ 	.word	0x00000002
        /*3544*/ 	.word	0x00000058
        /*3548*/ 	.short	0x010a
        /*354a*/ 	.byte	0x3f
	.zero		1


	//   ....[146]....
        /*354c*/ 	.word	0x000171b0
        /*3550*/ 	.word	0x00000002
        /*3554*/ 	.word	0x00000060
        /*3558*/ 	.short	0x010a
        /*355a*/ 	.byte	0x3f
	.zero		1


	//   ....[147]....
        /*355c*/ 	.word	0x00017210
        /*3560*/ 	.word	0x00000002
        /*3564*/ 	.word	0x00000068
        /*3568*/ 	.short	0x010a
        /*356a*/ 	.byte	0x3f
	.zero		1


	//   ....[148]....
        /*356c*/ 	.word	0x00017260
        /*3570*/ 	.word	0x00000000
        /*3574*/ 	.word	0x00000050
        /*3578*/ 	.short	0x010a
        /*357a*/ 	.byte	0x3f
	.zero		1


	//   ....[149]....
        /*357c*/ 	.word	0x000172b0
        /*3580*/ 	.word	0x00000000
        /*3584*/ 	.word	0x00000058
        /*3588*/ 	.short	0x010a
        /*358a*/ 	.byte	0x3f
	.zero		1


	//   ....[150]....
        /*358c*/ 	.word	0x00017300
        /*3590*/ 	.word	0x00000000
        /*3594*/ 	.word	0x00000060
        /*3598*/ 	.short	0x010a
        /*359a*/ 	.byte	0x3f
	.zero		1


	//   ....[151]....
        /*359c*/ 	.word	0x000173d0
        /*35a0*/ 	.word	0x0000000c
        /*35a4*/ 	.word	0x00000018
        /*35a8*/ 	.short	0x010a
        /*35aa*/ 	.byte	0x3f
	.zero		1


	//   ....[152]....
        /*35ac*/ 	.word	0x000174a0
        /*35b0*/ 	.word	0x00000005
        /*35b4*/ 	.word	0x00000000
        /*35b8*/ 	.short	0x010a
        /*35ba*/ 	.byte	0x3f
	.zero		1


	//   ....[153]....
        /*35bc*/ 	.word	0x000174f0
        /*35c0*/ 	.word	0x00000007
        /*35c4*/ 	.word	0x00000000
        /*35c8*/ 	.short	0x010a
        /*35ca*/ 	.byte	0x3f
	.zero		1


	//----- nvinfo : EIATTR_NUM_MBARRIERS
	.align		4
.L_40:
        /*35cc*/ 	.byte	0x03, 0x38
        /*35ce*/ 	.short	0x0010


	//----- nvinfo : EIATTR_EXIT_INSTR_OFFSETS
	.align		4
        /*35d0*/ 	.byte	0x04, 0x1c
        /*35d2*/ 	.short	(.L_42 - .L_41)


	//   ....[0]....
.L_41:
        /*35d4*/ 	.word	0x00016630


	//----- nvinfo : EIATTR_MAX_THREADS
	.align		4
.L_42:
        /*35d8*/ 	.byte	0x04, 0x05
        /*35da*/ 	.short	(.L_44 - .L_43)
.L_43:
        /*35dc*/ 	.word	0x00000180
        /*35e0*/ 	.word	0x00000001
        /*35e4*/ 	.word	0x00000001


	//----- nvinfo : EIATTR_CRS_STACK_SIZE
	.align		4
.L_44:
        /*35e8*/ 	.byte	0x04, 0x1e
        /*35ea*/ 	.short	(.L_46 - .L_45)
.L_45:
        /*35ec*/ 	.word	0x00000000


	//----- nvinfo : EIATTR_CBANK_PARAM_SIZE
	.align		4
.L_46:
        /*35f0*/ 	.byte	0x03, 0x19
        /*35f2*/ 	.short	0x0770


	//----- nvinfo : EIATTR_PARAM_CBANK
	.align		4
        /*35f4*/ 	.byte	0x04, 0x0a
        /*35f6*/ 	.short	(.L_48 - .L_47)
	.align		4
.L_47:
        /*35f8*/ 	.word	index@(.nv.constant0._ZN7cutlass13device_kernelINS_4gemm6kernel13GemmUniversalIN4cute5tupleIJiiiiEEENS1_10collective13CollectiveMmaINS1_34MainloopSm90TmaGmmaWarpSpecializedILi3ENS5_IJNS4_1CILi2EEENSA_ILi1EEESC_EEENS1_35KernelTmaWarpSpecializedCooperativeEEENS5_IJNSA_ILi256EEESG_NSA_ILi64EEEEEENS_6half_tENS5_IJlSC_lEEESJ_SK_NS4_8TiledMMAINS4_8MMA_AtomIJNS4_4SM904GMMA26MMA_64x256x16_F32F16F16_SSILNSO_5MajorE0ELSQ_0ELNSO_7ScaleInE1ELSR_1EEEEEENS4_6LayoutISD_NS5_IJSC_NSA_ILi0EEESV_EEEEENS5_IJNS4_10UnderscoreESY_SY_EEEEENS4_13SM90_TMA_LOADENS4_14ComposedLayoutINS4_7SwizzleILi3ELi4ELi3EEENS4_18smem_ptr_flag_bitsILi16EEENSU_INS5_IJNSA_ILi8EEESH_EEENS5_IJSH_SC_EEEEEEEvNS4_8identityENS4_23SM90_TMA_LOAD_MULTICASTES1B_vS1C_EENS_8epilogue10collective18CollectiveEpilogueINS1F_22Sm90TmaWarpSpecializedILi4ELi2ELi16ELb1ELb0EEEJSI_NS5_IJNSA_ILi128EEENSA_ILi32EEEEEESJ_SK_SJ_SK_NS1F_6fusion15FusionCallbacksIS1J_NS1N_23LinCombPerRowBiasEltActINS1F_6thread4ReLuESJ_fSJ_SJ_fLi8ELNS_15FloatRoundStyleE2EEESI_S1M_JEEES11_NS12_INS13_ILi2ELi4ELi3EEES16_NSU_INS5_IJS17_S1L_EEENS5_IJS1L_SC_EEEEEEENS4_17SM75_U32x4_LDSM_NENS4_14SM90_TMA_STOREES1Z_NS4_17SM90_U32x4_STSM_NENS4_9Copy_AtomIJS22_SJ_EEEvEEEvvEEEEvNT_6ParamsE)
        /*35fc*/ 	.short	0x0210
        /*35fe*/ 	.short	0x0770


	//----- nvinfo : EIATTR_SW_WAR
	.align		4
.L_48:
        /*3600*/ 	.byte	0x04, 0x36
        /*3602*/ 	.short	(.L_50 - .L_49)
.L_49:
        /*3604*/ 	.word	0x00000008
.L_50:


//--------------------- .nv.callgraph             --------------------------
	.section	.nv.callgraph,"",@"SHT_CUDA_CALLGRAPH"
	.align	4
	.sectionentsize	8
	.align		4
        /*0000*/ 	.word	0x00000000
	.align		4
        /*0004*/ 	.word	0xffffffff
	.align		4
        /*0008*/ 	.word	index@(_ZN7cutlass13device_kernelINS_4gemm6kernel13GemmUniversalIN4cute5tupleIJiiiiEEENS1_10collective13CollectiveMmaINS1_34MainloopSm90TmaGmmaWarpSpecializedILi3ENS5_IJNS4_1CILi2EEENSA_ILi1EEESC_EEENS1_35KernelTmaWarpSpecializedCooperativeEEENS5_IJNSA_ILi256EEESG_NSA_ILi64EEEEEENS_6half_tENS5_IJlSC_lEEESJ_SK_NS4_8TiledMMAINS4_8MMA_AtomIJNS4_4SM904GMMA26MMA_64x256x16_F32F16F16_SSILNSO_5MajorE0ELSQ_0ELNSO_7ScaleInE1ELSR_1EEEEEENS4_6LayoutISD_NS5_IJSC_NSA_ILi0EEESV_EEEEENS5_IJNS4_10UnderscoreESY_SY_EEEEENS4_13SM90_TMA_LOADENS4_14ComposedLayoutINS4_7SwizzleILi3ELi4ELi3EEENS4_18smem_ptr_flag_bitsILi16EEENSU_INS5_IJNSA_ILi8EEESH_EEENS5_IJSH_SC_EEEEEEEvNS4_8identityENS4_23SM90_TMA_LOAD_MULTICASTES1B_vS1C_EENS_8epilogue10collective18CollectiveEpilogueINS1F_22Sm90TmaWarpSpecializedILi4ELi2ELi16ELb1ELb0EEEJSI_NS5_IJNSA_ILi128EEENSA_ILi32EEEEEESJ_SK_SJ_SK_NS1F_6fusion15FusionCallbacksIS1J_NS1N_23LinCombPerRowBiasEltActINS1F_6thread4ReLuESJ_fSJ_SJ_fLi8ELNS_15FloatRoundStyleE2EEESI_S1M_JEEES11_NS12_INS13_ILi2ELi4ELi3EEES16_NSU_INS5_IJS17_S1L_EEENS5_IJS1L_SC_EEEEEEENS4_17SM75_U32x4_LDSM_NENS4_14SM90_TMA_STOREES1Z_NS4_17SM90_U32x4_STSM_NENS4_9Copy_AtomIJS22_SJ_EEEvEEEvvEEEEvNT_6ParamsE)
	.align		4
        /*000c*/ 	.word	index@(__assertfail)
	.align		4
        /*0010*/ 	.word	0x00000000
	.align		4
        /*0014*/ 	.word	0xfffffffe
	.align		4
        /*0018*/ 	.word	0x00000000
	.align		4
        /*001c*/ 	.word	0xfffffffd
	.align		4
        /*0020*/ 	.word	0x00000000
	.align		4
        /*0024*/ 	.word	0xfffffffc


//--------------------- .nv.constant4             --------------------------
	.section	.nv.constant4,"a",@progbits
	.align	8
	.align		8
.nv.constant4:
        /*0000*/ 	.dword	__assertfail
	.align		8
        /*0008*/ 	.dword	__unnamed_1
	.align		8
        /*0010*/ 	.dword	__unnamed_2
	.align		8
        /*0018*/ 	.dword	_ZN39_INTERNAL_1d6888a9_4_k_cu_219e1472_33334cuda3std3__45__cpo5beginE
	.align		8
        /*0020*/ 	.dword	_ZN39_INTERNAL_1d6888a9_4_k_cu_219e1472_33334cuda3std3__45__cpo3endE
	.align		8
        /*0028*/ 	.dword	_ZN39_INTERNAL_1d6888a9_4_k_cu_219e1472_33334cuda3std3__45__cpo6cbeginE
	.align		8
        /*0030*/ 	.dword	_ZN39_INTERNAL_1d6888a9_4_k_cu_219e1472_33334cuda3std3__45__cpo4cendE
	.align		8
        /*0038*/ 	.dword	_ZN39_INTERNAL_1d6888a9_4_k_cu_219e1472_33334cuda3std3__441_GLOBAL__N__1d6888a9_4_k_cu_219e1472_33336ignoreE
	.align		8
        /*0040*/ 	.dword	_ZN39_INTERNAL_1d6888a9_4_k_cu_219e1472_33334cuda3std3__419piecewise_constructE
	.align		8
        /*0048*/ 	.dword	_ZN39_INTERNAL_1d6888a9_4_k_cu_219e1472_33334cuda3std3__48in_placeE
	.align		8
        /*0050*/ 	.dword	_ZN39_INTERNAL_1d6888a9_4_k_cu_219e1472_33334cuda3std6ranges3__45__cpo4swapE
	.align		8
        /*0058*/ 	.dword	_ZN39_INTERNAL_1d6888a9_4_k_cu_219e1472_33334cuda3std6ranges3__45__cpo9iter_moveE
	.align		8
        /*0060*/ 	.dword	_ZN39_INTERNAL_1d6888a9_4_k_cu_219e1472_33334cute7productE
	.align		8
        /*0068*/ 	.dword	_ZN39_INTERNAL_1d6888a9_4_k_cu_219e1472_33334cute1_E
	.align		8
        /*0070*/ 	.dword	$str$22
	.align		8
        /*0078*/ 	.dword	$str$23
	.align		8
        /*0080*/ 	.dword	$str$26
	.align		8
        /*0088*/ 	.dword	$str$27


//--------------------- .text._ZN7cutlass13device_kernelINS_4gemm6kernel13GemmUniversalIN4cute5tupleIJiiiiEEENS1_10collective13CollectiveMmaINS1_34MainloopSm90TmaGmmaWarpSpecializedILi3ENS5_IJNS4_1CILi2EEENSA_ILi1EEESC_EEENS1_35KernelTmaWarpSpecializedCooperativeEEENS5_IJNSA_ILi256EEESG_NSA_ILi64EEEEEENS_6half_tENS5_IJlSC_lEEESJ_SK_NS4_8TiledMMAINS4_8MMA_AtomIJNS4_4SM904GMMA26MMA_64x256x16_F32F16F16_SSILNSO_5MajorE0ELSQ_0ELNSO_7ScaleInE1ELSR_1EEEEEENS4_6LayoutISD_NS5_IJSC_NSA_ILi0EEESV_EEEEENS5_IJNS4_10UnderscoreESY_SY_EEEEENS4_13SM90_TMA_LOADENS4_14ComposedLayoutINS4_7SwizzleILi3ELi4ELi3EEENS4_18smem_ptr_flag_bitsILi16EEENSU_INS5_IJNSA_ILi8EEESH_EEENS5_IJSH_SC_EEEEEEEvNS4_8identityENS4_23SM90_TMA_LOAD_MULTICASTES1B_vS1C_EENS_8epilogue10collective18CollectiveEpilogueINS1F_22Sm90TmaWarpSpecializedILi4ELi2ELi16ELb1ELb0EEEJSI_NS5_IJNSA_ILi128EEENSA_ILi32EEEEEESJ_SK_SJ_SK_NS1F_6fusion15FusionCallbacksIS1J_NS1N_23LinCombPerRowBiasEltActINS1F_6thread4ReLuESJ_fSJ_SJ_fLi8ELNS_15FloatRoundStyleE2EEESI_S1M_JEEES11_NS12_INS13_ILi2ELi4ELi3EEES16_NSU_INS5_IJS17_S1L_EEENS5_IJS1L_SC_EEEEEEENS4_17SM75_U32x4_LDSM_NENS4_14SM90_TMA_STOREES1Z_NS4_17SM90_U32x4_STSM_NENS4_9Copy_AtomIJS22_SJ_EEEvEEEvvEEEEvNT_6ParamsE --------------------------
	.section	.text._ZN7cutlass13device_kernelINS_4gemm6kernel13GemmUniversalIN4cute5tupleIJiiiiEEENS1_10collective13CollectiveMmaINS1_34MainloopSm90TmaGmmaWarpSpecializedILi3ENS5_IJNS4_1CILi2EEENSA_ILi1EEESC_EEENS1_35KernelTmaWarpSpecializedCooperativeEEENS5_IJNSA_ILi256EEESG_NSA_ILi64EEEEEENS_6half_tENS5_IJlSC_lEEESJ_SK_NS4_8TiledMMAINS4_8MMA_AtomIJNS4_4SM904GMMA26MMA_64x256x16_F32F16F16_SSILNSO_5MajorE0ELSQ_0ELNSO_7ScaleInE1ELSR_1EEEEEENS4_6LayoutISD_NS5_IJSC_NSA_ILi0EEESV_EEEEENS5_IJNS4_10UnderscoreESY_SY_EEEEENS4_13SM90_TMA_LOADENS4_14ComposedLayoutINS4_7SwizzleILi3ELi4ELi3EEENS4_18smem_ptr_flag_bitsILi16EEENSU_INS5_IJNSA_ILi8EEESH_EEENS5_IJSH_SC_EEEEEEEvNS4_8identityENS4_23SM90_TMA_LOAD_MULTICASTES1B_vS1C_EENS_8epilogue10collective18CollectiveEpilogueINS1F_22Sm90TmaWarpSpecializedILi4ELi2ELi16ELb1ELb0EEEJSI_NS5_IJNSA_ILi128EEENSA_ILi32EEEEEESJ_SK_SJ_SK_NS1F_6fusion15FusionCallbacksIS1J_NS1N_23LinCombPerRowBiasEltActINS1F_6thread4ReLuESJ_fSJ_SJ_fLi8ELNS_15FloatRoundStyleE2EEESI_S1M_JEEES11_NS12_INS13_ILi2ELi4ELi3EEES16_NSU_INS5_IJS17_S1L_EEENS5_IJS1L_SC_EEEEEEENS4_17SM75_U32x4_LDSM_NENS4_14SM90_TMA_STOREES1Z_NS4_17SM90_U32x4_STSM_NENS4_9Copy_AtomIJS22_SJ_EEEvEEEvvEEEEvNT_6ParamsE,"ax",@progbits
	.align	128
.text._ZN7cutlass13device_kernelINS_4gemm6kernel13GemmUniversalIN4cute5tupleIJiiiiEEENS1_10collective13CollectiveMmaINS1_34MainloopSm90TmaGmmaWarpSpecializedILi3ENS5_IJNS4_1CILi2EEENSA_ILi1EEESC_EEENS1_35KernelTmaWarpSpecializedCooperativeEEENS5_IJNSA_ILi256EEESG_NSA_ILi64EEEEEENS_6half_tENS5_IJlSC_lEEESJ_SK_NS4_8TiledMMAINS4_8MMA_AtomIJNS4_4SM904GMMA26MMA_64x256x16_F32F16F16_SSILNSO_5MajorE0ELSQ_0ELNSO_7ScaleInE1ELSR_1EEEEEENS4_6LayoutISD_NS5_IJSC_NSA_ILi0EEESV_EEEEENS5_IJNS4_10UnderscoreESY_SY_EEEEENS4_13SM90_TMA_LOADENS4_14ComposedLayoutINS4_7SwizzleILi3ELi4ELi3EEENS4_18smem_ptr_flag_bitsILi16EEENSU_INS5_IJNSA_ILi8EEESH_EEENS5_IJSH_SC_EEEEEEEvNS4_8identityENS4_23SM90_TMA_LOAD_MULTICASTES1B_vS1C_EENS_8epilogue10collective18CollectiveEpilogueINS1F_22Sm90TmaWarpSpecializedILi4ELi2ELi16ELb1ELb0EEEJSI_NS5_IJNSA_ILi128EEENSA_ILi32EEEEEESJ_SK_SJ_SK_NS1F_6fusion15FusionCallbacksIS1J_NS1N_23LinCombPerRowBiasEltActINS1F_6thread4ReLuESJ_fSJ_SJ_fLi8ELNS_15FloatRoundStyleE2EEESI_S1M_JEEES11_NS12_INS13_ILi2ELi4ELi3EEES16_NSU_INS5_IJS17_S1L_EEENS5_IJS1L_SC_EEEEEEENS4_17SM75_U32x4_LDSM_NENS4_14SM90_TMA_STOREES1Z_NS4_17SM90_U32x4_STSM_NENS4_9Copy_AtomIJS22_SJ_EEEvEEEvvEEEEvNT_6ParamsE:
        .type           _ZN7cutlass13device_kernelINS_4gemm6kernel13GemmUniversalIN4cute5tupleIJiiiiEEENS1_10collective13CollectiveMmaINS1_34MainloopSm90TmaGmmaWarpSpecializedILi3ENS5_IJNS4_1CILi2EEENSA_ILi1EEESC_EEENS1_35KernelTmaWarpSpecializedCooperativeEEENS5_IJNSA_ILi256EEESG_NSA_ILi64EEEEEENS_6half_tENS5_IJlSC_lEEESJ_SK_NS4_8TiledMMAINS4_8MMA_AtomIJNS4_4SM904GMMA26MMA_64x256x16_F32F16F16_SSILNSO_5MajorE0ELSQ_0ELNSO_7ScaleInE1ELSR_1EEEEEENS4_6LayoutISD_NS5_IJSC_NSA_ILi0EEESV_EEEEENS5_IJNS4_10UnderscoreESY_SY_EEEEENS4_13SM90_TMA_LOADENS4_14ComposedLayoutINS4_7SwizzleILi3ELi4ELi3EEENS4_18smem_ptr_flag_bitsILi16EEENSU_INS5_IJNSA_ILi8EEESH_EEENS5_IJSH_SC_EEEEEEEvNS4_8identityENS4_23SM90_TMA_LOAD_MULTICASTES1B_vS1C_EENS_8epilogue10collective18CollectiveEpilogueINS1F_22Sm90TmaWarpSpecializedILi4ELi2ELi16ELb1ELb0EEEJSI_NS5_IJNSA_ILi128EEENSA_ILi32EEEEEESJ_SK_SJ_SK_NS1F_6fusion15FusionCallbacksIS1J_NS1N_23LinCombPerRowBiasEltActINS1F_6thread4ReLuESJ_fSJ_SJ_fLi8ELNS_15FloatRoundStyleE2EEESI_S1M_JEEES11_NS12_INS13_ILi2ELi4ELi3EEES16_NSU_INS5_IJS17_S1L_EEENS5_IJS1L_SC_EEEEEEENS4_17SM75_U32x4_LDSM_NENS4_14SM90_TMA_STOREES1Z_NS4_17SM90_U32x4_STSM_NENS4_9Copy_AtomIJS22_SJ_EEEvEEEvvEEEEvNT_6ParamsE,@function
        .size           _ZN7cutlass13device_kernelINS_4gemm6kernel13GemmUniversalIN4cute5tupleIJiiiiEEENS1_10collective13CollectiveMmaINS1_34MainloopSm90TmaGmmaWarpSpecializedILi3ENS5_IJNS4_1CILi2EEENSA_ILi1EEESC_EEENS1_35KernelTmaWarpSpecializedCooperativeEEENS5_IJNSA_ILi256EEESG_NSA_ILi64EEEEEENS_6half_tENS5_IJlSC_lEEESJ_SK_NS4_8TiledMMAINS4_8MMA_AtomIJNS4_4SM904GMMA26MMA_64x256x16_F32F16F16_SSILNSO_5MajorE0ELSQ_0ELNSO_7ScaleInE1ELSR_1EEEEEENS4_6LayoutISD_NS5_IJSC_NSA_ILi0EEESV_EEEEENS5_IJNS4_10UnderscoreESY_SY_EEEEENS4_13SM90_TMA_LOADENS4_14ComposedLayoutINS4_7SwizzleILi3ELi4ELi3EEENS4_18smem_ptr_flag_bitsILi16EEENSU_INS5_IJNSA_ILi8EEESH_EEENS5_IJSH_SC_EEEEEEEvNS4_8identityENS4_23SM90_TMA_LOAD_MULTICASTES1B_vS1C_EENS_8epilogue10collective18CollectiveEpilogueINS1F_22Sm90TmaWarpSpecializedILi4ELi2ELi16ELb1ELb0EEEJSI_NS5_IJNSA_ILi128EEENSA_ILi32EEEEEESJ_SK_SJ_SK_NS1F_6fusion15FusionCallbacksIS1J_NS1N_23LinCombPerRowBiasEltActINS1F_6thread4ReLuESJ_fSJ_SJ_fLi8ELNS_15FloatRoundStyleE2EEESI_S1M_JEEES11_NS12_INS13_ILi2ELi4ELi3EEES16_NSU_INS5_IJS17_S1L_EEENS5_IJS1L_SC_EEEEEEENS4_17SM75_U32x4_LDSM_NENS4_14SM90_TMA_STOREES1Z_NS4_17SM90_U32x4_STSM_NENS4_9Copy_AtomIJS22_SJ_EEEvEEEvvEEEEvNT_6ParamsE,(.L_x_405 - _ZN7cutlass13device_kernelINS_4gemm6kernel13GemmUniversalIN4cute5tupleIJiiiiEEENS1_10collective13CollectiveMmaINS1_34MainloopSm90TmaGmmaWarpSpecializedILi3ENS5_IJNS4_1CILi2EEENSA_ILi1EEESC_EEENS1_35KernelTmaWarpSpecializedCooperativeEEENS5_IJNSA_ILi256EEESG_NSA_ILi64EEEEEENS_6half_tENS5_IJlSC_lEEESJ_SK_NS4_8TiledMMAINS4_8MMA_AtomIJNS4_4SM904GMMA26MMA_64x256x16_F32F16F16_SSILNSO_5MajorE0ELSQ_0ELNSO_7ScaleInE1ELSR_1EEEEEENS4_6LayoutISD_NS5_IJSC_NSA_ILi0EEESV_EEEEENS5_IJNS4_10UnderscoreESY_SY_EEEEENS4_13SM90_TMA_LOADENS4_14ComposedLayoutINS4_7SwizzleILi3ELi4ELi3EEENS4_18smem_ptr_flag_bitsILi16EEENSU_INS5_IJNSA_ILi8EEESH_EEENS5_IJSH_SC_EEEEEEEvNS4_8identityENS4_23SM90_TMA_LOAD_MULTICASTES1B_vS1C_EENS_8epilogue10collective18CollectiveEpilogueINS1F_22Sm90TmaWarpSpecializedILi4ELi2ELi16ELb1ELb0EEEJSI_NS5_IJNSA_ILi128EEENSA_ILi32EEEEEESJ_SK_SJ_SK_NS1F_6fusion15FusionCallbacksIS1J_NS1N_23LinCombPerRowBiasEltActINS1F_6thread4ReLuESJ_fSJ_SJ_fLi8ELNS_15FloatRoundStyleE2EEESI_S1M_JEEES11_NS12_INS13_ILi2ELi4ELi3EEES16_NSU_INS5_IJS17_S1L_EEENS5_IJS1L_SC_EEEEEEENS4_17SM75_U32x4_LDSM_NENS4_14SM90_TMA_STOREES1Z_NS4_17SM90_U32x4_STSM_NENS4_9Copy_AtomIJS22_SJ_EEEvEEEvvEEEEvNT_6ParamsE)
        .other          _ZN7cutlass13device_kernelINS_4gemm6kernel13GemmUniversalIN4cute5tupleIJiiiiEEENS1_10collective13CollectiveMmaINS1_34MainloopSm90TmaGmmaWarpSpecializedILi3ENS5_IJNS4_1CILi2EEENSA_ILi1EEESC_EEENS1_35KernelTmaWarpSpecializedCooperativeEEENS5_IJNSA_ILi256EEESG_NSA_ILi64EEEEEENS_6half_tENS5_IJlSC_lEEESJ_SK_NS4_8TiledMMAINS4_8MMA_AtomIJNS4_4SM904GMMA26MMA_64x256x16_F32F16F16_SSILNSO_5MajorE0ELSQ_0ELNSO_7ScaleInE1ELSR_1EEEEEENS4_6LayoutISD_NS5_IJSC_NSA_ILi0EEESV_EEEEENS5_IJNS4_10UnderscoreESY_SY_EEEEENS4_13SM90_TMA_LOADENS4_14ComposedLayoutINS4_7SwizzleILi3ELi4ELi3EEENS4_18smem_ptr_flag_bitsILi16EEENSU_INS5_IJNSA_ILi8EEESH_EEENS5_IJSH_SC_EEEEEEEvNS4_8identityENS4_23SM90_TMA_LOAD_MULTICASTES1B_vS1C_EENS_8epilogue10collective18CollectiveEpilogueINS1F_22Sm90TmaWarpSpecializedILi4ELi2ELi16ELb1ELb0EEEJSI_NS5_IJNSA_ILi128EEENSA_ILi32EEEEEESJ_SK_SJ_SK_NS1F_6fusion15FusionCallbacksIS1J_NS1N_23LinCombPerRowBiasEltActINS1F_6thread4ReLuESJ_fSJ_SJ_fLi8ELNS_15FloatRoundStyleE2EEESI_S1M_JEEES11_NS12_INS13_ILi2ELi4ELi3EEES16_NSU_INS5_IJS17_S1L_EEENS5_IJS1L_SC_EEEEEEENS4_17SM75_U32x4_LDSM_NENS4_14SM90_TMA_STOREES1Z_NS4_17SM90_U32x4_STSM_NENS4_9Copy_AtomIJS22_SJ_EEEvEEEvvEEEEvNT_6ParamsE,@"STO_CUDA_ENTRY STV_DEFAULT"
_ZN7cutlass13device_kernelINS_4gemm6kernel13GemmUniversalIN4cute5tupleIJiiiiEEENS1_10collective13CollectiveMmaINS1_34MainloopSm90TmaGmmaWarpSpecializedILi3ENS5_IJNS4_1CILi2EEENSA_ILi1EEESC_EEENS1_35KernelTmaWarpSpecializedCooperativeEEENS5_IJNSA_ILi256EEESG_NSA_ILi64EEEEEENS_6half_tENS5_IJlSC_lEEESJ_SK_NS4_8TiledMMAINS4_8MMA_AtomIJNS4_4SM904GMMA26MMA_64x256x16_F32F16F16_SSILNSO_5MajorE0ELSQ_0ELNSO_7ScaleInE1ELSR_1EEEEEENS4_6LayoutISD_NS5_IJSC_NSA_ILi0EEESV_EEEEENS5_IJNS4_10UnderscoreESY_SY_EEEEENS4_13SM90_TMA_LOADENS4_14ComposedLayoutINS4_7SwizzleILi3ELi4ELi3EEENS4_18smem_ptr_flag_bitsILi16EEENSU_INS5_IJNSA_ILi8EEESH_EEENS5_IJSH_SC_EEEEEEEvNS4_8identityENS4_23SM90_TMA_LOAD_MULTICASTES1B_vS1C_EENS_8epilogue10collective18CollectiveEpilogueINS1F_22Sm90TmaWarpSpecializedILi4ELi2ELi16ELb1ELb0EEEJSI_NS5_IJNSA_ILi128EEENSA_ILi32EEEEEESJ_SK_SJ_SK_NS1F_6fusion15FusionCallbacksIS1J_NS1N_23LinCombPerRowBiasEltActINS1F_6thread4ReLuESJ_fSJ_SJ_fLi8ELNS_15FloatRoundStyleE2EEESI_S1M_JEEES11_NS12_INS13_ILi2ELi4ELi3EEES16_NSU_INS5_IJS17_S1L_EEENS5_IJS1L_SC_EEEEEEENS4_17SM75_U32x4_LDSM_NENS4_14SM90_TMA_STOREES1Z_NS4_17SM90_U32x4_STSM_NENS4_9Copy_AtomIJS22_SJ_EEEvEEEvvEEEEvNT_6ParamsE:
[----:B------:R-:W1:Y:S02]  /*0000*/  LDC R1, c[0x0][0x28] ;  /* 0x00000a00ff017b82 */ /* 0x000e640000000800 */
[----:B-1----:R-:W-:Y:S01]  /*0010*/  IADD3 R1, R1, -0x7b8, RZ ;  /* 0xfffff84801017810 */ /* 0x002fe20007ffe0ff */
[----:B------:R-:W1:Y:S01]  /*0020*/  S2R R6, SR_TID.X ;  /* 0x0000000000067919 */ /* 0x000e620000002100 */
[----:B------:R-:W-:Y:S01]  /*0030*/  ELECT P0, URZ, PT ;  /* 0x00000000003f782f */ /* 0x000fe20003800000 */
[----:B------:R-:W-:Y:S01]  /*0040*/  BSSY B0, `(.L_x_0) ;  /* 0x000001a000007945 */ /* 0x000fe20003800000 */
[----:B-1----:R-:W-:-:S05]  /*0050*/  SHF.R.U32.HI R0, RZ, 0x5, R6 ;  /* 0x00000005ff007819 */ /* 0x002fca0000011606 */
[----:B------:R-:W1:Y:S02]  /*0060*/  SHFL.IDX PT, R2, R0, RZ, 0x1f ;  /* 0x00001fff00027589 */ /* 0x000e6400000e0000 */
[----:B-1----:R-:W-:Y:S02]  /*0070*/  R2UR UR58, R2 ;  /* 0x00000000023a72ca */ /* 0x002fe400000e0000 */
[----:B------:R-:W-:-:S06]  /*0080*/  SHF.R.U32.HI R2, RZ, 0x7, R6 ;  /* 0x00000007ff027819 */ /* 0x000fcc0000011606 */
[----:B------:R-:W1:Y:S05]  /*0090*/  SHFL.IDX PT, R2, R2, RZ, 0x1f ;  /* 0x00001fff02027589 */ /* 0x000e6a00000e0000 */
[----:B------:R-:W-:Y:S02]  /*00a0*/  USHF.R.S32.HI UR4, URZ, 0x1f, UR58 ;  /* 0x0000001f3f047899 */ /* 0x000fe4000801143a */
[----:B------:R-:W-:Y:S02]  /*00b0*/  ISETP.NE.OR P0, PT, RZ, UR58, !P0 ;  /* 0x0000003aff007c0c */ /* 0x000fe4000c705670 */
[----:B------:R-:W-:-:S04]  /*00c0*/  ULEA.HI UR4, UR4, UR58, URZ, 0x2 ;  /* 0x0000003a04047291 */ /* 0x000fc8000f8f103f */
[----:B------:R-:W-:-:S04]  /*00d0*/  ULOP3.LUT UR4, UR4, 0xfffffffc, URZ, 0xc0, !UPT ;  /* 0xfffffffc04047892 */ /* 0x000fc8000f8ec03f */
[----:B------:R-:W-:-:S03]  /*00e0*/  UIADD3 UR58, UR58, -UR4, URZ ;  /* 0x800000043a3a7290 */ /* 0x000fc6000fffe03f */
[----:B------:R-:W-:Y:S09]  /*00f0*/  @P0 BRA `(.L_x_1) ;  /* 0x0000000000380947 */ /* 0x000ff20003800000 */
[----:B------:R-:W-:Y:S02]  /*0100*/  ULDC.64 UR4, c[0x0][0x198] ;  /* 0x0000660000047ab9 */ /* 0x000fe40000000a00 */
[----:B------:R-:W-:Y:S02]  /*0110*/  UIADD3 UR6, UP0, UR4, 0xf0, URZ ;  /* 0x000000f004067890 */ /* 0x000fe4000ff1e03f */
[----:B------:R-:W-:Y:S02]  /*0120*/  UIADD3 UR8, UP1, UR4, 0x1f0, URZ ;  /* 0x000001f004087890 */ /* 0x000fe4000ff3e03f */
[----:B------:R-:W-:Y:S02]  /*0130*/  UIADD3 UR10, UP2, UR4, 0x3f0, URZ ;  /* 0x000003f0040a7890 */ /* 0x000fe4000ff5e03f */
[----:B------:R-:W-:Y:S02]  /*0140*/  UIADD3 UR4, UP3, UR4, 0x4f0, URZ ;  /* 0x000004f004047890 */ /* 0x000fe4000ff7e03f */
[----:B------:R-:W-:-:S02]  /*0150*/  UIADD3.X UR7, URZ, UR5, URZ, UP0, !UPT ;  /* 0x000000053f077290 */ /* 0x000fc400087fe43f */
[----:B------:R-:W-:Y:S02]  /*0160*/  UIADD3.X UR9, URZ, UR5, URZ, UP1, !UPT ;  /* 0x000000053f097290 */ /* 0x000fe40008ffe43f */
[----:B------:R-:W-:Y:S02]  /*0170*/  UIADD3.X UR11, URZ, UR5, URZ, UP2, !UPT ;  /* 0x000000053f0b7290 */ /* 0x000fe400097fe43f */
[----:B------:R-:W-:-:S03]  /*0180*/  UIADD3.X UR5, URZ, UR5, URZ, UP3, !UPT ;  /* 0x000000053f057290 */ /* 0x000fc60009ffe43f */
[----:B------:R2:W-:Y:S02]  /*0190*/  UTMACCTL.PF [UR6] ;  /* 0x00000000060079b9 */ /* 0x0005e40008040000 */
[----:B------:R2:W-:Y:S02]  /*01a0*/  UTMACCTL.PF [UR8] ;  /* 0x00000000080079b9 */ /* 0x0005e40008040000 */
[----:B------:R2:W-:Y:S02]  /*01b0*/  UTMACCTL.PF [UR10] ;  /* 0x000000000a0079b9 */ /* 0x0005e40008040000 */
[----:B------:R2:W-:Y:S02]  /*01c0*/  UTMACCTL.PF [UR4] ;  /* 0x00000000040079b9 */ /* 0x0005e40008040000 */
[----:B--2---:R-:W-:Y:S01]  /*01d0*/  NOP ;  /* 0x0000000000007918 */ /* 0x004fe20000000000 */
.L_x_1:
[----:B------:R-:W-:Y:S05]  /*01e0*/  BSYNC B0 ;  /* 0x0000000000007941 */ /* 0x000fea0003800000 */
.L_x_0:
[----:B------:R-:W-:Y:S01]  /*01f0*/  ULDC.64 UR8, c[0x0][0x590] ;  /* 0x0001640000087ab9 */ /* 0x000fe20000000a00 */
[----:B-1----:R-:W-:Y:S01]  /*0200*/  R2UR UR6, R2 ;  /* 0x00000000020672ca */ /* 0x002fe200000e0000 */
[----:B------:R-:W-:Y:S01]  /*0210*/  ULDC.64 UR4, c[0x0][0x588] ;  /* 0x0001620000047ab9 */ /* 0x000fe20000000a00 */
[----:B------:R-:W-:Y:S01]  /*0220*/  ISETP.NE.U32.AND P2, PT, RZ, UR8, PT ;  /* 0x00000008ff007c0c */ /* 0x000fe2000bf45070 */
[----:B------:R-:W-:Y:S01]  /*0230*/  ULDC.64 UR56, c[0x0][0x208] ;  /* 0x0000820000387ab9 */ /* 0x000fe20000000a00 */
[----:B------:R-:W-:Y:S02]  /*0240*/  PRMT R4, RZ, 0x7610, R4 ;  /* 0x00007610ff047816 */ /* 0x000fe40000000004 */
[----:B------:R-:W-:-:S13]  /*0250*/  ISETP.NE.AND.EX P1, PT, RZ, UR9, PT, P2 ;  /* 0x00000009ff007c0c */ /* 0x000fda000bf25320 */
[----:B------:R-:W-:Y:S05]  /*0260*/  @P1 BRA `(.L_x_2) ;  /* 0x0000000000441947 */ /* 0x000fea0003800000 */
[----:B------:R-:W-:Y:S02]  /*0270*/  ULDC.64 UR10, c[0x0][0x588] ;  /* 0x00016200000a7ab9 */ /* 0x000fe40000000a00 */
[----:B------:R-:W-:-:S04]  /*0280*/  ISETP.NE.U32.AND P0, PT, RZ, UR10, PT ;  /* 0x0000000aff007c0c */ /* 0x000fc8000bf05070 */
[----:B------:R-:W-:-:S13]  /*0290*/  ISETP.NE.AND.EX P0, PT, RZ, UR11, PT, P0 ;  /* 0x0000000bff007c0c */ /* 0x000fda000bf05300 */
[----:B------:R-:W-:Y:S05]  /*02a0*/  @!P0 BRA `(.L_x_3) ;  /* 0x00000000001c8947 */ /* 0x000fea0003800000 */
[----:B------:R-:W-:Y:S01]  /*02b0*/  IMAD.U32 R2, RZ, RZ, UR4 ;  /* 0x00000004ff027e24 */ /* 0x000fe2000f8e00ff */
[----:B------:R-:W-:-:S05]  /*02c0*/  MOV R3, UR5 ;  /* 0x0000000500037c02 */ /* 0x000fca0008000f00 */
[----:B------:R-:W2:Y:S01]  /*02d0*/  LDG.E R2, desc[UR56][R2.64] ;  /* 0x0000003802027981 */ /* 0x000ea2000c1e1900 */
[----:B------:R-:W-:Y:S01]  /*02e0*/  IMAD.MOV.U32 R4, RZ, RZ, 0x1 ;  /* 0x00000001ff047424 */ /* 0x000fe200078e00ff */
[----:B--2---:R-:W-:-:S13]  /*02f0*/  FSETP.NEU.AND P0, PT, R2, RZ, PT ;  /* 0x000000ff0200720b */ /* 0x004fda0003f0d000 */
[----:B------:R-:W-:Y:S01]  /*0300*/  VOTEU.ANY UP0, P0 ;  /* 0x00000000003f7886 */ /* 0x000fe20000000100 */
[----:B------:R-:W-:Y:S05]  /*0310*/  BRA `(.L_x_2) ;  /* 0x0000000000187947 */ /* 0x000fea0003800000 */
.L_x_3:
[----:B------:R-:W-:Y:S01]  /*0320*/  ULDC UR4, c[0x0][0x580] ;  /* 0x0001600000047ab9 */ /* 0x000fe20000000800 */
[----:B------:R-:W-:Y:S01]  /*0330*/  MOV R4, 0x1 ;  /* 0x0000000100047802 */ /* 0x000fe20000000f00 */
[----:B------:R-:W-:Y:S01]  /*0340*/  UMOV UR5, URZ ;  /* 0x0000003f00057c82 */ /* 0x000fe20008000000 */
[----:B------:R-:W-:Y:S01]  /*0350*/  FSETP.NEU.AND P0, PT, RZ, UR4, PT ;  /* 0x00000004ff007c0b */ /* 0x000fe2000bf0d000 */
[----:B------:R-:W-:-:S12]  /*0360*/  UMOV UR4, URZ ;  /* 0x0000003f00047c82 */ /* 0x000fd80008000000 */
[----:B------:R-:W-:-:S05]  /*0370*/  VOTEU.ANY UP0, P0 ;  /* 0x00000000003f7886 */ /* 0x000fca0000000100 */
.L_x_2:
[----:B------:R-:W-:Y:S01]  /*0380*/  ISETP.NE.U32.AND P0, PT, RZ, UR4, PT ;  /* 0x00000004ff007c0c */ /* 0x000fe2000bf05070 */
[----:B------:R-:W-:Y:S01]  /*0390*/  UPLOP3.LUT UP1, UPT, UPT, UPT, UPT, 0x40, 0x0 ;  /* 0x000000000000789c */ /* 0x000fe20003f2e870 */
[----:B------:R-:W-:Y:S02]  /*03a0*/  ISETP.NE.AND.EX P2, PT, RZ, UR9, PT, P2 ;  /* 0x00000009ff007c0c */ /* 0x000fe4000bf45320 */
[----:B------:R-:W-:Y:S01]  /*03b0*/  ISETP.NE.AND.EX P0, PT, RZ, UR5, PT, P0 ;  /* 0x00000005ff007c0c */ /* 0x000fe2000bf05300 */
[----:B------:R-:W-:-:S12]  /*03c0*/  UP2UR UR60, UPR, URZ, 0x2 ;  /* 0x000000023f3c7883 */ /* 0x000fd80008000000 */
[----:B------:R-:W-:Y:S05]  /*03d0*/  @P0 BRA P2, `(.L_x_4) ;  /* 0x0000000000400947 */ /* 0x000fea0001000000 */
[----:B------:R-:W-:-:S04]  /*03e0*/  ISETP.NE.U32.AND P0, PT, RZ, UR8, PT ;  /* 0x00000008ff007c0c */ /* 0x000fc8000bf05070 */
[----:B------:R-:W-:-:S13]  /*03f0*/  ISETP.NE.AND.EX P0, PT, RZ, UR9, PT, P0 ;  /* 0x00000009ff007c0c */ /* 0x000fda000bf05300 */
[----:B------:R-:W-:Y:S05]  /*0400*/  @!P0 BRA `(.L_x_5) ;  /* 0x00000000002c8947 */ /* 0x000fea0003800000 */
[----:B------:R-:W-:Y:S01]  /*0410*/  PRMT R2, R4, 0x9910, RZ ;  /* 0x0000991004027816 */ /* 0x000fe200000000ff */
[----:B------:R-:W-:Y:S02]  /*0420*/  UISETP.NE.U32.AND UP1, UPT, UR4, URZ, UPT ;  /* 0x0000003f0400728c */ /* 0x000fe4000bf25070 */
[----:B------:R-:W-:Y:S01]  /*0430*/  USEL UR4, URZ, 0xffffffff, UP0 ;  /* 0xffffffff3f047887 */ /* 0x000fe20008000000 */
[----:B------:R-:W-:Y:S01]  /*0440*/  R2UR UR7, R2 ;  /* 0x00000000020772ca */ /* 0x000fe200000e0000 */
[----:B------:R-:W-:-:S12]  /*0450*/  UISETP.NE.AND.EX UP0, UPT, UR5, URZ, UPT, UP1 ;  /* 0x0000003f0500728c */ /* 0x000fd8000bf05310 */
[----:B------:R-:W-:-:S11]  /*0460*/  UISETP.NE.AND UP2, UPT, UR7, URZ, UPT ;  /* 0x0000003f0700728c */ /* 0x000fd6000bf45270 */
[----:B------:R-:W-:-:S04]  /*0470*/  @!UP2 USEL UR4, URZ, 0xffffffff, UP0 ;  /* 0xffffffff3f04a887 */ /* 0x000fc80008000000 */
[----:B------:R-:W-:-:S04]  /*0480*/  ULOP3.LUT UR4, UR4, 0x1, URZ, 0xc0, !UPT ;  /* 0x0000000104047892 */ /* 0x000fc8000f8ec03f */
[----:B------:R-:W-:-:S04]  /*0490*/  UISETP.EQ.U32.AND UP0, UPT, UR4, 0x1, UPT ;  /* 0x000000010400788c */ /* 0x000fc8000bf02070 */
[----:B------:R-:W-:Y:S01]  /*04a0*/  UP2UR UR60, UPR, URZ, 0x1 ;  /* 0x000000013f3c7883 */ /* 0x000fe20008000000 */
[----:B------:R-:W-:Y:S11]  /*04b0*/  BRA `(.L_x_4) ;  /* 0x0000000000087947 */ /* 0x000ff60003800000 */
.L_x_5:
[----:B------:R-:W-:-:S04]  /*04c0*/  UPLOP3.LUT UP0, UPT, UPT, UPT, UP0, 0x40, 0x0 ;  /* 0x000000000000789c */ /* 0x000fc80003f0e800 */
[----:B------:R-:W-:-:S12]  /*04d0*/  UP2UR UR60, UPR, URZ, 0x1 ;  /* 0x000000013f3c7883 */ /* 0x000fd80008000000 */
.L_x_4:
[----:B------:R-:W1:Y:S01]  /*04e0*/  SHFL.IDX PT, R2, R0, RZ, 0x1f ;  /* 0x00001fff00027589 */ /* 0x000e6200000e0000 */
[----:B------:R-:W-:Y:S02]  /*04f0*/  UISETP.NE.AND UP0, UPT, UR58, URZ, UPT ;  /* 0x0000003f3a00728c */ /* 0x000fe4000bf05270 */
[----:B------:R-:W-:Y:S02]  /*0500*/  UISETP.NE.AND UP1, UPT, UR6, URZ, UPT ;  /* 0x0000003f0600728c */ /* 0x000fe4000bf25270 */
[----:B------:R-:W-:Y:S02]  /*0510*/  UP2UR UR61, UPR, URZ, 0x1 ;  /* 0x000000013f3d7883 */ /* 0x000fe40008000000 */
[----:B------:R-:W-:Y:S02]  /*0520*/  UISETP.EQ.OR UP0, UPT, UR58, 0x3, !UP0 ;  /* 0x000000033a00788c */ /* 0x000fe4000c702670 */
[----:B------:R-:W-:Y:S02]  /*0530*/  UIADD3 UR9, UR6, -0x1, URZ ;  /* 0xffffffff06097890 */ /* 0x000fe4000fffe03f */
[----:B------:R-:W-:Y:S01]  /*0540*/  UISETP.EQ.AND UP0, UPT, UR6, URZ, UP0 ;  /* 0x0000003f0600728c */ /* 0x000fe20008702270 */
[----:B-1----:R-:W-:-:S13]  /*0550*/  ISETP.NE.AND P0, PT, R2, RZ, PT ;  /* 0x000000ff0200720c */ /* 0x002fda0003f05270 */
[----:B------:R-:W-:Y:S05]  /*0560*/  @P0 BRA `(.L_x_6) ;  /* 0x0000000000500947 */ /* 0x000fea0003800000 */
[----:B------:R-:W1:Y:S01]  /*0570*/  S2UR UR8, SR_CgaCtaId ;  /* 0x00000000000879c3 */ /* 0x000e620000008800 */
[----:B------:R-:W-:Y:S01]  /*0580*/  UMOV UR4, 0x400 ;  /* 0x0000040000047882 */ /* 0x000fe20000000000 */
[----:B------:R-:W-:Y:S01]  /*0590*/  UMOV UR5, 0x1 ;  /* 0x0000000100057882 */ /* 0x000fe20000000000 */
[----:B------:R-:W-:Y:S01]  /*05a0*/  UMOV UR6, 0x4 ;  /* 0x0000000400067882 */ /* 0x000fe20000000000 */
[----:B------:R-:W-:Y:S01]  /*05b0*/  ELECT P0, URZ, PT ;  /* 0x00000000003f782f */ /* 0x000fe20003800000 */
[----:B------:R-:W-:-:S04]  /*05c0*/  UIADD3 UR6, -UR6, 0x100000, URZ ;  /* 0x0010000006067890 */ /* 0x000fc8000fffe13f */
[----:B------:R-:W-:Y:S02]  /*05d0*/  USHF.L.U32 UR7, UR6, 0xb, URZ ;  /* 0x0000000b06077899 */ /* 0x000fe4000800063f */
[----:B------:R-:W-:Y:S02]  /*05e0*/  USHF.L.U32 UR6, UR6, 0x1, URZ ;  /* 0x0000000106067899 */ /* 0x000fe4000800063f */
[----:B-1----:R-:W-:Y:S02]  /*05f0*/  ULEA UR8, UR8, UR4, 0x18 ;  /* 0x0000000408087291 */ /* 0x002fe4000f8ec03f */
[----:B------:R-:W-:-:S04]  /*0600*/  UIADD3 UR4, -UR5, 0x100000, URZ ;  /* 0x0010000005047890 */ /* 0x000fc8000fffe13f */
[----:B------:R-:W-:Y:S02]  /*0610*/  USHF.L.U32 UR5, UR4, 0xb, URZ ;  /* 0x0000000b04057899 */ /* 0x000fe4000800063f */
[----:B------:R-:W-:Y:S01]  /*0620*/  USHF.L.U32 UR4, UR4, 0x1, URZ ;  /* 0x0000000104047899 */ /* 0x000fe2000800063f */
[----:B------:R-:W1:Y:S11]  /*0630*/  FENCE.VIEW.ASYNC.S ;  /* 0x00000000000073c6 */ /* 0x000e760000000000 */
[----:B-1----:R1:W2:Y:S01]  /*0640*/  SYNCS.EXCH.64 URZ, [UR8], UR4 ;  /* 0x00000004083f75b2 */ /* 0x0022a20008000100 */
[----:B------:R1:W3:Y:S01]  /*0650*/  SYNCS.EXCH.64 URZ, [UR8+0x18], UR6 ;  /* 0x00001806083f75b2 */ /* 0x0002e20008000100 */
[----:B------:R1:W4:Y:S01]  /*0660*/  SYNCS.EXCH.64 URZ, [UR8+0x8], UR4 ;  /* 0x00000804083f75b2 */ /* 0x0003220008000100 */
[----:B------:R1:W1:Y:S01]  /*0670*/  SYNCS.EXCH.64 URZ, [UR8+0x20], UR6 ;  /* 0x00002006083f75b2 */ /* 0x0002620008000100 */
[----:B------:R1:W1:Y:S01]  /*0680*/  SYNCS.EXCH.64 URZ, [UR8+0x10], UR4 ;  /* 0x00001004083f75b2 */ /* 0x0002620008000100 */
[----:B------:R1:W1:Y:S01]  /*0690*/  SYNCS.EXCH.64 URZ, [UR8+0x28], UR6 ;  /* 0x00002806083f75b2 */ /* 0x0002620008000100 */
[----:B------:R-:W-:Y:S01]  /*06a0*/  NOP ;  /* 0x0000000000007918 */ /* 0x000fe20000000000 */
.L_x_6:
[----:B------:R-:W5:Y:S01]  /*06b0*/  SHFL.IDX PT, R3, R0, RZ, 0x1f ;  /* 0x00001fff00037589 */ /* 0x000f6200000e0000 */
[----:B------:R-:W-:Y:S01]  /*06c0*/  NOP ;  /* 0x0000000000007918 */ /* 0x000fe20000000000 */
[----:B-----5:R-:W-:-:S13]  /*06d0*/  ISETP.NE.AND P0, PT, R3, RZ, PT ;  /* 0x000000ff0300720c */ /* 0x020fda0003f05270 */
[----:B------:R-:W-:Y:S05]  /*06e0*/  @P0 BRA `(.L_x_7) ;  /* 0x0000000000580947 */ /* 0x000fea0003800000 */
[----:B-1----:R-:W1:Y:S01]  /*06f0*/  S2UR UR5, SR_CgaCtaId ;  /* 0x00000000000579c3 */ /* 0x002e620000008800 */
[----:B------:R-:W-:Y:S01]  /*0700*/  UMOV UR4, 0x400 ;  /* 0x0000040000047882 */ /* 0x000fe20000000000 */
[----:B------:R-:W-:Y:S01]  /*0710*/  UMOV UR6, 0x20 ;  /* 0x0000002000067882 */ /* 0x000fe20000000000 */
[----:B------:R-:W-:Y:S01]  /*0720*/  UMOV UR7, 0x100 ;  /* 0x0000010000077882 */ /* 0x000fe20000000000 */
[----:B------:R-:W-:Y:S01]  /*0730*/  ELECT P0, URZ, PT ;  /* 0x00000000003f782f */ /* 0x000fe20003800000 */
[----:B-1----:R-:W-:Y:S02]  /*0740*/  ULEA UR8, UR5, UR4, 0x18 ;  /* 0x0000000405087291 */ /* 0x002fe4000f8ec03f */
[----:B------:R-:W-:-:S04]  /*0750*/  UIADD3 UR4, -UR6, 0x100000, URZ ;  /* 0x0010000006047890 */ /* 0x000fc8000fffe13f */
[----:B------:R-:W-:Y:S02]  /*0760*/  USHF.L.U32 UR5, UR4, 0xb, URZ ;  /* 0x0000000b04057899 */ /* 0x000fe4000800063f */
[----:B------:R-:W-:Y:S02]  /*0770*/  USHF.L.U32 UR4, UR4, 0x1, URZ ;  /* 0x0000000104047899 */ /* 0x000fe4000800063f */
[----:B------:R-:W-:-:S04]  /*0780*/  UIADD3 UR6, -UR7, 0x100000, URZ ;  /* 0x0010000007067890 */ /* 0x000fc8000fffe13f */
[----:B------:R-:W-:Y:S02]  /*0790*/  USHF.L.U32 UR7, UR6, 0xb, URZ ;  /* 0x0000000b06077899 */ /* 0x000fe4000800063f */
[----:B------:R-:W-:Y:S01]  /*07a0*/  USHF.L.U32 UR6, UR6, 0x1, URZ ;  /* 0x0000000106067899 */ /* 0x000fe2000800063f */
[----:B------:R-:W1:Y:S03]  /*07b0*/  FENCE.VIEW.ASYNC.S ;  /* 0x00000000000073c6 */ /* 0x000e660000000000 */
[----:B-1----:R1:W1:Y:S08]  /*07c0*/  SYNCS.EXCH.64 URZ, [UR8+0x30], UR4 ;  /* 0x00003004083f75b2 */ /* 0x0022700008000100 */
[----:B------:R1:W1:Y:S01]  /*07d0*/  SYNCS.EXCH.64 URZ, [UR8+0x50], UR6 ;  /* 0x00005006083f75b2 */ /* 0x0002620008000100 */
[----:B------:R1:W1:Y:S01]  /*07e0*/  SYNCS.EXCH.64 URZ, [UR8+0x38], UR4 ;  /* 0x00003804083f75b2 */ /* 0x0002620008000100 */
[----:B------:R1:W1:Y:S01]  /*07f0*/  SYNCS.EXCH.64 URZ, [UR8+0x58], UR6 ;  /* 0x00005806083f75b2 */ /* 0x0002620008000100 */
[----:B------:R1:W1:Y:S01]  /*0800*/  SYNCS.EXCH.64 URZ, [UR8+0x40], UR4 ;  /* 0x00004004083f75b2 */ /* 0x0002620008000100 */
[----:B------:R1:W1:Y:S01]  /*0810*/  SYNCS.EXCH.64 URZ, [UR8+0x60], UR6 ;  /* 0x00006006083f75b2 */ /* 0x0002620008000100 */
[----:B------:R1:W1:Y:S01]  /*0820*/  SYNCS.EXCH.64 URZ, [UR8+0x48], UR4 ;  /* 0x00004804083f75b2 */ /* 0x0002620008000100 */
[----:B------:R1:W1:Y:S01]  /*0830*/  SYNCS.EXCH.64 URZ, [UR8+0x68], UR6 ;  /* 0x00006806083f75b2 */ /* 0x0002620008000100 */
[----:B------:R-:W-:Y:S01]  /*0840*/  NOP ;  /* 0x0000000000007918 */ /* 0x000fe20000000000 */
.L_x_7:
[----:B-1----:R-:W1:Y:S01]  /*0850*/  S2UR UR8, SR_CTAID.X ;  /* 0x00000000000879c3 */ /* 0x002e620000002500 */
[----:B------:R-:W-:Y:S01]  /*0860*/  SHF.R.S32.HI R3, RZ, 0x1f, R6 ;  /* 0x0000001fff037819 */ /* 0x000fe20000011406 */
[----:B------:R-:W5:Y:S01]  /*0870*/  SHFL.IDX PT, R0, R0, RZ, 0x1f ;  /* 0x00001fff00007589 */ /* 0x000f6200000e0000 */
[----:B------:R-:W-:Y:S02]  /*0880*/  ELECT P0, URZ, PT ;  /* 0x00000000003f782f */ /* 0x000fe40003800000 */
[----:B------:R-:W-:Y:S01]  /*0890*/  SHF.R.S32.HI R9, RZ, 0x1f, R2 ;  /* 0x0000001fff097819 */ /* 0x000fe20000011402 */
[----:B------:R-:W-:Y:S01]  /*08a0*/  ULDC UR4, c[0x0][0x150] ;  /* 0x0000540000047ab9 */ /* 0x000fe20000000800 */
[----:B------:R-:W-:Y:S01]  /*08b0*/  LEA.HI R3, R3, R6, RZ, 0x7 ;  /* 0x0000000603037211 */ /* 0x000fe200078f38ff */
[----:B------:R-:W2:Y:S01]  /*08c0*/  S2R R4, SR_CTAID.Y ;  /* 0x0000000000047919 */ /* 0x000ea20000002600 */
[----:B------:R-:W-:Y:S01]  /*08d0*/  LEA.HI R9, R9, R2, RZ, 0x2 ;  /* 0x0000000209097211 */ /* 0x000fe200078f10ff */
[----:B------:R-:W3:Y:S01]  /*08e0*/  LDC R11, c[0x0][0x148] ;  /* 0x00005200ff0b7b82 */ /* 0x000ee20000000800 */
[----:B------:R-:W-:Y:S01]  /*08f0*/  LOP3.LUT R3, R3, 0xffffff80, RZ, 0xc0, !PT ;  /* 0xffffff8003037812 */ /* 0x000fe200078ec0ff */
[----:B------:R-:W-:Y:S01]  /*0900*/  NOP ;  /* 0x0000000000007918 */ /* 0x000fe20000000000 */
[----:B------:R-:W-:Y:S01]  /*0910*/  LOP3.LUT R9, R9, 0x3ffffffc, RZ, 0xc0, !PT ;  /* 0x3ffffffc09097812 */ /* 0x000fe200078ec0ff */
[----:B------:R-:W-:Y:S01]  /*0920*/  USEL UR37, URZ, 0x1, !UP0 ;  /* 0x000000013f257887 */ /* 0x000fe2000c000000 */
[----:B------:R-:W-:-:S02]  /*0930*/  IMAD.MOV.U32 R153, RZ, RZ, 0x1 ;  /* 0x00000001ff997424 */ /* 0x000fc400078e00ff */
[----:B------:R-:W-:Y:S01]  /*0940*/  IMAD.IADD R3, R6, 0x1, -R3 ;  /* 0x0000000106037824 */ /* 0x000fe200078e0a03 */
[----:B------:R-:W-:-:S04]  /*0950*/  IADD3 R2, R2, -R9, RZ ;  /* 0x8000000902027210 */ /* 0x000fc80007ffe0ff */
[----:B------:R-:W-:Y:S02]  /*0960*/  SHF.R.S32.HI R6, RZ, 0x1f, R3 ;  /* 0x0000001fff067819 */ /* 0x000fe40000011403 */
[----:B-1----:R-:W-:Y:S02]  /*0970*/  I2FP.F32.U32 R8, UR8 ;  /* 0x0000000800087c45 */ /* 0x002fe40008201000 */
[----:B------:R-:W-:Y:S02]  /*0980*/  LEA.HI R6, R6, R3, RZ, 0x3 ;  /* 0x0000000306067211 */ /* 0x000fe400078f18ff */
[----:B-----5:R-:W-:Y:S01]  /*0990*/  ISETP.NE.OR P0, PT, R0, RZ, !P0 ;  /* 0x000000ff0000720c */ /* 0x020fe20004705670 */
[----:B------:R-:W-:Y:S01]  /*09a0*/  FMUL R8, R8, UR4 ;  /* 0x0000000408087c20 */ /* 0x000fe20008400000 */
[--C-:B------:R-:W-:Y:S01]  /*09b0*/  SHF.R.S32.HI R0, RZ, 0x3, R6.reuse ;  /* 0x00000003ff007819 */ /* 0x100fe20000011406 */
[----:B------:R-:W-:Y:S01]  /*09c0*/  ULDC UR4, c[0x0][0x154] ;  /* 0x0000550000047ab9 */ /* 0x000fe20000000800 */
[----:B------:R-:W-:-:S02]  /*09d0*/  SHF.R.S32.HI R7, RZ, 0x1f, R6 ;  /* 0x0000001fff077819 */ /* 0x000fc40000011406 */
[----:B------:R-:W1:Y:S01]  /*09e0*/  LDC R6, c[0x0][0x144] ;  /* 0x00005100ff067b82 */ /* 0x000e620000000800 */
[----:B------:R-:W5:Y:S01]  /*09f0*/  F2I.U32.TRUNC.NTZ R8, R8 ;  /* 0x0000000800087305 */ /* 0x000f62000020f000 */
[----:B------:R-:W-:-:S04]  /*0a00*/  LEA.HI R7, R7, R0, RZ, 0x2 ;  /* 0x0000000007077211 */ /* 0x000fc800078f10ff */
[----:B------:R-:W-:Y:S01]  /*0a10*/  LOP3.LUT R7, R7, 0xfffffffc, RZ, 0xc0, !PT ;  /* 0xfffffffc07077812 */ /* 0x000fe200078ec0ff */
[----:B------:R-:W-:Y:S01]  /*0a20*/  VOTEU.ALL UP2, P0 ;  /* 0x00000000003f7886 */ /* 0x000fe20000040000 */
[----:B------:R-:W-:-:S03]  /*0a30*/  VOTEU.ALL UP3, P0 ;  /* 0x00000000003f7886 */ /* 0x000fc60000060000 */
[----:B------:R-:W-:Y:S01]  /*0a40*/  IMAD.IADD R7, R0, 0x1, -R7 ;  /* 0x0000000100077824 */ /* 0x000fe200078e0a07 */
[----:B------:R-:W4:Y:S01]  /*0a50*/  @!UP2 S2UR UR7, SR_CgaCtaId ;  /* 0x000000000007a9c3 */ /* 0x000f220000008800 */
[----:B------:R-:W-:-:S03]  /*0a60*/  @!UP2 UMOV UR6, 0x400 ;  /* 0x000004000006a882 */ /* 0x000fc60000000000 */
[----:B------:R-:W-:Y:S01]  /*0a70*/  LEA R2, R2, R7, 0x2 ;  /* 0x0000000702027211 */ /* 0x000fe200078e10ff */
[----:B-----5:R-:W-:Y:S01]  /*0a80*/  IMAD.MOV R9, RZ, RZ, -R8 ;  /* 0x000000ffff097224 */ /* 0x020fe200078e0a08 */
[----:B--2---:R-:W-:Y:S02]  /*0a90*/  I2FP.F32.U32 R7, R4 ;  /* 0x0000000400077245 */ /* 0x004fe40000201000 */
[----:B------:R-:W-:-:S03]  /*0aa0*/  LEA.HI R0, R2, R2, RZ, 0x1 ;  /* 0x0000000202007211 */ /* 0x000fc600078f08ff */
[----:B------:R-:W-:Y:S01]  /*0ab0*/  FMUL R8, R7, UR4 ;  /* 0x0000000407087c20 */ /* 0x000fe20008400000 */
[----:B------:R-:W-:Y:S01]  /*0ac0*/  LOP3.LUT R7, R0, 0xfffffffe, RZ, 0xc0, !PT ;  /* 0xfffffffe00077812 */ /* 0x000fe200078ec0ff */
[----:B-1----:R-:W-:Y:S01]  /*0ad0*/  IMAD R0, R6, R9, UR8 ;  /* 0x0000000806007e24 */ /* 0x002fe2000f8e0209 */
[----:B------:R-:W-:Y:S01]  /*0ae0*/  UMOV UR4, 0x20 ;  /* 0x0000002000047882 */ /* 0x000fe20000000000 */
[----:B------:R-:W1:Y:S01]  /*0af0*/  LDC R6, c[0x0][0x140] ;  /* 0x00005000ff067b82 */ /* 0x000e620000000800 */
[----:B------:R-:W-:Y:S01]  /*0b00*/  IADD3 R7, R2, -R7, RZ ;  /* 0x8000000702077210 */ /* 0x000fe20007ffe0ff */
[----:B------:R-:W2:Y:S01]  /*0b10*/  F2I.U32.TRUNC.NTZ R8, R8 ;  /* 0x0000000800087305 */ /* 0x000ea2000020f000 */
[----:B------:R-:W-:-:S04]  /*0b20*/  @!UP2 UIADD3 UR4, -UR4, 0x100000, URZ ;  /* 0x001000000404a890 */ /* 0x000fc8000fffe13f */
[----:B------:R-:W-:Y:S02]  /*0b30*/  @!UP2 USHF.L.U32 UR5, UR4, 0xb, URZ ;  /* 0x0000000b0405a899 */ /* 0x000fe4000800063f */
[----:B------:R-:W-:Y:S01]  /*0b40*/  @!UP2 USHF.L.U32 UR4, UR4, 0x1, URZ ;  /* 0x000000010404a899 */ /* 0x000fe2000800063f */
[----:B------:R-:W-:Y:S01]  /*0b50*/  ISETP.NE.AND P2, PT, R7, R0, PT ;  /* 0x000000000700720c */ /* 0x000fe20003f45270 */
[----:B------:R-:W-:Y:S01]  /*0b60*/  IMAD.SHL.U32 R7, R2, 0x4, RZ ;  /* 0x0000000402077824 */ /* 0x000fe200078e00ff */
[----:B----4-:R-:W-:-:S04]  /*0b70*/  @!UP2 ULEA UR6, UR7, UR6, 0x18 ;  /* 0x000000060706a291 */ /* 0x010fc8000f8ec03f */
[----:B------:R-:W-:Y:S01]  /*0b80*/  LOP3.LUT R154, R2, 0xc, R7, 0x78, !PT ;  /* 0x0000000c029a7812 */ /* 0x000fe200078e7807 */
[----:B------:R-:W-:Y:S01]  /*0b90*/  VOTEU.ALL UP2, P0 ;  /* 0x00000000003f7886 */ /* 0x000fe20000040000 */
[----:B------:R-:W-:Y:S02]  /*0ba0*/  LOP3.LUT P0, RZ, R3, 0x7, RZ, 0xc0, !PT ;  /* 0x0000000703ff7812 */ /* 0x000fe4000780c0ff */
[----:B--2---:R-:W-:-:S03]  /*0bb0*/  IADD3 R12, -R8, RZ, RZ ;  /* 0x000000ff080c7210 */ /* 0x004fc60007ffe1ff */
[----:B------:R-:W-:Y:S01]  /*0bc0*/  @P2 LEA.HI R2, R154, R154, RZ, 0x1 ;  /* 0x0000009a9a022211 */ /* 0x000fe200078f08ff */
[----:B------:R-:W2:Y:S02]  /*0bd0*/  FENCE.VIEW.ASYNC.S ;  /* 0x00000000000073c6 */ /* 0x000ea40000000000 */
[----:B--2---:R2:W4:Y:S01]  /*0be0*/  @!UP2 SYNCS.EXCH.64 URZ, [UR6+0x70], UR4 ;  /* 0x00007004063fa5b2 */ /* 0x0045220008000100 */
[----:B---3--:R-:W-:Y:S01]  /*0bf0*/  IMAD R7, R11, R12, R4 ;  /* 0x0000000c0b077224 */ /* 0x008fe200078e0204 */
[----:B------:R-:W-:Y:S01]  /*0c00*/  @P2 SHF.R.S32.HI R2, RZ, 0x1, R2 ;  /* 0x00000001ff022819 */ /* 0x000fe20000011402 */
[----:B------:R-:W-:Y:S01]  /*0c10*/  UISETP.EQ.AND UP2, UPT, UR58, 0x2, !UP1 ;  /* 0x000000023a00788c */ /* 0x000fe2000cf42270 */
[----:B-1----:R-:W-:Y:S02]  /*0c20*/  ISETP.EQ.U32.AND P4, PT, R6, 0x1, PT ;  /* 0x000000010600780c */ /* 0x002fe40003f82070 */
[----:B------:R-:W-:Y:S01]  /*0c30*/  @P2 ISETP.NE.AND P3, PT, R2, R7, PT ;  /* 0x000000070200220c */ /* 0x000fe20003f65270 */
[----:B------:R-:W-:Y:S01]  /*0c40*/  USEL UR59, URZ, 0x1, !UP2 ;  /* 0x000000013f3b7887 */ /* 0x000fe2000d000000 */
[----:B------:R-:W-:-:S02]  /*0c50*/  ISETP.LT.U32.AND P0, PT, R154, 0x2, !P0 ;  /* 0x000000029a00780c */ /* 0x000fc40004701070 */
[----:B------:R-:W-:Y:S02]  /*0c60*/  @P2 SEL R153, RZ, 0x1, P3 ;  /* 0x00000001ff992807 */ /* 0x000fe40001800000 */
[----:B------:R-:W-:Y:S01]  /*0c70*/  SEL R2, RZ, 0x1, !P0 ;  /* 0x00000001ff027807 */ /* 0x000fe20004000000 */
[----:B------:R2:W1:Y:S01]  /*0c80*/  @!UP3 SYNCS.EXCH.64 URZ, [UR6+0x78], UR4 ;  /* 0x00007804063fb5b2 */ /* 0x0004620008000100 */
[----:B------:R-:W-:Y:S02]  /*0c90*/  UISETP.GE.U32.AND UP3, UPT, UR9, 0x2, UPT ;  /* 0x000000020900788c */ /* 0x000fe4000bf66070 */
[----:B------:R-:W-:Y:S01]  /*0ca0*/  LOP3.LUT R153, R153, R2, RZ, 0xc0, !PT ;  /* 0x0000000299997212 */ /* 0x000fe200078ec0ff */
[----:B------:R-:W-:Y:S01]  /*0cb0*/  NOP ;  /* 0x0000000000007918 */ /* 0x000fe20000000000 */
[----:B------:R-:W-:Y:S02]  /*0cc0*/  USEL UR59, UR59, 0x2, UP3 ;  /* 0x000000023b3b7887 */ /* 0x000fe40009800000 */
[----:B------:R-:W-:Y:S01]  /*0cd0*/  USEL UR37, UR37, 0x2, UP3 ;  /* 0x0000000225257887 */ /* 0x000fe20009800000 */
[----:B--2-4-:R-:W-:Y:S11]  /*0ce0*/  @!P4 BRA `(.L_x_8) ;  /* 0x000000000008c947 */ /* 0x014ff60003800000 */
[----:B-1----:R-:W-:Y:S01]  /*0cf0*/  UCGABAR_ARV ;  /* 0x00000000000079c7 */ /* 0x002fe20008000000 */
[----:B------:R-:W-:Y:S05]  /*0d00*/  BRA `(.L_x_9) ;  /* 0x0000000000047947 */ /* 0x000fea0003800000 */
.L_x_8:
[----:B-1----:R-:W-:Y:S01]  /*0d10*/  NOP ;  /* 0x0000000000007918 */ /* 0x002fe20000000000 */
.L_x_9:
[----:B------:R-:W1:Y:S01]  /*0d20*/  LDC R2, c[0x0][0x904] ;  /* 0x00024100ff027b82 */ /* 0x000e620000000800 */
[----:B------:R-:W-:Y:S02]  /*0d30*/  MOV R3, RZ ;  /* 0x000000ff00037202 */ /* 0x000fe40000000f00 */
[----:B-1----:R-:W-:Y:S02]  /*0d40*/  ISETP.NE.AND P2, PT, R2, 0x1, PT ;  /* 0x000000010200780c */ /* 0x002fe40003f45270 */
[----:B------:R-:W-:-:S11]  /*0d50*/  MOV R2, UR8 ;  /* 0x0000000800027c02 */ /* 0x000fd60008000f00 */
[----:B------:R-:W1:Y:S01]  /*0d60*/  @P2 LDC R7, c[0x0][0x10] ;  /* 0x00000400ff072b82 */ /* 0x000e620000000800 */
[----:B------:R-:W-:Y:S02]  /*0d70*/  @P2 IMAD.MOV.U32 R5, RZ, RZ, RZ ;  /* 0x000000ffff052224 */ /* 0x000fe400078e00ff */
[----:B------:R-:W-:-:S05]  /*0d80*/  @P2 IMAD.MOV.U32 R13, RZ, RZ, RZ ;  /* 0x000000ffff0d2224 */ /* 0x000fca00078e00ff */
[----:B------:R-:W2:Y:S01]  /*0d90*/  @!P2 LDC R9, c[0x0][0xc] ;  /* 0x00000300ff09ab82 */ /* 0x000ea20000000800 */
[----:B------:R-:W-:Y:S01]  /*0da0*/  ULDC UR4, c[0x0][0xc] ;  /* 0x0000030000047ab9 */ /* 0x000fe20000000800 */
[----:B------:R-:W-:Y:S01]  /*0db0*/  ULDC UR5, c[0x0][0x10] ;  /* 0x0000040000057ab9 */ /* 0x000fe20000000800 */
[----:B------:R-:W-:Y:S01]  /*0dc0*/  ULDC UR6, c[0x0][0x14] ;  /* 0x0000050000067ab9 */ /* 0x000fe20000000800 */
[----:B------:R-:W-:-:S04]  /*0dd0*/  UIMAD.WIDE.U32 UR4, UR4, UR5, URZ ;  /* 0x00000005040472a5 */ /* 0x000fc8000f8e003f */
[----:B------:R-:W-:Y:S02]  /*0de0*/  UIMAD.WIDE.U32 UR54, UR4, UR6, URZ ;  /* 0x00000006043672a5 */ /* 0x000fe4000f8e003f */
[----:B------:R-:W-:-:S04]  /*0df0*/  UIMAD UR53, UR5, UR6, URZ ;  /* 0x00000006053572a4 */ /* 0x000fc8000f8e023f */
[----:B------:R-:W-:Y:S01]  /*0e00*/  UIADD3 UR53, UR55, UR53, URZ ;  /* 0x0000003537357290 */ /* 0x000fe2000fffe03f */
[----:B-1----:R-:W-:-:S04]  /*0e10*/  @P2 IMAD.WIDE.U32 R6, R7, UR8, R4 ;  /* 0x0000000807062c25 */ /* 0x002fc8000f8e0004 */
[----:B------:R-:W-:Y:S01]  /*0e20*/  @P2 IMAD.IADD R24, R7, 0x1, R13 ;  /* 0x0000000107182824 */ /* 0x000fe200078e020d */
[----:B------:R-:W-:Y:S01]  /*0e30*/  @P2 MOV R23, R6 ;  /* 0x0000000600172202 */ /* 0x000fe20000000f00 */
[----:B--2---:R-:W-:-:S04]  /*0e40*/  @!P2 IMAD.WIDE.U32 R2, R4, R9, R2 ;  /* 0x000000090402a225 */ /* 0x004fc800078e0002 */
[----:B------:R-:W-:Y:S01]  /*0e50*/  @!P2 IMAD.MOV.U32 R24, RZ, RZ, R3 ;  /* 0x000000ffff18a224 */ /* 0x000fe200078e0003 */
[----:B------:R-:W-:-:S05]  /*0e60*/  @!P2 MOV R23, R2 ;  /* 0x000000020017a202 */ /* 0x000fca0000000f00 */
[----:B------:R1:W-:Y:S04]  /*0e70*/  STL [R1+0x200], R23 ;  /* 0x0002001701007387 */ /* 0x0003e80000100800 */
[----:B------:R1:W-:Y:S01]  /*0e80*/  STL [R1+0x204], R24 ;  /* 0x0002041801007387 */ /* 0x0003e20000100800 */
[----:B------:R-:W-:Y:S05]  /*0e90*/  @!P4 BRA `(.L_x_10) ;  /* 0x00000000000cc947 */ /* 0x000fea0003800000 */
[----:B------:R-:W-:Y:S01]  /*0ea0*/  UCGABAR_WAIT ;  /* 0x0000000000007dc7 */ /* 0x000fe20008000000 */
[----:B------:R-:W-:Y:S01]  /*0eb0*/  CCTL.IVALL ;  /* 0x00000000ff00798f */ /* 0x000fe20002000000 */
[----:B------:R-:W-:Y:S05]  /*0ec0*/  BRA `(.L_x_11) ;  /* 0x0000000000047947 */ /* 0x000fea0003800000 */
.L_x_10:
[----:B------:R-:W-:Y:S06]  /*0ed0*/  BAR.SYNC.DEFER_BLOCKING 0x0 ;  /* 0x0000000000007b1d */ /* 0x000fec0000010000 */
.L_x_11:
[----:B------:R-:W-:Y:S01]  /*0ee0*/  PLOP3.LUT P0, PT, PT, PT, UP1, 0x80, 0x0 ;  /* 0x000000000000781c */ /* 0x000fe20003f0f018 */
[----:B------:R-:W2:Y:S01]  /*0ef0*/  S2UR UR45, SR_CgaCtaId ;  /* 0x00000000002d79c3 */ /* 0x000ea20000008800 */
[----:B------:R-:W-:Y:S11]  /*0f00*/  BSSY B6, `(.L_x_12) ;  /* 0x0001572000067945 */ /* 0x000ff60003800000 */
[----:B------:R-:W-:Y:S05]  /*0f10*/  @!P0 BRA `(.L_x_13) ;  /* 0x0000011c001c8947 */ /* 0x000fea0003800000 */
[----:B------:R-:W-:-:S06]  /*0f20*/  UISETP.GT.U32.AND UP0, UPT, UR9, 0x1, UPT ;  /* 0x000000010900788c */ /* 0x000fcc000bf04070 */
[----:B------:R-:W-:-:S13]  /*0f30*/  PLOP3.LUT P0, PT, PT, PT, UP0, 0x80, 0x0 ;  /* 0x000000000000781c */ /* 0x000fda0003f0f008 */
[----:B------:R-:W-:Y:S05]  /*0f40*/  @P0 BRA `(.L_x_14) ;  /* 0x0000015400b40947 */ /* 0x000fea0003800000 */
[----:B------:R-:W-:Y:S01]  /*0f50*/  ULDC.64 UR4, c[0x0][0x8f8] ;  /* 0x00023e0000047ab9 */ /* 0x000fe20000000a00 */
[----:B------:R-:W-:Y:S01]  /*0f60*/  UMOV UR42, 0xffffffff ;  /* 0xffffffff002a7882 */ /* 0x000fe20000000000 */
[----:B------:R-:W-:Y:S01]  /*0f70*/  ISETP.GE.U32.AND P0, PT, R23, UR4, PT ;  /* 0x0000000417007c0c */ /* 0x000fe2000bf06070 */
[----:B------:R-:W-:Y:S01]  /*0f80*/  UMOV UR51, 0xffffffff ;  /* 0xffffffff00337882 */ /* 0x000fe20000000000 */
[----:B------:R-:W-:Y:S02]  /*0f90*/  PRMT R162, RZ, 0x7610, R162 ;  /* 0x00007610ffa27816 */ /* 0x000fe400000000a2 */
[----:B------:R-:W-:Y:S02]  /*0fa0*/  ISETP.GE.U32.AND.EX P0, PT, R24, UR5, PT, P0 ;  /* 0x0000000518007c0c */ /* 0x000fe4000bf06100 */
[----:B------:R-:W-:Y:S02]  /*0fb0*/  MOV R19, 0xffffffff ;  /* 0xffffffff00137802 */ /* 0x000fe40000000f00 */
[----:B------:R-:W-:-:S09]  /*0fc0*/  PRMT R6, RZ, 0x7610, R6 ;  /* 0x00007610ff067816 */ /* 0x000fd20000000006 */
[----:B------:R-:W-:Y:S05]  /*0fd0*/  @P0 BRA `(.L_x_15) ;  /* 0x0000000400340947 */ /* 0x000fea0003800000 */
[----:B------:R-:W3:Y:S01]  /*0fe0*/  LDC.64 R14, c[0x0][0x8d0] ;  /* 0x00023400ff0e7b82 */ /* 0x000ee20000000a00 */
[----:B------:R-:W-:Y:S01]  /*0ff0*/  IMAD.MOV.U32 R2, RZ, RZ, R23 ;  /* 0x000000ffff027224 */ /* 0x000fe200078e0017 */
[----:B------:R-:W-:-:S06]  /*1000*/  MOV R3, R24 ;  /* 0x0000001800037202 */ /* 0x000fcc0000000f00 */
[----:B------:R-:W4:Y:S08]  /*1010*/  LDC R10, c[0x0][0x8d8] ;  /* 0x00023600ff0a7b82 */ /* 0x000f300000000800 */
[----:B------:R-:W1:Y:S01]  /*1020*/  LDC.64 R16, c[0x0][0x8c8] ;  /* 0x00023200ff107b82 */ /* 0x000e620000000a00 */
[----:B---3--:R-:W-:-:S04]  /*1030*/  ISETP.NE.U32.AND P0, PT, R14, RZ, PT ;  /* 0x000000ff0e00720c */ /* 0x008fc80003f05070 */
[----:B------:R-:W-:-:S13]  /*1040*/  ISETP.NE.AND.EX P0, PT, R15, RZ, PT, P0 ;  /* 0x000000ff0f00720c */ /* 0x000fda0003f05300 */
[----:B-1--4-:R-:W-:Y:S05]  /*1050*/  @!P0 BRA `(.L_x_16) ;  /* 0x0000000000288947 */ /* 0x012fea0003800000 */
[----:B------:R-:W1:Y:S02]  /*1060*/  LDC R9, c[0x0][0x8dc] ;  /* 0x00023700ff097b82 */ /* 0x000e640000000800 */
[----:B-1----:R-:W-:-:S05]  /*1070*/  IADD3 R9, P0, R23, R9, RZ ;  /* 0x0000000917097210 */ /* 0x002fca0007f1e0ff */
[----:B------:R-:W-:-:S04]  /*1080*/  IMAD.X R13, RZ, RZ, R24, P0 ;  /* 0x000000ffff0d7224 */ /* 0x000fc800000e0618 */
[----:B------:R-:W-:-:S04]  /*1090*/  IMAD.WIDE.U32 R2, R13, R14, RZ ;  /* 0x0000000e0d027225 */ /* 0x000fc800078e00ff */
[----:B------:R-:W-:-:S04]  /*10a0*/  IMAD.WIDE.U32 R6, P0, R9, R15, R2 ;  /* 0x0000000f09067225 */ /* 0x000fc80007800002 */
[----:B------:R-:W-:Y:S01]  /*10b0*/  IMAD.WIDE.U32 R2, R9, R14, RZ ;  /* 0x0000000e09027225 */ /* 0x000fe200078e00ff */
[----:B------:R-:W-:-:S03]  /*10c0*/  IADD3.X R9, RZ, RZ, RZ, P0, !PT ;  /* 0x000000ffff097210 */ /* 0x000fc600007fe4ff */
[----:B------:R-:W-:Y:S01]  /*10d0*/  IMAD.MOV.U32 R8, RZ, RZ, R7 ;  /* 0x000000ffff087224 */ /* 0x000fe200078e0007 */
[----:B------:R-:W-:-:S05]  /*10e0*/  IADD3 RZ, P0, R3, R6, RZ ;  /* 0x0000000603ff7210 */ /* 0x000fca0007f1e0ff */
[----:B------:R-:W-:-:S08]  /*10f0*/  IMAD.WIDE.U32.X R2, R13, R15, R8, P0 ;  /* 0x0000000f0d027225 */ /* 0x000fd000000e0408 */
.L_x_16:
[-CC-:B------:R-:W-:Y:S01]  /*1100*/  SHF.R.U64 R22, R2, R10.reuse, R3.reuse ;  /* 0x0000000a02167219 */ /* 0x180fe20000001203 */
[----:B------:R-:W1:Y:S01]  /*1110*/  LDC.64 R20, c[0x0][0x8e8] ;  /* 0x00023a00ff147b82 */ /* 0x000e620000000a00 */
[----:B------:R-:W-:Y:S01]  /*1120*/  SHF.R.U32.HI R2, RZ, R10, R3 ;  /* 0x0000000aff027219 */ /* 0x000fe20000011603 */
[----:B------:R-:W-:Y:S01]  /*1130*/  IMAD R11, R11, R12, R4 ;  /* 0x0000000c0b0b7224 */ /* 0x000fe200078e0204 */
[----:B------:R-:W-:-:S04]  /*1140*/  IADD3 R5, P0, RZ, -R22, RZ ;  /* 0x80000016ff057210 */ /* 0x000fc80007f1e0ff */
[----:B------:R-:W-:Y:S01]  /*1150*/  IADD3.X R3, RZ, ~R2, RZ, P0, !PT ;  /* 0x80000002ff037210 */ /* 0x000fe200007fe4ff */
[----:B------:R-:W3:Y:S01]  /*1160*/  LDC R8, c[0x0][0x8c0] ;  /* 0x00023000ff087b82 */ /* 0x000ee20000000800 */
[----:B------:R-:W-:Y:S02]  /*1170*/  IMAD.MOV.U32 R2, RZ, RZ, R23 ;  /* 0x000000ffff027224 */ /* 0x000fe400078e0017 */
[----:B------:R-:W-:Y:S02]  /*1180*/  IMAD.MOV.U32 R23, RZ, RZ, 0x1 ;  /* 0x00000001ff177424 */ /* 0x000fe400078e00ff */
[----:B------:R-:W-:Y:S01]  /*1190*/  IMAD R6, R3, R16, RZ ;  /* 0x0000001003067224 */ /* 0x000fe200078e02ff */
[----:B------:R-:W-:Y:S02]  /*11a0*/  MOV R3, R24 ;  /* 0x0000001800037202 */ /* 0x000fe40000000f00 */
[----:B------:R-:W4:Y:S01]  /*11b0*/  LDC R14, c[0x0][0x8b0] ;  /* 0x00022c00ff0e7b82 */ /* 0x000f220000000800 */
[----:B------:R-:W-:-:S04]  /*11c0*/  IMAD.WIDE.U32 R2, R5, R16, R2 ;  /* 0x0000001005027225 */ /* 0x000fc800078e0002 */
[----:B------:R-:W-:-:S03]  /*11d0*/  IMAD R5, R5, R17, R6 ;  /* 0x0000001105057224 */ /* 0x000fc600078e0206 */
[----:B------:R-:W5:Y:S01]  /*11e0*/  LDC R18, c[0x0][0x900] ;  /* 0x00024000ff127b82 */ /* 0x000f620000000800 */
[----:B-1----:R-:W-:Y:S01]  /*11f0*/  ISETP.NE.U32.AND P0, PT, R20, RZ, PT ;  /* 0x000000ff1400720c */ /* 0x002fe20003f05070 */
[----:B------:R-:W-:Y:S01]  /*1200*/  IMAD.IADD R3, R3, 0x1, R5 ;  /* 0x0000000103037824 */ /* 0x000fe200078e0205 */
[----:B------:R-:W-:Y:S02]  /*1210*/  MOV R5, 0xffffffff ;  /* 0xffffffff00057802 */ /* 0x000fe40000000f00 */
[----:B------:R-:W-:-:S03]  /*1220*/  ISETP.NE.AND.EX P0, PT, R21, RZ, PT, P0 ;  /* 0x000000ff1500720c */ /* 0x000fc60003f05300 */
[----:B------:R-:W1:Y:S01]  /*1230*/  LDC R19, c[0x0][0x8a8] ;  /* 0x00022a00ff137b82 */ /* 0x000e620000000800 */
[-CC-:B---3--:R-:W-:Y:S02]  /*1240*/  SHF.R.U64 R10, R2, R8.reuse, R3.reuse ;  /* 0x00000008020a7219 */ /* 0x188fe40000001203 */
[----:B------:R-:W-:-:S05]  /*1250*/  SHF.R.U32.HI R3, RZ, R8, R3 ;  /* 0x00000008ff037219 */ /* 0x000fca0000011603 */
[----:B------:R-:W3:Y:S01]  /*1260*/  LDC R13, c[0x0][0x8f0] ;  /* 0x00023c00ff0d7b82 */ /* 0x000ee20000000800 */
[-CC-:B----4-:R-:W-:Y:S02]  /*1270*/  SHF.R.U64 R17, R10, R14.reuse, R3.reuse ;  /* 0x0000000e0a117219 */ /* 0x190fe40000001203 */
[----:B------:R-:W-:-:S05]  /*1280*/  SHF.R.U32.HI R3, RZ, R14, R3 ;  /* 0x0000000eff037219 */ /* 0x000fca0000011603 */
[----:B------:R-:W4:Y:S01]  /*1290*/  LDC R15, c[0x0][0x8e0] ;  /* 0x00023800ff0f7b82 */ /* 0x000f220000000800 */
[-C--:B-----5:R-:W-:Y:S02]  /*12a0*/  SHF.L.U32 R2, R5, R18.reuse, RZ ;  /* 0x0000001205027219 */ /* 0x0a0fe400000006ff */
[--C-:B------:R-:W-:Y:S02]  /*12b0*/  SHF.R.U64 R12, R17, R18, R3.reuse ;  /* 0x00000012110c7219 */ /* 0x100fe40000001203 */
[----:B------:R-:W-:Y:S02]  /*12c0*/  LOP3.LUT R8, RZ, R2, RZ, 0x33, !PT ;  /* 0x00000002ff087212 */ /* 0x000fe400078e33ff */
[----:B------:R-:W-:Y:S01]  /*12d0*/  SHF.R.U32.HI R3, RZ, R18, R3 ;  /* 0x00000012ff037219 */ /* 0x000fe20000011603 */
[----:B------:R-:W1:Y:S01]  /*12e0*/  LDC R16, c[0x0][0x8b8] ;  /* 0x00022e00ff107b82 */ /* 0x000e620000000800 */
[----:B------:R-:W-:Y:S01]  /*12f0*/  MOV R2, R12 ;  /* 0x0000000c00027202 */ /* 0x000fe20000000f00 */
[----:B------:R-:W-:Y:S06]  /*1300*/  @!P0 BRA `(.L_x_17) ;  /* 0x0000000000288947 */ /* 0x000fec0003800000 */
[----:B------:R-:W5:Y:S02]  /*1310*/  LDC R7, c[0x0][0x8f4] ;  /* 0x00023d00ff077b82 */ /* 0x000f640000000800 */
[----:B-----5:R-:W-:-:S05]  /*1320*/  IADD3 R7, P0, R12, R7, RZ ;  /* 0x000000070c077210 */ /* 0x020fca0007f1e0ff */
        /* <DEDUP_REMOVED lines=8> */
.L_x_17:
[----:B---3--:R-:W-:Y:S02]  /*13b0*/  SHF.R.U64 R4, R2, R13, R3 ;  /* 0x0000000d02047219 */ /* 0x008fe40000001203 */
[----:B------:R-:W-:Y:S02]  /*13c0*/  SHF.L.U32 R2, R23, R18, RZ ;  /* 0x0000001217027219 */ /* 0x000fe400000006ff */
[----:B------:R-:W-:Y:S01]  /*13d0*/  LOP3.LUT R3, R17, R8, RZ, 0xc0, !PT ;  /* 0x0000000811037212 */ /* 0x000fe200078ec0ff */
[----:B------:R-:W-:Y:S01]  /*13e0*/  IMAD.MOV R6, RZ, RZ, -R4 ;  /* 0x000000ffff067224 */ /* 0x000fe200078e0a04 */
[----:B-1----:R-:W-:Y:S02]  /*13f0*/  IADD3 R5, R19, -0x1, RZ ;  /* 0xffffffff13057810 */ /* 0x002fe40007ffe0ff */
[----:B------:R-:W-:Y:S01]  /*1400*/  SEL R0, R0, R11, !P2 ;  /* 0x0000000b00007207 */ /* 0x000fe20005000000 */
[----:B------:R-:W-:Y:S01]  /*1410*/  IMAD R3, R2, R4, R3 ;  /* 0x0000000402037224 */ /* 0x000fe200078e0203 */
[----:B------:R-:W-:Y:S01]  /*1420*/  LOP3.LUT R5, R10, R5, RZ, 0xc0, !PT ;  /* 0x000000050a057212 */ /* 0x000fe200078ec0ff */
[----:B----4-:R-:W-:Y:S01]  /*1430*/  IMAD R2, R6, R15, R12 ;  /* 0x0000000f06027224 */ /* 0x010fe200078e020c */
[----:B------:R-:W-:Y:S01]  /*1440*/  R2UR UR51, R22 ;  /* 0x00000000163372ca */ /* 0x000fe200000e0000 */
[----:B------:R-:W-:Y:S01]  /*1450*/  IMAD R0, R3, R16, R0 ;  /* 0x0000001003007224 */ /* 0x000fe200078e0200 */
[----:B------:R-:W-:Y:S01]  /*1460*/  MOV R6, 0x1 ;  /* 0x0000000100067802 */ /* 0x000fe20000000f00 */
[----:B------:R-:W-:-:S05]  /*1470*/  IMAD R19, R2, R19, R5 ;  /* 0x0000001302137224 */ /* 0x000fca00078e0205 */
[----:B------:R-:W-:Y:S02]  /*1480*/  SEL R2, R19, R0, !P2 ;  /* 0x0000000013027207 */ /* 0x000fe40005000000 */
[----:B------:R-:W-:Y:S02]  /*1490*/  SEL R19, R0, R19, !P2 ;  /* 0x0000001300137207 */ /* 0x000fe40005000000 */
[----:B------:R-:W-:-:S15]  /*14a0*/  R2UR UR42, R2 ;  /* 0x00000000022a72ca */ /* 0x000fde00000e0000 */
.L_x_15:
[----:B------:R-:W-:-:S08]  /*14b0*/  NOP ;  /* 0x0000000000007918 */ /* 0x000fd00000000000 */
[----:B------:R-:W3:Y:S02]  /*14c0*/  USETMAXREG.TRY_ALLOC.CTAPOOL UP0, 0xf0 ;  /* 0x000000f0000079c8 */ /* 0x000ee40008000600 */
[----:B---3--:R-:W-:-:S13]  /*14d0*/  PLOP3.LUT P0, PT, PT, PT, UP0, 0x80, 0x0 ;  /* 0x000000000000781c */ /* 0x008fda0003f0f008 */
[----:B------:R-:W-:Y:S05]  /*14e0*/  @!P0 BRA `(.L_x_15) ;  /* 0xfffffffc00f08947 */ /* 0x000fea000383ffff */
[----:B------:R-:W-:Y:S02]  /*14f0*/  ULDC.64 UR4, c[0x0][0x590] ;  /* 0x0001640000047ab9 */ /* 0x000fe40000000a00 */
[----:B------:R-:W-:Y:S01]  /*1500*/  IMAD.U32 R161, RZ, RZ, UR4 ;  /* 0x00000004ffa17e24 */ /* 0x000fe2000f8e00ff */
[----:B------:R-:W-:-:S04]  /*1510*/  MOV R165, UR5 ;  /* 0x0000000500a57c02 */ /* 0x000fc80008000f00 */
[----:B------:R-:W-:-:S04]  /*1520*/  ISETP.NE.U32.AND P0, PT, R161, RZ, PT ;  /* 0x000000ffa100720c */ /* 0x000fc80003f05070 */
[----:B------:R-:W-:-:S13]  /*1530*/  ISETP.NE.AND.EX P0, PT, R165, RZ, PT, P0 ;  /* 0x000000ffa500720c */ /* 0x000fda0003f05300 */
[----:B------:R-:W-:Y:S05]  /*1540*/  @P0 BRA `(.L_x_18) ;  /* 0x00000000002c0947 */ /* 0x000fea0003800000 */
[----:B------:R-:W-:Y:S02]  /*1550*/  ULDC.64 UR4, c[0x0][0x588] ;  /* 0x0001620000047ab9 */ /* 0x000fe40000000a00 */
[----:B------:R-:W-:-:S04]  /*1560*/  ISETP.NE.U32.AND P0, PT, RZ, UR4, PT ;  /* 0x00000004ff007c0c */ /* 0x000fc8000bf05070 */
[----:B------:R-:W-:-:S13]  /*1570*/  ISETP.NE.AND.EX P0, PT, RZ, UR5, PT, P0 ;  /* 0x00000005ff007c0c */ /* 0x000fda000bf05300 */
[----:B------:R-:W-:Y:S05]  /*1580*/  @!P0 BRA `(.L_x_19) ;  /* 0x0000000000108947 */ /* 0x000fea0003800000 */
[----:B------:R-:W3:Y:S02]  /*1590*/  LDC.64 R2, c[0x0][0x588] ;  /* 0x00016200ff027b82 */ /* 0x000ee40000000a00 */
[----:B---3--:R3:W5:Y:S01]  /*15a0*/  LDG.E R152, desc[UR56][R2.64] ;  /* 0x0000003802987981 */ /* 0x008762000c1e1900 */
[----:B------:R-:W-:Y:S01]  /*15b0*/  IMAD.MOV.U32 R162, RZ, RZ, 0x1 ;  /* 0x00000001ffa27424 */ /* 0x000fe200078e00ff */
[----:B------:R-:W-:Y:S06]  /*15c0*/  BRA `(.L_x_18) ;  /* 0x00000000000c7947 */ /* 0x000fec0003800000 */
.L_x_19:
[----:B------:R-:W-:Y:S01]  /*15d0*/  ULDC UR4, c[0x0][0x580] ;  /* 0x0001600000047ab9 */ /* 0x000fe20000000800 */
[----:B------:R-:W-:Y:S01]  /*15e0*/  MOV R162, 0x1 ;  /* 0x0000000100a27802 */ /* 0x000fe20000000f00 */
[----:B------:R-:W-:-:S07]  /*15f0*/  IMAD.U32 R152, RZ, RZ, UR4 ;  /* 0x00000004ff987e24 */ /* 0x000fce000f8e00ff */
.L_x_18:
[----:B------:R-:W-:Y:S02]  /*1600*/  ULDC.64 UR4, c[0x0][0x5b0] ;  /* 0x00016c0000047ab9 */ /* 0x000fe40000000a00 */
[----:B------:R-:W-:-:S04]  /*1610*/  ISETP.NE.U32.AND P0, PT, RZ, UR4, PT ;  /* 0x00000004ff007c0c */ /* 0x000fc8000bf05070 */
[----:B------:R-:W-:-:S13]  /*1620*/  ISETP.NE.AND.EX P0, PT, RZ, UR5, PT, P0 ;  /* 0x00000005ff007c0c */ /* 0x000fda000bf05300 */
[----:B------:R-:W-:Y:S05]  /*1630*/  @P0 BRA `(.L_x_20) ;  /* 0x0000000000240947 */ /* 0x000fea0003800000 */
[----:B------:R-:W-:Y:S02]  /*1640*/  ULDC.64 UR4, c[0x0][0x5a8] ;  /* 0x00016a0000047ab9 */ /* 0x000fe40000000a00 */
[----:B------:R-:W-:-:S04]  /*1650*/  ISETP.NE.U32.AND P0, PT, RZ, UR4, PT ;  /* 0x00000004ff007c0c */ /* 0x000fc8000bf05070 */
[----:B------:R-:W-:-:S13]  /*1660*/  ISETP.NE.AND.EX P0, PT, RZ, UR5, PT, P0 ;  /* 0x00000005ff007c0c */ /* 0x000fda000bf05300 */
[----:B------:R-:W-:Y:S05]  /*1670*/  @!P0 BRA `(.L_x_21) ;  /* 0x00000000000c8947 */ /* 0x000fea0003800000 */
[----:B---3--:R-:W3:Y:S02]  /*1680*/  LDC.64 R2, c[0x0][0x5a8] ;  /* 0x00016a00ff027b82 */ /* 0x008ee40000000a00 */
[----:B---3--:R4:W5:Y:S01]  /*1690*/  LDG.E R17, desc[UR56][R2.64] ;  /* 0x0000003802117981 */ /* 0x008962000c1e1900 */
[----:B------:R-:W-:Y:S05]  /*16a0*/  BRA `(.L_x_20) ;  /* 0x0000000000087947 */ /* 0x000fea0003800000 */
.L_x_21:
[----:B------:R-:W-:Y:S02]  /*16b0*/  ULDC UR4, c[0x0][0x5a0] ;  /* 0x0001680000047ab9 */ /* 0x000fe40000000800 */
[----:B------:R-:W-:-:S07]  /*16c0*/  MOV R17, UR4 ;  /* 0x0000000400117c02 */ /* 0x000fce0008000f00 */
.L_x_20:
[----:B------:R-:W-:Y:S01]  /*16d0*/  LOP3.LUT P1, RZ, R6, 0xff, RZ, 0xc0, !PT ;  /* 0x000000ff06ff7812 */ /* 0x000fe2000782c0ff */
[----:B------:R-:W-:Y:S01]  /*16e0*/  UMOV UR36, URZ ;  /* 0x0000003f00247c82 */ /* 0x000fe20008000000 */
[----:B------:R-:W-:-:S11]  /*16f0*/  PLOP3.LUT P0, PT, PT, PT, PT, 0x80, 0x0 ;  /* 0x000000000000781c */ /* 0x000fd60003f0f070 */
[----:B------:R-:W-:Y:S05]  /*1700*/  @!P1 BRA `(.L_x_22) ;  /* 0x0000011000809947 */ /* 0x000fea0003800000 */
[----:B------:R-:W1:Y:S01]  /*1710*/  S2R R0, SR_TID.X ;  /* 0x0000000000007919 */ /* 0x000e620000002100 */
[----:B------:R-:W-:Y:S01]  /*1720*/  ULDC UR4, c[0x0][0x28c] ;  /* 0x0000a30000047ab9 */ /* 0x000fe20000000800 */
[----:B------:R-:W-:Y:S01]  /*1730*/  IMAD.MOV.U32 R18, RZ, RZ, 0x10 ;  /* 0x00000010ff127424 */ /* 0x000fe200078e00ff */
[----:B------:R-:W-:Y:S01]  /*1740*/  UIADD3 UR4, UR4, 0x3f, URZ ;  /* 0x0000003f04047890 */ /* 0x000fe2000fffe03f */
[C---:B------:R-:W-:Y:S01]  /*1750*/  PRMT R159, R162.reuse, 0x7610, R159 ;  /* 0x00007610a29f7816 */ /* 0x040fe2000000009f */
[----:B-----5:R-:W-:Y:S01]  /*1760*/  IMAD.MOV.U32 R16, RZ, RZ, R152 ;  /* 0x000000ffff107224 */ /* 0x020fe200078e0098 */
[----:B------:R-:W-:Y:S01]  /*1770*/  MOV R155, R152 ;  /* 0x00000098009b7202 */ /* 0x000fe20000000f00 */
[----:B------:R-:W-:Y:S01]  /*1780*/  USHF.R.S32.HI UR5, URZ, 0x1f, UR4 ;  /* 0x0000001f3f057899 */ /* 0x000fe20008011404 */
[----:B------:R-:W-:Y:S01]  /*1790*/  PRMT R156, R162, 0x7610, R156 ;  /* 0x00007610a29c7816 */ /* 0x000fe2000000009c */
[----:B------:R-:W-:Y:S02]  /*17a0*/  ULOP3.LUT UR43, UR59, 0x1, URZ, 0xfc, !UPT ;  /* 0x000000013b2b7892 */ /* 0x000fe4000f8efc3f */
[----:B------:R-:W-:Y:S01]  /*17b0*/  ULEA.HI UR5, UR5, UR4, URZ, 0x6 ;  /* 0x0000000405057291 */ /* 0x000fe2000f8f303f */
[----:B------:R-:W-:Y:S01]  /*17c0*/  ULDC.64 UR38, c[0x0][0x198] ;  /* 0x0000660000267ab9 */ /* 0x000fe20000000a00 */
[----:B------:R-:W-:Y:S01]  /*17d0*/  UMOV UR47, URZ ;  /* 0x0000003f002f7c82 */ /* 0x000fe20008000000 */
[----:B------:R-:W-:Y:S01]  /*17e0*/  UMOV UR40, URZ ;  /* 0x0000003f00287c82 */ /* 0x000fe20008000000 */
[----:B------:R-:W-:Y:S01]  /*17f0*/  USHF.R.S32.HI UR44, URZ, 0x6, UR5 ;  /* 0x000000063f2c7899 */ /* 0x000fe20008011405 */
[----:B------:R-:W-:Y:S01]  /*1800*/  UMOV UR41, URZ ;  /* 0x0000003f00297c82 */ /* 0x000fe20008000000 */
[----:B------:R-:W-:Y:S01]  /*1810*/  UMOV UR36, URZ ;  /* 0x0000003f00247c82 */ /* 0x000fe20008000000 */
[----:B-1----:R-:W-:-:S02]  /*1820*/  LOP3.LUT P0, RZ, R0, 0x4, RZ, 0xc0, !PT ;  /* 0x0000000400ff7812 */ /* 0x002fc4000780c0ff */
[----:B------:R-:W-:Y:S02]  /*1830*/  LOP3.LUT R166, R0, 0xff, RZ, 0xc0, !PT ;  /* 0x000000ff00a67812 */ /* 0x000fe400078ec0ff */
[----:B------:R-:W-:Y:S02]  /*1840*/  SEL R18, R18, 0xfffffff0, !P0 ;  /* 0xfffffff012127807 */ /* 0x000fe40004000000 */
[----:B------:R-:W-:-:S07]  /*1850*/  IADD3 R166, R166, 0x1f, RZ ;  /* 0x0000001fa6a67810 */ /* 0x000fce0007ffe0ff */
.L_x_216:
[----:B-1----:R-:W1:Y:S01]  /*1860*/  S2R R0, SR_TID.X ;  /* 0x0000000000007919 */ /* 0x002e620000002100 */
[----:B------:R-:W5:Y:S01]  /*1870*/  S2UR UR52, SR_CgaCtaId ;  /* 0x00000000003479c3 */ /* 0x000f620000008800 */
[----:B------:R-:W-:Y:S02]  /*1880*/  UMOV UR46, 0x400 ;  /* 0x00000400002e7882 */ /* 0x000fe40000000000 */
[----:B-----5:R-:W-:Y:S01]  /*1890*/  ULEA UR46, UR52, UR46, 0x18 ;  /* 0x0000002e342e7291 */ /* 0x020fe2000f8ec03f */
[----:B-1----:R-:W-:-:S04]  /*18a0*/  LOP3.LUT R0, R0, 0x80, RZ, 0xc0, !PT ;  /* 0x0000008000007812 */ /* 0x002fc800078ec0ff */
[----:B------:R-:W-:-:S06]  /*18b0*/  SHF.R.U32.HI R0, RZ, 0x7, R0 ;  /* 0x00000007ff007819 */ /* 0x000fcc0000011600 */
[----:B------:R-:W1:Y:S02]  /*18c0*/  SHFL.IDX PT, R0, R0, RZ, 0x1f ;  /* 0x00001fff00007589 */ /* 0x000e6400000e0000 */
[----:B-1----:R-:W-:-:S13]  /*18d0*/  R2UR UR4, R0 ;  /* 0x00000000000472ca */ /* 0x002fda00000e0000 */
[----:B------:R-:W-:-:S04]  /*18e0*/  ULEA.HI UR5, UR4, UR4, URZ, 0x1 ;  /* 0x0000000404057291 */ /* 0x000fc8000f8f083f */
[----:B------:R-:W-:-:S04]  /*18f0*/  ULOP3.LUT UR5, UR5, 0x7fffe, URZ, 0xc0, !UPT ;  /* 0x0007fffe05057892 */ /* 0x000fc8000f8ec03f */
[----:B------:R-:W-:-:S03]  /*1900*/  UIADD3 UR5, UR4, -UR5, URZ ;  /* 0x8000000504057290 */ /* 0x000fc6000fffe03f */
[----:B------:R-:W-:Y:S01]  /*1910*/  ULDC UR4, c[0x0][0x28c] ;  /* 0x0000a30000047ab9 */ /* 0x000fe20000000800 */
[----:B------:R-:W-:Y:S01]  /*1920*/  ULEA UR5, UR5, UR46, 0xd ;  /* 0x0000002e05057291 */ /* 0x000fe2000f8e683f */
[----:B------:R-:W-:-:S03]  /*1930*/  ISETP.LT.AND P0, PT, RZ, UR4, PT ;  /* 0x00000004ff007c0c */ /* 0x000fc6000bf01270 */
[----:B------:R-:W-:-:S04]  /*1940*/  UIADD3 UR5, UR5, 0x8400, URZ ;  /* 0x0000840005057890 */ /* 0x000fc8000fffe03f */
[----:B------:R-:W-:-:S04]  /*1950*/  USHF.R.U32.HI UR5, URZ, 0x4, UR5 ;  /* 0x000000043f057899 */ /* 0x000fc80008011605 */
[----:B------:R-:W-:Y:S02]  /*1960*/  ULOP3.LUT UR48, UR5, 0x3fff, URZ, 0xc0, !UPT ;  /* 0x00003fff05307892 */ /* 0x000fe4000f8ec03f */
[----:B------:R-:W-:Y:S10]  /*1970*/  @P0 BRA `(.L_x_23) ;  /* 0x0000000000400947 */ /* 0x000ff40003800000 */
[----:B------:R-:W-:Y:S01]  /*1980*/  MOV R0, 0x0 ;  /* 0x0000000000007802 */ /* 0x000fe20000000f00 */
[----:B------:R-:W-:Y:S01]  /*1990*/  ULDC.64 UR4, c[0x4][0x70] ;  /* 0x01001c0000047ab9 */ /* 0x000fe20000000a00 */
[----:B------:R-:W-:Y:S01]  /*19a0*/  ULDC.64 UR6, c[0x4][0x8] ;  /* 0x0100020000067ab9 */ /* 0x000fe20000000a00 */
[----:B------:R-:W-:Y:S01]  /*19b0*/  IMAD.U32 R4, RZ, RZ, UR4 ;  /* 0x00000004ff047e24 */ /* 0x000fe2000f8e00ff */
[----:B---34-:R1:W3:Y:S01]  /*19c0*/  LDC.64 R2, c[0x4][R0] ;  /* 0x0100000000027b82 */ /* 0x0182e20000000a00 */
[----:B------:R-:W-:Y:S01]  /*19d0*/  MOV R5, UR5 ;  /* 0x0000000500057c02 */ /* 0x000fe20008000f00 */
[----:B------:R-:W-:Y:S01]  /*19e0*/  ULDC.64 UR4, c[0x4][0x78] ;  /* 0x01001e0000047ab9 */ /* 0x000fe20000000a00 */
[----:B------:R-:W-:Y:S01]  /*19f0*/  IMAD.U32 R10, RZ, RZ, UR6 ;  /* 0x00000006ff0a7e24 */ /* 0x000fe2000f8e00ff */
[----:B------:R-:W-:Y:S01]  /*1a00*/  MOV R7, UR5 ;  /* 0x0000000500077c02 */ /* 0x000fe20008000f00 */
[----:B------:R-:W-:Y:S01]  /*1a10*/  IMAD.U32 R6, RZ, RZ, UR4 ;  /* 0x00000004ff067e24 */ /* 0x000fe2000f8e00ff */
[----:B------:R-:W-:Y:S01]  /*1a20*/  MOV R11, UR7 ;  /* 0x00000007000b7c02 */ /* 0x000fe20008000f00 */
[----:B------:R-:W-:Y:S01]  /*1a30*/  IMAD.MOV.U32 R8, RZ, RZ, 0x1e1 ;  /* 0x000001e1ff087424 */ /* 0x000fe200078e00ff */
[----:B------:R-:W-:Y:S01]  /*1a40*/  MOV R12, 0x1 ;  /* 0x00000001000c7802 */ /* 0x000fe20000000f00 */
[----:B-1----:R-:W-:-:S07]  /*1a50*/  IMAD.MOV.U32 R13, RZ, RZ, RZ ;  /* 0x000000ffff0d7224 */ /* 0x002fce00078e00ff */
[----:B------:R-:W-:-:S07]  /*1a60*/  LEPC R20, `(.L_x_23) ;  /* 0x000000001014794e */ /* 0x000fce0000000000 */
[----:B--23--:R-:W-:Y:S05]  /*1a70*/  CALL.ABS.NOINC R2 ;  /* 0x0000000002007343 */ /* 0x00cfea0003c00000 */
.L_x_23:
[----:B------:R-:W-:-:S06]  /*1a80*/  ULOP3.LUT UR4, UR37, 0x1, URZ, 0xfc, !UPT ;  /* 0x0000000125047892 */ /* 0x000fcc000f8efc3f */
[----:B------:R-:W-:-:S04]  /*1a90*/  MOV R0, UR4 ;  /* 0x0000000400007c02 */ /* 0x000fc80008000f00 */
[----:B------:R-:W-:-:S13]  /*1aa0*/  ISETP.NE.AND P0, PT, R0, 0x3, PT ;  /* 0x000000030000780c */ /* 0x000fda0003f05270 */
[----:B------:R-:W-:Y:S05]  /*1ab0*/  @!P0 BRA `(.L_x_24) ;  /* 0x0000000000048947 */ /* 0x000fea0003800000 */
[----:B--2---:R-:W-:Y:S01]  /*1ac0*/  BPT.TRAP 0x1 ;  /* 0x000000040000795c */ /* 0x004fe20000300000 */
.L_x_24:
[----:B---34-:R-:W-:Y:S01]  /*1ad0*/  IMAD.U32 R3, RZ, RZ, UR41 ;  /* 0x00000029ff037e24 */ /* 0x018fe2000f8e00ff */
[----:B------:R-:W-:-:S04]  /*1ae0*/  MOV R0, UR40 ;  /* 0x0000002800007c02 */ /* 0x000fc80008000f00 */
[----:B------:R-:W-:Y:S02]  /*1af0*/  LEA R3, R3, UR46, 0x3 ;  /* 0x0000002e03037c11 */ /* 0x000fe4000f8e18ff */
[----:B------:R-:W-:-:S04]  /*1b00*/  SHF.L.U32 R0, R0, 0x1f, RZ ;  /* 0x0000001f00007819 */ /* 0x000fc800000006ff */
[----:B------:R1:W3:Y:S01]  /*1b10*/  SYNCS.PHASECHK.TRANS64.TRYWAIT P1, [R3+URZ], R0 ;  /* 0x00000000030075a7 */ /* 0x0002e2000802017f */
[----:B------:R-:W-:Y:S05]  /*1b20*/  @!P0 BRA `(.L_x_25) ;  /* 0x0000000000048947 */ /* 0x000fea0003800000 */
[----:B--2---:R-:W-:Y:S01]  /*1b30*/  BPT.TRAP 0x1 ;  /* 0x000000040000795c */ /* 0x004fe20000300000 */
.L_x_25:
[----:B---3--:R-:W-:Y:S05]  /*1b40*/  @P1 BRA `(.L_x_26) ;  /* 0x0000000000081947 */ /* 0x008fea0003800000 */
[----:B------:R-:W3:Y:S02]  /*1b50*/  SYNCS.PHASECHK.TRANS64.TRYWAIT P1, [R3+URZ], R0 ;  /* 0x00000000030075a7 */ /* 0x000ee4000802017f */
[----:B---3--:R-:W-:Y:S05]  /*1b60*/  @!P1 BRA `(.L_x_27) ;  /* 0x0000014800b49947 */ /* 0x008fea0003800000 */
.L_x_26:
[----:B------:R-:W-:-:S04]  /*1b70*/  UISETP.LT.AND UP0, UPT, UR44, 0x1, UPT ;  /* 0x000000012c00788c */ /* 0x000fc8000bf01270 */
[----:B------:R-:W-:-:S06]  /*1b80*/  USEL UR4, UR44, 0x1, UP0 ;  /* 0x000000012c047887 */ /* 0x000fcc0008000000 */
[----:B-1-3--:R-:W-:Y:S01]  /*1b90*/  IMAD.U32 R0, RZ, RZ, UR4 ;  /* 0x00000004ff007e24 */ /* 0x00afe2000f8e00ff */
[----:B------:R-:W-:Y:S05]  /*1ba0*/  WARPSYNC.ALL ;  /* 0x0000000000007948 */ /* 0x000fea0003800000 */
[----:B------:R-:W-:-:S04]  /*1bb0*/  IADD3 R0, -R0, UR44, RZ ;  /* 0x0000002c00007c10 */ /* 0x000fc8000fffe1ff */
[----:B------:R-:W-:Y:S01]  /*1bc0*/  ISETP.GE.AND P1, PT, R0, 0x1, PT ;  /* 0x000000010000780c */ /* 0x000fe20003f26270 */
[----:B------:R-:W-:Y:S01]  /*1bd0*/  UIADD3 UR4, UR46, 0x20400, URZ ;  /* 0x000204002e047890 */ /* 0x000fe2000fffe03f */
[----:B------:R-:W-:Y:S01]  /*1be0*/  WARPGROUP.ARRIVE ;  /* 0x00000000000079c5 */ /* 0x000fe20000000000 */
[----:B------:R-:W-:Y:S01]  /*1bf0*/  UMOV UR9, 0x40000040 ;  /* 0x4000004000097882 */ /* 0x000fe20000000000 */
[----:B------:R-:W-:Y:S01]  /*1c00*/  UMOV UR11, 0x40000040 ;  /* 0x40000040000b7882 */ /* 0x000fe20000000000 */
[----:B------:R-:W-:Y:S01]  /*1c10*/  USHF.R.U32.HI UR4, URZ, 0x4, UR4 ;  /* 0x000000043f047899 */ /* 0x000fe20008011604 */
[----:B------:R1:W-:Y:S03]  /*1c20*/  STL [R1+0x2e8], R19 ;  /* 0x0002e81301007387 */ /* 0x0003e60000100800 */
[----:B------:R-:W-:Y:S01]  /*1c30*/  ULOP3.LUT UR5, UR4, 0x3fff, URZ, 0xc0, !UPT ;  /* 0x00003fff04057892 */ /* 0x000fe2000f8ec03f */
[----:B------:R3:W-:Y:S01]  /*1c40*/  STL [R1+0x2e4], R18 ;  /* 0x0002e41201007387 */ /* 0x0007e20000100800 */
[----:B------:R-:W-:-:S02]  /*1c50*/  ULOP3.LUT UR4, UR48, 0x10000, URZ, 0xfc, !UPT ;  /* 0x0001000030047892 */ /* 0x000fc4000f8efc3f */
[----:B------:R-:W-:Y:S01]  /*1c60*/  ULOP3.LUT UR5, UR5, 0x10000, URZ, 0xfc, !UPT ;  /* 0x0001000005057892 */ /* 0x000fe2000f8efc3f */
[----:B------:R4:W-:Y:S01]  /*1c70*/  STL [R1+0x2e0], R17 ;  /* 0x0002e01101007387 */ /* 0x0009e20000100800 */
[----:B------:R-:W-:Y:S02]  /*1c80*/  ULEA UR6, UR41, UR4, 0xb ;  /* 0x0000000429067291 */ /* 0x000fe4000f8e583f */
[----:B------:R-:W-:Y:S01]  /*1c90*/  ULEA UR7, UR41, UR5, 0xb ;  /* 0x0000000529077291 */ /* 0x000fe2000f8e583f */
[----:B------:R2:W-:Y:S04]  /*1ca0*/  STL [R1+0x2dc], R16 ;  /* 0x0002dc1001007387 */ /* 0x0005e80000100800 */
[----:B------:R-:W-:Y:S01]  /*1cb0*/  UMOV UR8, UR6 ;  /* 0x0000000600087c82 */ /* 0x000fe20008000000 */
[----:B------:R2:W-:Y:S01]  /*1cc0*/  STL [R1+0x2d8], R0 ;  /* 0x0002d80001007387 */ /* 0x0005e20000100800 */
[----:B------:R-:W-:-:S02]  /*1cd0*/  UMOV UR10, UR7 ;  /* 0x00000007000a7c82 */ /* 0x000fc40008000000 */
[----:B------:R-:W-:Y:S01]  /*1ce0*/  HGMMA.64x256x16.F32 R24, gdesc[UR8], RZ, !UPT, gsb0 ;  /* 0x03e00000081879f0 */ /* 0x000fe2000c0008ff */
[----:B------:R-:W-:Y:S01]  /*1cf0*/  UIADD3 UR8, UR6, 0x400, URZ ;  /* 0x0000040006087890 */ /* 0x000fe2000fffe03f */
[----:B------:R-:W-:Y:S01]  /*1d00*/  UMOV UR9, 0x40000040 ;  /* 0x4000004000097882 */ /* 0x000fe20000000000 */
[----:B------:R-:W-:Y:S02]  /*1d10*/  WARPGROUP.DEPBAR.LE gsb0, 0x0 ;  /* 0x00008000000079c5 */ /* 0x000fe40000010000 */
[----:B------:R-:W-:Y:S01]  /*1d20*/  STL.64 [R1], R24 ;  /* 0x0000001801007387 */ /* 0x000fe20000100a00 */
[----:B------:R-:W-:Y:S01]  /*1d30*/  MOV R235, R53 ;  /* 0x0000003500eb7202 */ /* 0x000fe20000000f00 */
[----:B------:R-:W-:Y:S01]  /*1d40*/  IMAD.MOV.U32 R234, RZ, RZ, R54 ;  /* 0x000000ffffea7224 */ /* 0x000fe200078e0036 */
[----:B------:R-:W-:Y:S01]  /*1d50*/  MOV R233, R55 ;  /* 0x0000003700e97202 */ /* 0x000fe20000000f00 */
[----:B------:R-:W-:Y:S01]  /*1d60*/  STL.64 [R1+0x8], R26 ;  /* 0x0000081a01007387 */ /* 0x000fe20000100a00 */
[----:B------:R-:W-:Y:S01]  /*1d70*/  IMAD.MOV.U32 R232, RZ, RZ, R56 ;  /* 0x000000ffffe87224 */ /* 0x000fe200078e0038 */
[----:B------:R-:W-:Y:S01]  /*1d80*/  MOV R231, R57 ;  /* 0x0000003900e77202 */ /* 0x000fe20000000f00 */
[----:B------:R-:W-:Y:S01]  /*1d90*/  IMAD.MOV.U32 R230, RZ, RZ, R58 ;  /* 0x000000ffffe67224 */ /* 0x000fe200078e003a */
[----:B------:R-:W-:Y:S01]  /*1da0*/  STL.64 [R1+0x10], R28 ;  /* 0x0000101c01007387 */ /* 0x000fe20000100a00 */
        /* <DEDUP_REMOVED lines=85> */
[----:B-1----:R-:W-:Y:S01]  /*2300*/  MOV R19, R133 ;  /* 0x0000008500137202 */ /* 0x002fe20000000f00 */
[----:B---3--:R-:W-:Y:S01]  /*2310*/  IMAD.MOV.U32 R18, RZ, RZ, R134 ;  /* 0x000000ffff127224 */ /* 0x008fe200078e0086 */
[----:B----4-:R-:W-:Y:S01]  /*2320*/  MOV R17, R135 ;  /* 0x0000008700117202 */ /* 0x010fe20000000f00 */
[----:B--2---:R-:W-:Y:S01]  /*2330*/  IMAD.MOV.U32 R16, RZ, RZ, R136 ;  /* 0x000000ffff107224 */ /* 0x004fe200078e0088 */
        /* <DEDUP_REMOVED lines=14> */
[----:B------:R1:W-:Y:S01]  /*2420*/  STL [R1+0x70], R52 ;  /* 0x0000703401007387 */ /* 0x0003e20000100800 */
[----:B------:R-:W-:-:S03]  /*2430*/  MOV R0, R151 ;  /* 0x0000009700007202 */ /* 0x000fc60000000f00 */
[----:B------:R-:W-:Y:S04]  /*2440*/  STL [R1+0x5bc], R166 ;  /* 0x0005bca601007387 */ /* 0x000fe80000100800 */
[----:B------:R-:W-:Y:S01]  /*2450*/  STL [R1+0x5b8], R162 ;  /* 0x0005b8a201007387 */ /* 0x000fe20000100800 */
[----:B-1----:R-:W-:-:S03]  /*2460*/  WARPGROUP.ARRIVE ;  /* 0x00000000000079c5 */ /* 0x002fc60000000000 */
[----:B------:R-:W-:Y:S03]  /*2470*/  STL [R1+0x5b4], R159 ;  /* 0x0005b49f01007387 */ /* 0x000fe60000100800 */
[----:B------:R-:W-:Y:S01]  /*2480*/  HGMMA.64x256x16.F32 R24, gdesc[UR8], RZ, !UPT, gsb0 ;  /* 0x03e00000081879f0 */ /* 0x000fe2000c0008ff */
[----:B------:R-:W-:Y:S04]  /*2490*/  STL [R1+0x5b0], R156 ;  /* 0x0005b09c01007387 */ /* 0x000fe80000100800 */
[----:B------:R-:W-:Y:S04]  /*24a0*/  STL.64 [R1+0x5a8], R154 ;  /* 0x0005a89a01007387 */ /* 0x000fe80000100a00 */
[----:B------:R-:W-:Y:S01]  /*24b0*/  STL.64 [R1+0x5a0], R152 ;  /* 0x0005a09801007387 */ /* 0x000fe20000100a00 */
[----:B------:R-:W-:-:S03]  /*24c0*/  WARPGROUP.DEPBAR.LE gsb0, 0x0 ;  /* 0x00008000000079c5 */ /* 0x000fc60000010000 */
[----:B------:R-:W-:Y:S04]  /*24d0*/  STL.64 [R1+0x598], R150 ;  /* 0x0005989601007387 */ /* 0x000fe80000100a00 */
        /* <DEDUP_REMOVED lines=20> */
[----:B------:R1:W-:Y:S04]  /*2620*/  STL.64 [R1+0x4f0], R108 ;  /* 0x0004f06c01007387 */ /* 0x0003e80000100a00 */
[----:B-1----:R-:W2:Y:S04]  /*2630*/  LDL.LU R108, [R1] ;  /* 0x00000000016c7983 */ /* 0x002ea80000300800 */
[----:B------:R-:W2:Y:S04]  /*2640*/  LDL.LU R109, [R1+0x4] ;  /* 0x00000400016d7983 */ /* 0x000ea80000300800 */
        /* <DEDUP_REMOVED lines=26> */
[----:B------:R-:W2:Y:S01]  /*27f0*/  LDL.LU R136, [R1+0x70] ;  /* 0x0000700001887983 */ /* 0x000ea20000300800 */
        /* <DEDUP_REMOVED lines=46> */
[----:B------:R-:W-:-:S02]  /*2ae0*/  UIADD3 UR8, UR6, 0x2, URZ ;  /* 0x0000000206087890 */ /* 0x000fc4000fffe03f */
[----:B------:R-:W-:Y:S01]  /*2af0*/  UIADD3 UR10, UR7, 0x2, URZ ;  /* 0x00000002070a7890 */ /* 0x000fe2000fffe03f */
[----:B------:R-:W-:Y:S01]  /*2b00*/  UMOV UR9, 0x40000040 ;  /* 0x4000004000097882 */ /* 0x000fe20000000000 */
[----:B------:R-:W-:Y:S01]  /*2b10*/  UMOV UR11, 0x40000040 ;  /* 0x40000040000b7882 */ /* 0x000fe20000000000 */
[----:B--2---:R-:W-:-:S06]  /*2b20*/  WARPGROUP.ARRIVE ;  /* 0x00000000000079c5 */ /* 0x004fcc0000000000 */
[----:B------:R-:W-:Y:S03]  /*2b30*/  HGMMA.64x256x16.F32 R108, gdesc[UR8], R108, gsb0 ;  /* 0x03e00000086c79f0 */ /* 0x000fe6000800086c */
[----:B------:R-:W-:Y:S02]  /*2b40*/  WARPGROUP.DEPBAR.LE gsb0, 0x0 ;  /* 0x00008000000079c5 */ /* 0x000fe40000010000 */
[----:B------:R-:W-:Y:S04]  /*2b50*/  STL.64 [R1], R108 ;  /* 0x0000006c01007387 */ /* 0x000fe80000100a00 */
        /* <DEDUP_REMOVED lines=63> */
[----:B-1----:R-:W2:Y:S04]  /*2f50*/  LDL.LU R166, [R1+0x5bc] ;  /* 0x0005bc0001a67983 */ /* 0x002ea80000300800 */
[----:B------:R-:W3:Y:S04]  /*2f60*/  LDL.LU R162, [R1+0x5b8] ;  /* 0x0005b80001a27983 */ /* 0x000ee80000300800 */
[----:B------:R-:W4:Y:S04]  /*2f70*/  LDL.LU R159, [R1+0x5b4] ;  /* 0x0005b400019f7983 */ /* 0x000f280000300800 */
[----:B------:R-:W4:Y:S04]  /*2f80*/  LDL.LU R156, [R1+0x5b0] ;  /* 0x0005b000019c7983 */ /* 0x000f280000300800 */
[----:B------:R-:W2:Y:S04]  /*2f90*/  LDL.LU.64 R154, [R1+0x5a8] ;  /* 0x0005a800019a7983 */ /* 0x000ea80000300a00 */
[----:B------:R-:W3:Y:S04]  /*2fa0*/  LDL.LU.64 R152, [R1+0x5a0] ;  /* 0x0005a00001987983 */ /* 0x000ee80000300a00 */
[----:B------:R-:W4:Y:S04]  /*2fb0*/  LDL.LU.64 R150, [R1+0x598] ;  /* 0x0005980001967983 */ /* 0x000f280000300a00 */
        /* <DEDUP_REMOVED lines=20> */
[----:B------:R-:W4:Y:S01]  /*3100*/  LDL.LU.64 R108, [R1+0x4f0] ;  /* 0x0004f000016c7983 */ /* 0x000f220000300a00 */
[----:B------:R-:W-:Y:S01]  /*3110*/  UIADD3 UR8, UR6, 0x402, URZ ;  /* 0x0000040206087890 */ /* 0x000fe2000fffe03f */
[----:B------:R-:W-:-:S02]  /*3120*/  UMOV UR9, 0x40000040 ;  /* 0x4000004000097882 */ /* 0x000fc40000000000 */
[----:B--2---:R-:W-:Y:S04]  /*3130*/  STL.64 [R1+0x4e8], R154 ;  /* 0x0004e89a01007387 */ /* 0x004fe80000100a00 */
[----:B---3--:R-:W-:Y:S01]  /*3140*/  STL.64 [R1+0x4e0], R152 ;  /* 0x0004e09801007387 */ /* 0x008fe20000100a00 */
[----:B----4-:R-:W-:-:S06]  /*3150*/  WARPGROUP.ARRIVE ;  /* 0x00000000000079c5 */ /* 0x010fcc0000000000 */
[----:B------:R-:W-:Y:S03]  /*3160*/  HGMMA.64x256x16.F32 R24, gdesc[UR8], R24, gsb0 ;  /* 0x03e00000081879f0 */ /* 0x000fe60008000818 */
[----:B------:R-:W-:Y:S02]  /*3170*/  WARPGROUP.DEPBAR.LE gsb0, 0x0 ;  /* 0x00008000000079c5 */ /* 0x000fe40000010000 */
        /* <DEDUP_REMOVED lines=62> */
[----:B-1----:R-:W2:Y:S04]  /*3560*/  LDL.LU.64 R28, [R1] ;  /* 0x00000000011c7983 */ /* 0x002ea80000300a00 */
[----:B------:R-:W2:Y:S04]  /*3570*/  LDL.LU.64 R30, [R1+0x8] ;  /* 0x00000800011e7983 */ /* 0x000ea80000300a00 */
        /* <DEDUP_REMOVED lines=61> */
[----:B------:R-:W2:Y:S01]  /*3950*/  LDL.LU.64 R154, [R1+0x1f8] ;  /* 0x0001f800019a7983 */ /* 0x000ea20000300a00 */
[----:B------:R-:W-:-:S02]  /*3960*/  UIADD3 UR8, UR6, 0x4, URZ ;  /* 0x0000000406087890 */ /* 0x000fc4000fffe03f */
[----:B------:R-:W-:Y:S01]  /*3970*/  UIADD3 UR10, UR7, 0x4, URZ ;  /* 0x00000004070a7890 */ /* 0x000fe2000fffe03f */
[----:B------:R-:W-:Y:S01]  /*3980*/  UMOV UR9, 0x40000040 ;  /* 0x4000004000097882 */ /* 0x000fe20000000000 */
[----:B------:R-:W-:Y:S01]  /*3990*/  UMOV UR11, 0x40000040 ;  /* 0x40000040000b7882 */ /* 0x000fe20000000000 */
[----:B--2---:R-:W-:-:S06]  /*39a0*/  WARPGROUP.ARRIVE ;  /* 0x00000000000079c5 */ /* 0x004fcc0000000000 */
[----:B------:R-:W-:Y:S03]  /*39b0*/  HGMMA.64x256x16.F32 R28, gdesc[UR8], R28, gsb0 ;  /* 0x03e00000081c79f0 */ /* 0x000fe6000800081c */
        /* <DEDUP_REMOVED lines=57> */
[----:B------:R1:W-:Y:S01]  /*3d50*/  STL [R1+0x70], R56 ;  /* 0x0000703801007387 */ /* 0x0003e20000100800 */
[----:B------:R-:W-:Y:S01]  /*3d60*/  MOV R192, R112 ;  /* 0x0000007000c07202 */ /* 0x000fe20000000f00 */
[----:B------:R-:W-:Y:S01]  /*3d70*/  IMAD.MOV.U32 R193, RZ, RZ, R113 ;  /* 0x000000ffffc17224 */ /* 0x000fe200078e0071 */
[----:B------:R-:W-:Y:S01]  /*3d80*/  MOV R190, R110 ;  /* 0x0000006e00be7202 */ /* 0x000fe20000000f00 */
[----:B------:R-:W2:Y:S01]  /*3d90*/  LDL.LU.64 R154, [R1+0x4e8] ;  /* 0x0004e800019a7983 */ /* 0x000ea20000300a00 */
[----:B------:R-:W-:Y:S01]  /*3da0*/  IMAD.MOV.U32 R191, RZ, RZ, R111 ;  /* 0x000000ffffbf7224 */ /* 0x000fe200078e006f */
[----:B------:R-:W-:Y:S01]  /*3db0*/  MOV R188, R108 ;  /* 0x0000006c00bc7202 */ /* 0x000fe20000000f00 */
[----:B------:R-:W-:Y:S01]  /*3dc0*/  IMAD.MOV.U32 R189, RZ, RZ, R109 ;  /* 0x000000ffffbd7224 */ /* 0x000fe200078e006d */
[----:B------:R-:W3:Y:S01]  /*3dd0*/  LDL.LU.64 R152, [R1+0x4e0] ;  /* 0x0004e00001987983 */ /* 0x000ee20000300a00 */
[----:B------:R-:W-:Y:S01]  /*3de0*/  MOV R186, R106 ;  /* 0x0000006a00ba7202 */ /* 0x000fe20000000f00 */
[----:B------:R-:W-:Y:S01]  /*3df0*/  IMAD.MOV.U32 R187, RZ, RZ, R107 ;  /* 0x000000ffffbb7224 */ /* 0x000fe200078e006b */
[----:B------:R-:W-:Y:S01]  /*3e00*/  MOV R184, R104 ;  /* 0x0000006800b87202 */ /* 0x000fe20000000f00 */
[----:B------:R-:W4:Y:S01]  /*3e10*/  LDL.LU.64 R150, [R1+0x4d8] ;  /* 0x0004d80001967983 */ /* 0x000f220000300a00 */
[----:B------:R-:W-:Y:S01]  /*3e20*/  IMAD.MOV.U32 R185, RZ, RZ, R105 ;  /* 0x000000ffffb97224 */ /* 0x000fe200078e0069 */
[----:B------:R-:W-:Y:S01]  /*3e30*/  MOV R182, R102 ;  /* 0x0000006600b67202 */ /* 0x000fe20000000f00 */
[----:B------:R-:W-:Y:S01]  /*3e40*/  IMAD.MOV.U32 R183, RZ, RZ, R103 ;  /* 0x000000ffffb77224 */ /* 0x000fe200078e0067 */
[----:B------:R-:W4:Y:S01]  /*3e50*/  LDL.LU.64 R148, [R1+0x4d0] ;  /* 0x0004d00001947983 */ /* 0x000f220000300a00 */
        /* <DEDUP_REMOVED lines=57> */
[----:B------:R-:W-:-:S02]  /*41f0*/  IMAD.MOV.U32 R17, RZ, RZ, R59 ;  /* 0x000000ffff117224 */ /* 0x000fc400078e003b */
[----:B------:R-:W4:Y:S01]  /*4200*/  LDL.LU.64 R118, [R1+0x458] ;  /* 0x0004580001767983 */ /* 0x000f220000300a00 */
[----:B------:R-:W-:-:S03]  /*4210*/  IMAD.MOV.U32 R19, RZ, RZ, R57 ;  /* 0x000000ffff137224 */ /* 0x000fc600078e0039 */
        /* <DEDUP_REMOVED lines=30> */
[----:B-1----:R-:W4:Y:S04]  /*4400*/  LDL.LU.64 R56, [R1+0x360] ;  /* 0x0003600001387983 */ /* 0x002f280000300a00 */
        /* <DEDUP_REMOVED lines=16> */
[----:B------:R-:W-:Y:S04]  /*4510*/  STL [R1+0x2d4], R166 ;  /* 0x0002d4a601007387 */ /* 0x000fe80000100800 */
[----:B------:R-:W-:Y:S04]  /*4520*/  STL [R1+0x2d0], R162 ;  /* 0x0002d0a201007387 */ /* 0x000fe80000100800 */
[----:B------:R-:W-:Y:S04]  /*4530*/  STL [R1+0x2cc], R159 ;  /* 0x0002cc9f01007387 */ /* 0x000fe80000100800 */
[----:B------:R-:W-:Y:S04]  /*4540*/  STL [R1+0x2c8], R156 ;  /* 0x0002c89c01007387 */ /* 0x000fe80000100800 */
        /* <DEDUP_REMOVED lines=94> */
[----:B------:R-:W-:Y:S01]  /*4b30*/  UIADD3 UR8, UR6, 0x6, URZ ;  /* 0x0000000606087890 */ /* 0x000fe2000fffe03f */
[----:B------:R-:W-:Y:S01]  /*4b40*/  MOV R232, R5 ;  /* 0x0000000500e87202 */ /* 0x000fe20000000f00 */
[----:B------:R-:W-:Y:S01]  /*4b50*/  UIADD3 UR10, UR7, 0x6, URZ ;  /* 0x00000006070a7890 */ /* 0x000fe2000fffe03f */
[----:B------:R-:W-:Y:S01]  /*4b60*/  MOV R234, R3 ;  /* 0x0000000300ea7202 */ /* 0x000fe20000000f00 */
[----:B------:R-:W-:Y:S01]  /*4b70*/  UMOV UR9, 0x40000040 ;  /* 0x4000004000097882 */ /* 0x000fe20000000000 */
[----:B------:R-:W-:Y:S01]  /*4b80*/  MOV R235, R2 ;  /* 0x0000000200eb7202 */ /* 0x000fe20000000f00 */
[----:B------:R-:W-:Y:S01]  /*4b90*/  UMOV UR11, 0x40000040 ;  /* 0x40000040000b7882 */ /* 0x000fe20000000000 */
[----:B------:R1:W5:Y:S04]  /*4ba0*/  LDL.LU R19, [R1+0x2e8] ;  /* 0x0002e80001137983 */ /* 0x0003680000300800 */
[----:B------:R1:W5:Y:S04]  /*4bb0*/  LDL.LU R18, [R1+0x2e4] ;  /* 0x0002e40001127983 */ /* 0x0003680000300800 */
[----:B------:R1:W5:Y:S04]  /*4bc0*/  LDL.LU R17, [R1+0x2e0] ;  /* 0x0002e00001117983 */ /* 0x0003680000300800 */
[----:B------:R1:W5:Y:S04]  /*4bd0*/  LDL.LU R16, [R1+0x2dc] ;  /* 0x0002dc0001107983 */ /* 0x0003680000300800 */
[----:B------:R1:W5:Y:S01]  /*4be0*/  LDL.LU R0, [R1+0x2d8] ;  /* 0x0002d80001007983 */ /* 0x0003620000300800 */
        /* <DEDUP_REMOVED lines=67> */
[----:B--2---:R1:W5:Y:S04]  /*5020*/  LDL.LU R166, [R1+0x2d4] ;  /* 0x0002d40001a67983 */ /* 0x0043680000300800 */
[----:B------:R1:W5:Y:S04]  /*5030*/  LDL.LU R162, [R1+0x2d0] ;  /* 0x0002d00001a27983 */ /* 0x0003680000300800 */
[----:B------:R1:W5:Y:S04]  /*5040*/  LDL.LU R159, [R1+0x2cc] ;  /* 0x0002cc00019f7983 */ /* 0x0003680000300800 */
[----:B------:R1:W5:Y:S04]  /*5050*/  LDL.LU R156, [R1+0x2c8] ;  /* 0x0002c800019c7983 */ /* 0x0003680000300800 */
[----:B------:R1:W5:Y:S04]  /*5060*/  LDL.LU.64 R154, [R1+0x2c0] ;  /* 0x0002c000019a7983 */ /* 0x0003680000300a00 */
[----:B------:R1:W5:Y:S04]  /*5070*/  LDL.LU.64 R152, [R1+0x2b8] ;  /* 0x0002b80001987983 */ /* 0x0003680000300a00 */
        /* <DEDUP_REMOVED lines=22> */
[----:B------:R-:W-:Y:S01]  /*51e0*/  UIADD3 UR8, UR6, 0x406, URZ ;  /* 0x0000040606087890 */ /* 0x000fe2000fffe03f */
[----:B------:R-:W-:Y:S01]  /*51f0*/  UMOV UR9, 0x40000040 ;  /* 0x4000004000097882 */ /* 0x000fe20000000000 */
[----:B--2---:R-:W-:-:S07]  /*5200*/  WARPGROUP.ARRIVE ;  /* 0x00000000000079c5 */ /* 0x004fce0000000000 */
[----:B------:R-:W-:Y:S03]  /*5210*/  HGMMA.64x256x16.F32 R24, gdesc[UR8], R24, gsb0 ;  /* 0x03e00000081879f0 */ /* 0x000fe60008000818 */
[----:B------:R-:W-:Y:S02]  /*5220*/  WARPGROUP.DEPBAR.LE gsb0, 0x0 ;  /* 0x00008000000079c5 */ /* 0x000fe40000010000 */
[----:B-1----:R-:W-:Y:S05]  /*5230*/  @!P1 BRA `(.L_x_28) ;  /* 0x00000044002c9947 */ /* 0x002fea0003800000 */
[----:B------:R-:W-:Y:S01]  /*5240*/  UIADD3 UR7, UR41, 0x1, URZ ;  /* 0x0000000129077890 */ /* 0x000fe2000fffe03f */
[----:B-----5:R-:W-:Y:S01]  /*5250*/  R2UR UR6, R0 ;  /* 0x00000000000672ca */ /* 0x020fe200000e0000 */
[----:B------:R-:W-:Y:S02]  /*5260*/  UMOV UR13, UR41 ;  /* 0x00000029000d7c82 */ /* 0x000fe40008000000 */
[----:B------:R-:W-:-:S04]  /*5270*/  UISETP.NE.AND UP0, UPT, UR7, 0x3, UPT ;  /* 0x000000030700788c */ /* 0x000fc8000bf05270 */
[----:B------:R-:W-:Y:S02]  /*5280*/  USEL UR12, URZ, 0x1, UP0 ;  /* 0x000000013f0c7887 */ /* 0x000fe40008000000 */
[----:B------:R-:W-:Y:S02]  /*5290*/  USEL UR7, UR7, URZ, UP0 ;  /* 0x0000003f07077287 */ /* 0x000fe40008000000 */
[----:B------:R-:W-:-:S12]  /*52a0*/  ULOP3.LUT UR12, UR40, UR12, URZ, 0x3c, !UPT ;  /* 0x0000000c280c7292 */ /* 0x000fd8000f8e3c3f */
.L_x_35:
[----:B------:R-:W-:Y:S05]  /*52b0*/  @!P0 BRA `(.L_x_29) ;  /* 0x0000000000048947 */ /* 0x000fea0003800000 */
[----:B------:R-:W-:Y:S01]  /*52c0*/  BPT.TRAP 0x1 ;  /* 0x000000040000795c */ /* 0x000fe20000300000 */
.L_x_29:
[----:B------:R-:W-:Y:S01]  /*52d0*/  ULEA UR8, UR7, UR46, 0x3 ;  /* 0x0000002e07087291 */ /* 0x000fe2000f8e183f */
[----:B------:R-:W-:-:S05]  /*52e0*/  IMAD.U32 R0, RZ, RZ, UR12 ;  /* 0x0000000cff007e24 */ /* 0x000fca000f8e00ff */
[----:B------:R-:W-:-:S04]  /*52f0*/  SHF.L.U32 R0, R0, 0x1f, RZ ;  /* 0x0000001f00007819 */ /* 0x000fc800000006ff */
[----:B------:R1:W2:Y:S01]  /*5300*/  SYNCS.PHASECHK.TRANS64.TRYWAIT P1, [UR8], R0 ;  /* 0x00000000ff0075a7 */ /* 0x0002a20008020148 */
[----:B------:R-:W-:Y:S05]  /*5310*/  @!P0 BRA `(.L_x_30) ;  /* 0x0000000000048947 */ /* 0x000fea0003800000 */
[----:B------:R-:W-:Y:S01]  /*5320*/  BPT.TRAP 0x1 ;  /* 0x000000040000795c */ /* 0x000fe20000300000 */
.L_x_30:
[----:B--2---:R-:W-:Y:S05]  /*5330*/  @P1 BRA `(.L_x_31) ;  /* 0x0000000000081947 */ /* 0x004fea0003800000 */
[----:B------:R-:W2:Y:S02]  /*5340*/  SYNCS.PHASECHK.TRANS64.TRYWAIT P1, [UR8], R0 ;  /* 0x00000000ff0075a7 */ /* 0x000ea40008020148 */
[----:B--2---:R-:W-:Y:S05]  /*5350*/  @!P1 BRA `(.L_x_32) ;  /* 0x0000011000cc9947 */ /* 0x004fea0003800000 */
.L_x_31:
        /* <DEDUP_REMOVED lines=64> */
[----:B---3--:R-:W3:Y:S04]  /*5760*/  LDL.LU.64 R28, [R1] ;  /* 0x00000000011c7983 */ /* 0x008ee80000300a00 */
[----:B------:R-:W3:Y:S04]  /*5770*/  LDL.LU.64 R30, [R1+0x8] ;  /* 0x00000800011e7983 */ /* 0x000ee80000300a00 */
        /* <DEDUP_REMOVED lines=61> */
[----:B------:R-:W3:Y:S01]  /*5b50*/  LDL.LU.64 R154, [R1+0x1f8] ;  /* 0x0001f800019a7983 */ /* 0x000ee20000300a00 */
[----:B------:R-:W-:-:S02]  /*5b60*/  ULEA UR14, UR7, UR4, 0xb ;  /* 0x00000004070e7291 */ /* 0x000fc4000f8e583f */
[----:B------:R-:W-:Y:S01]  /*5b70*/  ULEA UR15, UR7, UR5, 0xb ;  /* 0x00000005070f7291 */ /* 0x000fe2000f8e583f */
[----:B------:R-:W-:Y:S01]  /*5b80*/  STL [R1+0x2e4], R19 ;  /* 0x0002e41301007387 */ /* 0x000fe20000100800 */
[----:B------:R-:W-:Y:S01]  /*5b90*/  UMOV UR9, 0x40000040 ;  /* 0x4000004000097882 */ /* 0x000fe20000000000 */
[----:B------:R-:W-:Y:S02]  /*5ba0*/  UMOV UR11, 0x40000040 ;  /* 0x40000040000b7882 */ /* 0x000fe40000000000 */
[----:B------:R-:W-:Y:S01]  /*5bb0*/  UMOV UR8, UR14 ;  /* 0x0000000e00087c82 */ /* 0x000fe20008000000 */
[----:B------:R-:W-:Y:S01]  /*5bc0*/  STL [R1+0x2e0], R18 ;  /* 0x0002e01201007387 */ /* 0x000fe20000100800 */
[----:B------:R-:W-:-:S03]  /*5bd0*/  UMOV UR10, UR15 ;  /* 0x0000000f000a7c82 */ /* 0x000fc60008000000 */
[----:B------:R-:W-:Y:S04]  /*5be0*/  STL [R1+0x2dc], R17 ;  /* 0x0002dc1101007387 */ /* 0x000fe80000100800 */
[----:B------:R4:W-:Y:S01]  /*5bf0*/  STL [R1+0x2d8], R16 ;  /* 0x0002d81001007387 */ /* 0x0009e20000100800 */
[----:B---3--:R-:W-:-:S06]  /*5c00*/  WARPGROUP.ARRIVE ;  /* 0x00000000000079c5 */ /* 0x008fcc0000000000 */
[----:B------:R-:W-:Y:S03]  /*5c10*/  HGMMA.64x256x16.F32 R28, gdesc[UR8], R28, gsb0 ;  /* 0x03e00000081c79f0 */ /* 0x000fe6000800081c */
[----:B------:R-:W-:Y:S02]  /*5c20*/  WARPGROUP.DEPBAR.LE gsb0, 0x0 ;  /* 0x00008000000079c5 */ /* 0x000fe40000010000 */
[----:B------:R-:W-:Y:S01]  /*5c30*/  STL.64 [R1], R28 ;  /* 0x0000001c01007387 */ /* 0x000fe20000100a00 */
[----:B--2---:R-:W-:Y:S01]  /*5c40*/  MOV R2, R154 ;  /* 0x0000009a00027202 */ /* 0x004fe20000000f00 */
[----:B-1----:R-:W-:Y:S01]  /*5c50*/  IMAD.MOV.U32 R0, RZ, RZ, R155 ;  /* 0x000000ffff007224 */ /* 0x002fe200078e009b */
        /* <DEDUP_REMOVED lines=10> */
[----:B------:R-:W-:Y:S01]  /*5d00*/  MOV R9, R147 ;  /* 0x0000009300097202 */ /* 0x000fe20000000f00 */
[----:B------:R-:W-:Y:S01]  /*5d10*/  IMAD.MOV.U32 R13, RZ, RZ, R143 ;  /* 0x000000ffff0d7224 */ /* 0x000fe200078e008f */
[----:B------:R-:W-:Y:S01]  /*5d20*/  MOV R12, R144 ;  /* 0x00000090000c7202 */ /* 0x000fe20000000f00 */
[----:B------:R-:W-:Y:S01]  /*5d30*/  STL.64 [R1+0x20], R36 ;  /* 0x0000202401007387 */ /* 0x000fe20000100a00 */
[----:B------:R-:W-:Y:S01]  /*5d40*/  MOV R11, R145 ;  /* 0x00000091000b7202 */ /* 0x000fe20000000f00 */
[----:B----4-:R-:W-:Y:S01]  /*5d50*/  IMAD.MOV.U32 R16, RZ, RZ, R140 ;  /* 0x000000ffff107224 */ /* 0x010fe200078e008c */
[----:B------:R-:W-:Y:S01]  /*5d60*/  MOV R14, R142 ;  /* 0x0000008e000e7202 */ /* 0x000fe20000000f00 */
        /* <DEDUP_REMOVED lines=36> */
[----:B------:R1:W-:Y:S01]  /*5fb0*/  STL [R1+0x70], R56 ;  /* 0x0000703801007387 */ /* 0x0003e20000100800 */
[----:B------:R-:W-:Y:S01]  /*5fc0*/  MOV R195, R115 ;  /* 0x0000007300c37202 */ /* 0x000fe20000000f00 */
[----:B------:R-:W-:Y:S01]  /*5fd0*/  IMAD.MOV.U32 R190, RZ, RZ, R110 ;  /* 0x000000ffffbe7224 */ /* 0x000fe200078e006e */
[----:B------:R-:W-:Y:S01]  /*5fe0*/  MOV R192, R112 ;  /* 0x0000007000c07202 */ /* 0x000fe20000000f00 */
[----:B------:R-:W2:Y:S01]  /*5ff0*/  LDL.LU.64 R154, [R1+0x7b0] ;  /* 0x0007b000019a7983 */ /* 0x000ea20000300a00 */
[----:B------:R-:W-:Y:S01]  /*6000*/  MOV R191, R111 ;  /* 0x0000006f00bf7202 */ /* 0x000fe20000000f00 */
[----:B------:R-:W-:Y:S01]  /*6010*/  IMAD.MOV.U32 R187, RZ, RZ, R107 ;  /* 0x000000ffffbb7224 */ /* 0x000fe200078e006b */
[----:B------:R-:W-:Y:S01]  /*6020*/  MOV R188, R108 ;  /* 0x0000006c00bc7202 */ /* 0x000fe20000000f00 */
[----:B------:R-:W3:Y:S01]  /*6030*/  LDL.LU.64 R152, [R1+0x7a8] ;  /* 0x0007a80001987983 */ /* 0x000ee20000300a00 */
[----:B------:R-:W-:Y:S01]  /*6040*/  MOV R189, R109 ;  /* 0x0000006d00bd7202 */ /* 0x000fe20000000f00 */
[----:B------:R-:W-:Y:S01]  /*6050*/  IMAD.MOV.U32 R184, RZ, RZ, R104 ;  /* 0x000000ffffb87224 */ /* 0x000fe200078e0068 */
[----:B------:R-:W-:Y:S01]  /*6060*/  MOV R186, R106 ;  /* 0x0000006a00ba7202 */ /* 0x000fe20000000f00 */
[----:B------:R-:W4:Y:S01]  /*6070*/  LDL.LU.64 R150, [R1+0x7a0] ;  /* 0x0007a00001967983 */ /* 0x000f220000300a00 */
        /* <DEDUP_REMOVED lines=60> */
[----:B------:R-:W-:-:S02]  /*6440*/  MOV R231, R61 ;  /* 0x0000003d00e77202 */ /* 0x000fc40000000f00 */
[----:B------:R-:W-:Y:S01]  /*6450*/  MOV R234, R58 ;  /* 0x0000003a00ea7202 */ /* 0x000fe20000000f00 */
[----:B------:R-:W4:Y:S01]  /*6460*/  LDL.LU.64 R118, [R1+0x720] ;  /* 0x0007200001767983 */ /* 0x000f220000300a00 */
[----:B------:R-:W-:-:S03]  /*6470*/  MOV R235, R57 ;  /* 0x0000003900eb7202 */ /* 0x000fc60000000f00 */
        /* <DEDUP_REMOVED lines=135> */
[----:B------:R-:W-:-:S02]  /*6cf0*/  MOV R162, R214 ;  /* 0x000000d600a27202 */ /* 0x000fc40000000f00 */
[----:B------:R-:W-:Y:S01]  /*6d00*/  MOV R166, R213 ;  /* 0x000000d500a67202 */ /* 0x000fe20000000f00 */
[----:B------:R-:W-:Y:S01]  /*6d10*/  IMAD.MOV.U32 R213, RZ, RZ, R23 ;  /* 0x000000ffffd57224 */ /* 0x000fe200078e0017 */
[----:B------:R-:W-:Y:S02]  /*6d20*/  MOV R214, R22 ;  /* 0x0000001600d67202 */ /* 0x000fe40000000f00 */
[----:B------:R-:W-:Y:S02]  /*6d30*/  MOV R215, R21 ;  /* 0x0000001500d77202 */ /* 0x000fe40000000f00 */
[----:B------:R-:W-:Y:S02]  /*6d40*/  MOV R217, R19 ;  /* 0x0000001300d97202 */ /* 0x000fe40000000f00 */
[----:B------:R-:W-:Y:S02]  /*6d50*/  MOV R218, R18 ;  /* 0x0000001200da7202 */ /* 0x000fe40000000f00 */
[----:B------:R-:W-:-:S02]  /*6d60*/  MOV R220, R16 ;  /* 0x0000001000dc7202 */ /* 0x000fc40000000f00 */
[----:B------:R-:W-:Y:S02]  /*6d70*/  MOV R221, R15 ;  /* 0x0000000f00dd7202 */ /* 0x000fe40000000f00 */
        /* <DEDUP_REMOVED lines=8> */
[----:B------:R-:W-:Y:S01]  /*6e00*/  MOV R235, R0 ;  /* 0x0000000000eb7202 */ /* 0x000fe20000000f00 */
[----:B------:R-:W-:Y:S02]  /*6e10*/  UIADD3 UR8, UR14, 0x2, URZ ;  /* 0x000000020e087890 */ /* 0x000fe4000fffe03f */
        /* <DEDUP_REMOVED lines=99> */
[----:B------:R-:W-:Y:S01]  /*7450*/  UMOV UR9, 0x40000040 ;  /* 0x4000004000097882 */ /* 0x000fe20000000000 */
[----:B----4-:R-:W-:-:S07]  /*7460*/  WARPGROUP.ARRIVE ;  /* 0x00000000000079c5 */ /* 0x010fce0000000000 */
[----:B------:R-:W-:Y:S01]  /*7470*/  HGMMA.64x256x16.F32 R24, gdesc[UR8], R24, gsb0 ;  /* 0x03e00000081879f0 */ /* 0x000fe20008000818 */
[----:B--2---:R-:W-:Y:S04]  /*7480*/  STL.64 [R1+0x4e0], R154 ;  /* 0x0004e09a01007387 */ /* 0x004fe80000100a00 */
[----:B---3--:R-:W-:Y:S01]  /*7490*/  STL.64 [R1+0x4d8], R152 ;  /* 0x0004d89801007387 */ /* 0x008fe20000100a00 */
        /* <DEDUP_REMOVED lines=144> */
[----:B------:R-:W-:Y:S01]  /*7da0*/  STL.64 [R1+0x50], R48 ;  /* 0x0000503001007387 */ /* 0x000fe20000100a00 */
[----:B------:R-:W-:-:S03]  /*7db0*/  IMAD.MOV.U32 R2, RZ, RZ, R154 ;  /* 0x000000ffff027224 */ /* 0x000fc600078e009a */
[----:B------:R-:W-:Y:S01]  /*7dc0*/  STL.64 [R1+0x58], R50 ;  /* 0x0000583201007387 */ /* 0x000fe20000100a00 */
[----:B------:R-:W-:-:S03]  /*7dd0*/  MOV R0, R155 ;  /* 0x0000009b00007202 */ /* 0x000fc60000000f00 */
[----:B------:R-:W-:Y:S01]  /*7de0*/  STL.64 [R1+0x60], R52 ;  /* 0x0000603401007387 */ /* 0x000fe20000100a00 */
[----:B------:R-:W-:-:S03]  /*7df0*/  MOV R4, R152 ;  /* 0x0000009800047202 */ /* 0x000fc60000000f00 */
[----:B------:R-:W-:Y:S01]  /*7e00*/  STL.64 [R1+0x68], R54 ;  /* 0x0000683601007387 */ /* 0x000fe20000100a00 */
[----:B------:R-:W-:Y:S01]  /*7e10*/  MOV R3, R153 ;  /* 0x0000009900037202 */ /* 0x000fe20000000f00 */
[----:B------:R-:W-:Y:S02]  /*7e20*/  IMAD.MOV.U32 R5, RZ, RZ, R151 ;  /* 0x000000ffff057224 */ /* 0x000fe400078e0097 */
[----:B------:R1:W-:Y:S01]  /*7e30*/  STL [R1+0x70], R56 ;  /* 0x0000703801007387 */ /* 0x0003e20000100800 */
[----:B------:R-:W-:Y:S01]  /*7e40*/  MOV R6, R150 ;  /* 0x0000009600067202 */ /* 0x000fe20000000f00 */
[----:B------:R-:W-:Y:S02]  /*7e50*/  IMAD.MOV.U32 R8, RZ, RZ, R148 ;  /* 0x000000ffff087224 */ /* 0x000fe400078e0094 */
[----:B------:R-:W2:Y:S01]  /*7e60*/  LDL.LU.64 R154, [R1+0x4e0] ;  /* 0x0004e000019a7983 */ /* 0x000ea20000300a00 */
[----:B------:R-:W-:-:S03]  /*7e70*/  MOV R7, R149 ;  /* 0x0000009500077202 */ /* 0x000fc60000000f00 */
[----:B------:R-:W3:Y:S01]  /*7e80*/  LDL.LU.64 R152, [R1+0x4d8] ;  /* 0x0004d80001987983 */ /* 0x000ee20000300a00 */
[----:B------:R-:W-:Y:S01]  /*7e90*/  MOV R10, R146 ;  /* 0x00000092000a7202 */ /* 0x000fe20000000f00 */
[----:B------:R-:W-:Y:S01]  /*7ea0*/  IMAD.MOV.U32 R11, RZ, RZ, R145 ;  /* 0x000000ffff0b7224 */ /* 0x000fe200078e0091 */
[----:B------:R-:W-:Y:S01]  /*7eb0*/  MOV R9, R147 ;  /* 0x0000009300097202 */ /* 0x000fe20000000f00 */
[----:B------:R-:W4:Y:S01]  /*7ec0*/  LDL.LU.64 R150, [R1+0x4d0] ;  /* 0x0004d00001967983 */ /* 0x000f220000300a00 */
[----:B------:R-:W-:Y:S01]  /*7ed0*/  MOV R12, R144 ;  /* 0x00000090000c7202 */ /* 0x000fe20000000f00 */
[----:B------:R-:W-:Y:S02]  /*7ee0*/  IMAD.MOV.U32 R14, RZ, RZ, R142 ;  /* 0x000000ffff0e7224 */ /* 0x000fe400078e008e */
[----:B------:R-:W4:Y:S01]  /*7ef0*/  LDL.LU.64 R148, [R1+0x4c8] ;  /* 0x0004c80001947983 */ /* 0x000f220000300a00 */
[----:B------:R-:W-:-:S03]  /*7f00*/  MOV R13, R143 ;  /* 0x0000008f000d7202 */ /* 0x000fc60000000f00 */
[----:B------:R-:W4:Y:S01]  /*7f10*/  LDL.LU.64 R146, [R1+0x4c0] ;  /* 0x0004c00001927983 */ /* 0x000f220000300a00 */
        /* <DEDUP_REMOVED lines=126> */
[----:B------:R-:W-:-:S03]  /*8700*/  MOV R19, R57 ;  /* 0x0000003900137202 */ /* 0x000fc60000000f00 */
        /* <DEDUP_REMOVED lines=114> */
[----:B------:R-:W-:Y:S01]  /*8e30*/  MOV R220, R20 ;  /* 0x0000001400dc7202 */ /* 0x000fe20000000f00 */
[----:B------:R1:W5:Y:S01]  /*8e40*/  LDL.LU R19, [R1+0x2e4] ;  /* 0x0002e40001137983 */ /* 0x0003620000300800 */
[----:B------:R-:W-:-:S02]  /*8e50*/  MOV R221, R15 ;  /* 0x0000000f00dd7202 */ /* 0x000fc40000000f00 */
[----:B------:R-:W-:Y:S01]  /*8e60*/  MOV R223, R13 ;  /* 0x0000000d00df7202 */ /* 0x000fe20000000f00 */
[----:B------:R1:W5:Y:S01]  /*8e70*/  LDL.LU R18, [R1+0x2e0] ;  /* 0x0002e00001127983 */ /* 0x0003620000300800 */
[----:B------:R-:W-:Y:S02]  /*8e80*/  MOV R224, R12 ;  /* 0x0000000c00e07202 */ /* 0x000fe40000000f00 */
[----:B------:R-:W-:Y:S01]  /*8e90*/  MOV R226, R10 ;  /* 0x0000000a00e27202 */ /* 0x000fe20000000f00 */
[----:B------:R1:W5:Y:S01]  /*8ea0*/  LDL.LU R17, [R1+0x2dc] ;  /* 0x0002dc0001117983 */ /* 0x0003620000300800 */
[----:B------:R-:W-:Y:S02]  /*8eb0*/  MOV R227, R9 ;  /* 0x0000000900e37202 */ /* 0x000fe40000000f00 */
[----:B------:R-:W-:Y:S01]  /*8ec0*/  MOV R229, R7 ;  /* 0x0000000700e57202 */ /* 0x000fe20000000f00 */
[----:B------:R1:W5:Y:S01]  /*8ed0*/  LDL.LU R16, [R1+0x2d8] ;  /* 0x0002d80001107983 */ /* 0x0003620000300800 */
[----:B------:R-:W-:-:S02]  /*8ee0*/  MOV R230, R6 ;  /* 0x0000000600e67202 */ /* 0x000fc40000000f00 */
[----:B------:R-:W-:Y:S02]  /*8ef0*/  MOV R232, R4 ;  /* 0x0000000400e87202 */ /* 0x000fe40000000f00 */
[----:B------:R-:W-:Y:S02]  /*8f00*/  MOV R233, R3 ;  /* 0x0000000300e97202 */ /* 0x000fe40000000f00 */
[----:B------:R-:W-:-:S06]  /*8f10*/  MOV R235, R0 ;  /* 0x0000000000eb7202 */ /* 0x000fcc0000000f00 */
        /* <DEDUP_REMOVED lines=101> */
[----:B------:R-:W-:Y:S01]  /*9570*/  BPT.TRAP 0x1 ;  /* 0x000000040000795c */ /* 0x000fe20000300000 */
.L_x_33:
[----:B-----5:R-:W-:Y:S01]  /*9580*/  ISETP.NE.AND P1, PT, R153, RZ, PT ;  /* 0x000000ff9900720c */ /* 0x020fe20003f25270 */
[----:B------:R-:W-:Y:S01]  /*9590*/  UISETP.GT.U32.AND UP0, UPT, UR37, 0x1, UPT ;  /* 0x000000012500788c */ /* 0x000fe2000bf04070 */
[----:B------:R-:W-:-:S11]  /*95a0*/  MOV R0, UR13 ;  /* 0x0000000d00007c02 */ /* 0x000fd60008000f00 */
[----:B------:R-:W-:-:S05]  /*95b0*/  @P1 LEA R0, R0, UR46, 0x3 ;  /* 0x0000002e00001c11 */ /* 0x000fca000f8e18ff */
[----:B------:R-:W-:-:S05]  /*95c0*/  @P1 VIADD R0, R0, 0x18 ;  /* 0x0000001800001836 */ /* 0x000fca0000000000 */
[----:B------:R-:W-:-:S04]  /*95d0*/  @P1 PRMT R0, R154, 0x654, R0 ;  /* 0x000006549a001816 */ /* 0x000fc80000000000 */
[----:B------:R1:W-:Y:S01]  /*95e0*/  @P1 SYNCS.ARRIVE.TRANS64.RED.A1T0 RZ, [R0+URZ], RZ ;  /* 0x000000ff00ff19a7 */ /* 0x0003e2000810043f */
[----:B------:R-:W-:-:S13]  /*95f0*/  PLOP3.LUT P1, PT, PT, PT, UP0, 0x80, 0x0 ;  /* 0x000000000000781c */ /* 0x000fda0003f2f008 */
[----:B-1----:R-:W-:Y:S05]  /*9600*/  @P1 BRA `(.L_x_34) ;  /* 0x0000000000041947 */ /* 0x002fea0003800000 */
[----:B------:R-:W-:Y:S01]  /*9610*/  BPT.TRAP 0x1 ;  /* 0x000000040000795c */ /* 0x000fe20000300000 */
.L_x_34:
[----:B------:R-:W-:Y:S02]  /*9620*/  UISETP.GT.AND UP2, UPT, UR6, 0x1, UPT ;  /* 0x000000010600788c */ /* 0x000fe4000bf44270 */
[----:B------:R-:W-:Y:S02]  /*9630*/  UIADD3 UR7, UR7, 0x1, URZ ;  /* 0x0000000107077890 */ /* 0x000fe4000fffe03f */
[----:B------:R-:W-:Y:S02]  /*9640*/  UIADD3 UR13, UR13, 0x1, URZ ;  /* 0x000000010d0d7890 */ /* 0x000fe4000fffe03f */
[----:B------:R-:W-:Y:S01]  /*9650*/  PLOP3.LUT P1, PT, PT, PT, UP2, 0x80, 0x0 ;  /* 0x000000000000781c */ /* 0x000fe20003f2f028 */
[----:B------:R-:W-:Y:S02]  /*9660*/  UISETP.NE.AND UP0, UPT, UR7, 0x3, UPT ;  /* 0x000000030700788c */ /* 0x000fe4000bf05270 */
[----:B------:R-:W-:Y:S02]  /*9670*/  UIADD3 UR8, UR6, -0x1, URZ ;  /* 0xffffffff06087890 */ /* 0x000fe4000fffe03f */
[----:B------:R-:W-:-:S02]  /*9680*/  USEL UR6, URZ, 0x1, UP0 ;  /* 0x000000013f067887 */ /* 0x000fc40008000000 */
[----:B------:R-:W-:Y:S02]  /*9690*/  UISETP.NE.AND UP1, UPT, UR13, 0x3, UPT ;  /* 0x000000030d00788c */ /* 0x000fe4000bf25270 */
[----:B------:R-:W-:Y:S02]  /*96a0*/  ULOP3.LUT UR12, UR12, UR6, URZ, 0x3c, !UPT ;  /* 0x000000060c0c7292 */ /* 0x000fe4000f8e3c3f */
[----:B------:R-:W-:Y:S02]  /*96b0*/  USEL UR7, UR7, URZ, UP0 ;  /* 0x0000003f07077287 */ /* 0x000fe40008000000 */
[----:B------:R-:W-:Y:S01]  /*96c0*/  USEL UR13, UR13, URZ, UP1 ;  /* 0x0000003f0d0d7287 */ /* 0x000fe20008800000 */
[----:B------:R-:W-:Y:S01]  /*96d0*/  UMOV UR6, UR8 ;  /* 0x0000000800067c82 */ /* 0x000fe20008000000 */
[----:B------:R-:W-:Y:S10]  /*96e0*/  @P1 BRA `(.L_x_35) ;  /* 0xffffffb800f01947 */ /* 0x000ff4000383ffff */
.L_x_28:
[----:B-----5:R-:W1:Y:S02]  /*96f0*/  LDC R0, c[0x0][0x28c] ;  /* 0x0000a300ff007b82 */ /* 0x020e640000000800 */
[----:B-1----:R-:W-:-:S13]  /*9700*/  ISETP.GE.AND P1, PT, R0, 0x1, PT ;  /* 0x000000010000780c */ /* 0x002fda0003f26270 */
[----:B------:R-:W-:Y:S05]  /*9710*/  @!P1 BRA `(.L_x_36) ;  /* 0x0000000000549947 */ /* 0x000fea0003800000 */
[----:B------:R-:W-:Y:S05]  /*9720*/  @!P0 BRA `(.L_x_37) ;  /* 0x0000000000048947 */ /* 0x000fea0003800000 */
[----:B------:R-:W-:Y:S01]  /*9730*/  BPT.TRAP 0x1 ;  /* 0x000000040000795c */ /* 0x000fe20000300000 */
.L_x_37:
[----:B------:R-:W-:Y:S01]  /*9740*/  ISETP.NE.AND P0, PT, R153, RZ, PT ;  /* 0x000000ff9900720c */ /* 0x000fe20003f05270 */
[----:B------:R-:W-:-:S12]  /*9750*/  BSSY B0, `(.L_x_38) ;  /* 0x000000d000007945 */ /* 0x000fd80003800000 */
[----:B------:R-:W-:Y:S05]  /*9760*/  @!P0 BRA `(.L_x_39) ;  /* 0x00000000002c8947 */ /* 0x000fea0003800000 */
[----:B------:R-:W-:-:S04]  /*9770*/  UISETP.LT.AND UP0, UPT, UR44, 0x1, UPT ;  /* 0x000000012c00788c */ /* 0x000fc8000bf01270 */
[----:B------:R-:W-:-:S04]  /*9780*/  USEL UR6, UR44, 0x1, UP0 ;  /* 0x000000012c067887 */ /* 0x000fc80008000000 */
[----:B------:R-:W-:-:S04]  /*9790*/  UIADD3 UR6, UR41, UR44, -UR6 ;  /* 0x0000002c29067290 */ /* 0x000fc8000fffe806 */
[----:B------:R-:W-:-:S04]  /*97a0*/  UIMAD.WIDE.U32 UR4, UR6, -0x55555555, URZ ;  /* 0xaaaaaaab060478a5 */ /* 0x000fc8000f8e003f */
[----:B------:R-:W-:-:S04]  /*97b0*/  USHF.R.U32.HI UR4, URZ, 0x1, UR5 ;  /* 0x000000013f047899 */ /* 0x000fc80008011605 */
[----:B------:R-:W-:-:S04]  /*97c0*/  UIMAD UR6, UR4, -0x3, UR6 ;  /* 0xfffffffd040678a4 */ /* 0x000fc8000f8e0206 */
[----:B------:R-:W-:-:S04]  /*97d0*/  ULEA UR6, UR6, UR46, 0x3 ;  /* 0x0000002e06067291 */ /* 0x000fc8000f8e183f */
[----:B------:R-:W-:-:S06]  /*97e0*/  UIADD3 UR6, UR6, 0x18, URZ ;  /* 0x0000001806067890 */ /* 0x000fcc000fffe03f */
[----:B------:R-:W-:-:S04]  /*97f0*/  MOV R0, UR6 ;  /* 0x0000000600007c02 */ /* 0x000fc80008000f00 */
[----:B------:R-:W-:-:S04]  /*9800*/  PRMT R0, R154, 0x654, R0 ;  /* 0x000006549a007816 */ /* 0x000fc80000000000 */
[----:B------:R1:W-:Y:S03]  /*9810*/  SYNCS.ARRIVE.TRANS64.RED.A1T0 RZ, [R0+URZ], RZ ;  /* 0x000000ff00ff79a7 */ /* 0x0003e6000810043f */
.L_x_39:
[----:B------:R-:W-:Y:S05]  /*9820*/  BSYNC B0 ;  /* 0x0000000000007941 */ /* 0x000fea0003800000 */
.L_x_38:
[----:B------:R-:W-:-:S06]  /*9830*/  UISETP.GT.U32.AND UP0, UPT, UR37, 0x1, UPT ;  /* 0x000000012500788c */ /* 0x000fcc000bf04070 */
[----:B------:R-:W-:-:S13]  /*9840*/  PLOP3.LUT P0, PT, PT, PT, UP0, 0x80, 0x0 ;  /* 0x000000000000781c */ /* 0x000fda0003f0f008 */
[----:B------:R-:W-:Y:S05]  /*9850*/  @P0 BRA `(.L_x_36) ;  /* 0x0000000000040947 */ /* 0x000fea0003800000 */
[----:B------:R-:W-:Y:S01]  /*9860*/  BPT.TRAP 0x1 ;  /* 0x000000040000795c */ /* 0x000fe20000300000 */
.L_x_36:
[----:B------:R-:W-:Y:S01]  /*9870*/  UIADD3 UR41, UR44, UR41, URZ ;  /* 0x000000292c297290 */ /* 0x000fe2000fffe03f */
[----:B------:R-:W-:Y:S01]  /*9880*/  R2UR UR50, R19 ;  /* 0x00000000133272ca */ /* 0x000fe200000e0000 */
[----:B------:R-:W-:Y:S02]  /*9890*/  UIADD3 UR7, UR46, 0x200, URZ ;  /* 0x000002002e077890 */ /* 0x000fe4000fffe03f */
[----:B------:R-:W-:Y:S02]  /*98a0*/  UISETP.GT.U32.AND UP0, UPT, UR41, 0x2, UPT ;  /* 0x000000022900788c */ /* 0x000fe4000bf04070 */
[----:B------:R-:W-:Y:S02]  /*98b0*/  UISETP.GE.U32.AND UP1, UPT, UR44, 0x3, UPT ;  /* 0x000000032c00788c */ /* 0x000fe4000bf26070 */
[----:B------:R-:W-:Y:S02]  /*98c0*/  UISETP.LT.U32.AND UP0, UPT, UR44, 0x3, UP0 ;  /* 0x000000032c00788c */ /* 0x000fe40008701070 */
[----:B------:R-:W-:-:S02]  /*98d0*/  USHF.L.U32 UR49, UR42, 0x8, URZ ;  /* 0x000000082a317899 */ /* 0x000fc4000800063f */
[----:B------:R-:W-:Y:S02]  /*98e0*/  USEL UR6, URZ, 0x1, !UP0 ;  /* 0x000000013f067887 */ /* 0x000fe4000c000000 */
[----:B------:R-:W-:Y:S02]  /*98f0*/  ULOP3.LUT UP0, URZ, UR7, 0x1bf, URZ, 0xc0, !UPT ;  /* 0x000001bf073f7892 */ /* 0x000fe4000f80c03f */
[----:B------:R-:W-:Y:S02]  /*9900*/  ULOP3.LUT UR40, UR40, UR6, URZ, 0x3c, !UPT ;  /* 0x0000000628287292 */ /* 0x000fe4000f8e3c3f */
[----:B------:R-:W-:Y:S02]  /*9910*/  @UP1 UIMAD.WIDE.U32 UR4, UR41, -0x55555555, URZ ;  /* 0xaaaaaaab290418a5 */ /* 0x000fe4000f8e003f */
[----:B------:R-:W-:Y:S01]  /*9920*/  PLOP3.LUT P0, PT, PT, PT, UP0, 0x80, 0x0 ;  /* 0x000000000000781c */ /* 0x000fe20003f0f008 */
[----:B------:R-:W-:Y:S02]  /*9930*/  USHF.L.U32 UR50, UR50, 0x8, URZ ;  /* 0x0000000832327899 */ /* 0x000fe4000800063f */
[----:B------:R-:W-:-:S04]  /*9940*/  @UP1 USHF.R.U32.HI UR4, URZ, 0x1, UR5 ;  /* 0x000000013f041899 */ /* 0x000fc80008011605 */
[----:B------:R-:W-:-:S06]  /*9950*/  @UP1 ULOP3.LUT UR40, UR40, 0x1, UR4, 0x78, !UPT ;  /* 0x0000000128281892 */ /* 0x000fcc000f8e7804 */
[----:B------:R-:W-:Y:S06]  /*9960*/  @!P0 BRA `(.L_x_40) ;  /* 0x00000000007c8947 */ /* 0x000fec0003800000 */
[----:B------:R-:W-:Y:S01]  /*9970*/  MOV R22, 0x0 ;  /* 0x0000000000167802 */ /* 0x000fe20000000f00 */
[----:B------:R-:W-:Y:S01]  /*9980*/  ULDC.64 UR4, c[0x4][0x80] ;  /* 0x0100200000047ab9 */ /* 0x000fe20000000a00 */
[----:B------:R-:W-:Y:S01]  /*9990*/  ULDC.64 UR6, c[0x4][0x88] ;  /* 0x0100220000067ab9 */ /* 0x000fe20000000a00 */
[----:B------:R-:W-:Y:S01]  /*99a0*/  ULDC.64 UR8, c[0x4][0x10] ;  /* 0x0100040000087ab9 */ /* 0x000fe20000000a00 */
[----:B------:R2:W3:Y:S01]  /*99b0*/  LDC.64 R2, c[0x4][R22] ;  /* 0x0100000016027b82 */ /* 0x0004e20000000a00 */
[----:B------:R-:W-:Y:S01]  /*99c0*/  MOV R4, UR4 ;  /* 0x0000000400047c02 */ /* 0x000fe20008000f00 */
[----:B------:R-:W-:Y:S01]  /*99d0*/  IMAD.U32 R5, RZ, RZ, UR5 ;  /* 0x00000005ff057e24 */ /* 0x000fe2000f8e00ff */
[----:B------:R-:W-:Y:S01]  /*99e0*/  MOV R6, UR6 ;  /* 0x0000000600067c02 */ /* 0x000fe20008000f00 */
[----:B------:R-:W-:Y:S01]  /*99f0*/  IMAD.U32 R10, RZ, RZ, UR8 ;  /* 0x00000008ff0a7e24 */ /* 0x000fe2000f8e00ff */
[----:B------:R-:W-:Y:S01]  /*9a00*/  MOV R7, UR7 ;  /* 0x0000000700077c02 */ /* 0x000fe20008000f00 */
[----:B------:R-:W-:Y:S01]  /*9a10*/  IMAD.MOV.U32 R12, RZ, RZ, 0x1 ;  /* 0x00000001ff0c7424 */ /* 0x000fe200078e00ff */
[----:B------:R-:W-:-:S02]  /*9a20*/  MOV R11, UR9 ;  /* 0x00000009000b7c02 */ /* 0x000fc40008000f00 */
[----:B------:R-:W-:Y:S02]  /*9a30*/  MOV R8, 0x70 ;  /* 0x0000007000087802 */ /* 0x000fe40000000f00 */
[----:B--2---:R-:W-:-:S07]  /*9a40*/  MOV R13, RZ ;  /* 0x000000ff000d7202 */ /* 0x004fce0000000f00 */
[----:B------:R-:W-:-:S07]  /*9a50*/  LEPC R20, `(.L_x_41) ;  /* 0x000000001014794e */ /* 0x000fce0000000000 */
[----:B-1-3--:R-:W-:Y:S05]  /*9a60*/  CALL.ABS.NOINC R2 ;  /* 0x0000000002007343 */ /* 0x00afea0003c00000 */
.L_x_41:
[----:B------:R1:W2:Y:S01]  /*9a70*/  LDC.64 R2, c[0x4][R22] ;  /* 0x0100000016027b82 */ /* 0x0002a20000000a00 */
[----:B------:R-:W-:Y:S01]  /*9a80*/  ULDC.64 UR4, c[0x4][0x80] ;  /* 0x0100200000047ab9 */ /* 0x000fe20000000a00 */
[----:B------:R-:W-:Y:S01]  /*9a90*/  ULDC.64 UR6, c[0x4][0x88] ;  /* 0x0100220000067ab9 */ /* 0x000fe20000000a00 */
[----:B------:R-:W-:Y:S01]  /*9aa0*/  ULDC.64 UR8, c[0x4][0x10] ;  /* 0x0100040000087ab9 */ /* 0x000fe20000000a00 */
        /* <DEDUP_REMOVED lines=8> */
[----:B-1----:R-:W-:-:S07]  /*9b30*/  MOV R13, RZ ;  /* 0x000000ff000d7202 */ /* 0x002fce0000000f00 */
[----:B------:R-:W-:-:S07]  /*9b40*/  LEPC R20, `(.L_x_40) ;  /* 0x000000001014794e */ /* 0x000fce0000000000 */
[----:B--2---:R-:W-:Y:S05]  /*9b50*/  CALL.ABS.NOINC R2 ;  /* 0x0000000002007343 */ /* 0x004fea0003c00000 */
.L_x_40:
[----:B------:R-:W2:Y:S01]  /*9b60*/  S2R R2, SR_TID.X ;  /* 0x0000000000027919 */ /* 0x000ea20000002100 */
[----:B-1----:R-:W1:Y:S01]  /*9b70*/  LDC R0, c[0x0][0x288] ;  /* 0x0000a200ff007b82 */ /* 0x002e620000000800 */
[----:B------:R-:W-:Y:S01]  /*9b80*/  ULDC UR4, c[0x0][0x284] ;  /* 0x0000a10000047ab9 */ /* 0x000fe20000000800 */
[----:B--2---:R-:W-:Y:S02]  /*9b90*/  SHF.R.U32.HI R6, RZ, 0x2, R2 ;  /* 0x00000002ff067819 */ /* 0x004fe40000011602 */
[----:B------:R-:W-:Y:S02]  /*9ba0*/  LOP3.LUT R7, R2, 0xe0, RZ, 0xc0, !PT ;  /* 0x000000e002077812 */ /* 0x000fe400078ec0ff */
[----:B------:R-:W-:Y:S02]  /*9bb0*/  LOP3.LUT R6, R6, 0x7, RZ, 0xc0, !PT ;  /* 0x0000000706067812 */ /* 0x000fe400078ec0ff */
[----:B------:R-:W-:Y:S02]  /*9bc0*/  SHF.R.U32.HI R10, RZ, 0x1, R7 ;  /* 0x00000001ff0a7819 */ /* 0x000fe40000011607 */
[----:B------:R-:W-:-:S02]  /*9bd0*/  LOP3.LUT R2, R2, 0x3, RZ, 0xc0, !PT ;  /* 0x0000000302027812 */ /* 0x000fc400078ec0ff */
[----:B------:R-:W-:Y:S01]  /*9be0*/  IADD3 R10, -R10, UR4, -R6 ;  /* 0x000000040a0a7c10 */ /* 0x000fe2000fffe906 */
[----:B------:R-:W-:Y:S02]  /*9bf0*/  ULDC.64 UR4, c[0x0][0x590] ;  /* 0x0001640000047ab9 */ /* 0x000fe40000000a00 */
[----:B------:R-:W-:Y:S01]  /*9c00*/  IMAD.U32 R161, RZ, RZ, UR4 ;  /* 0x00000004ffa17e24 */ /* 0x000fe2000f8e00ff */
[----:B------:R-:W-:Y:S01]  /*9c10*/  MOV R165, UR5 ;  /* 0x0000000500a57c02 */ /* 0x000fe20008000f00 */
[----:B-1----:R-:W-:Y:S01]  /*9c20*/  IMAD R2, R2, -0x2, R0 ;  /* 0xfffffffe02027824 */ /* 0x002fe200078e0200 */
[----:B------:R-:W-:Y:S01]  /*9c30*/  MOV R0, UR42 ;  /* 0x0000002a00007c02 */ /* 0x000fe20008000f00 */
[----:B------:R-:W-:Y:S01]  /*9c40*/  IMAD R10, R19, -0x100, R10 ;  /* 0xffffff00130a7824 */ /* 0x000fe200078e020a */
[----:B------:R-:W-:-:S03]  /*9c50*/  ISETP.NE.U32.AND P2, PT, R161, RZ, PT ;  /* 0x000000ffa100720c */ /* 0x000fc60003f45070 */
[----:B------:R-:W-:Y:S01]  /*9c60*/  IMAD R11, R0, -0x100, R2 ;  /* 0xffffff00000b7824 */ /* 0x000fe200078e0202 */
[----:B------:R-:W-:-:S13]  /*9c70*/  ISETP.NE.AND.EX P2, PT, R165, RZ, PT, P2 ;  /* 0x000000ffa500720c */ /* 0x000fda0003f45320 */
[----:B------:R-:W-:Y:S05]  /*9c80*/  @!P2 BRA `(.L_x_42) ;  /* 0x000000000054a947 */ /* 0x000fea0003800000 */
[----:B------:R-:W-:Y:S02]  /*9c90*/  ULDC.64 UR4, c[0x0][0x588] ;  /* 0x0001620000047ab9 */ /* 0x000fe40000000a00 */
[----:B------:R-:W-:-:S04]  /*9ca0*/  ISETP.NE.U32.AND P0, PT, RZ, UR4, PT ;  /* 0x00000004ff007c0c */ /* 0x000fc8000bf05070 */
[----:B------:R-:W-:-:S13]  /*9cb0*/  ISETP.NE.AND.EX P0, PT, RZ, UR5, PT, P0 ;  /* 0x00000005ff007c0c */ /* 0x000fda000bf05300 */
[----:B------:R-:W-:Y:S05]  /*9cc0*/  @!P0 BRA `(.L_x_43) ;  /* 0x0000000000288947 */ /* 0x000fea0003800000 */
[----:B------:R-:W1:Y:S01]  /*9cd0*/  LDC.64 R4, c[0x0][0x588] ;  /* 0x00016200ff047b82 */ /* 0x000e620000000a00 */
[----:B------:R-:W-:-:S04]  /*9ce0*/  IMAD R2, R161, UR51, RZ ;  /* 0x00000033a1027c24 */ /* 0x000fc8000f8e02ff */
[----:B-1----:R-:W-:-:S05]  /*9cf0*/  IMAD.WIDE R2, R2, 0x4, R4 ;  /* 0x0000000402027825 */ /* 0x002fca00078e0204 */
[----:B------:R-:W2:Y:S01]  /*9d00*/  LDG.E R152, desc[UR56][R2.64] ;  /* 0x0000003802987981 */ /* 0x000ea2000c1e1900 */
[----:B------:R-:W-:Y:S01]  /*9d10*/  MOV R162, 0x1 ;  /* 0x0000000100a27802 */ /* 0x000fe20000000f00 */
[----:B------:R-:W-:Y:S01]  /*9d20*/  IMAD.MOV.U32 R159, RZ, RZ, 0x1 ;  /* 0x00000001ff9f7424 */ /* 0x000fe200078e00ff */
[----:B------:R-:W-:Y:S02]  /*9d30*/  MOV R156, 0x1 ;  /* 0x00000001009c7802 */ /* 0x000fe40000000f00 */
[----:B--2---:R-:W-:Y:S01]  /*9d40*/  MOV R155, R152 ;  /* 0x00000098009b7202 */ /* 0x004fe20000000f00 */
[----:B------:R-:W-:Y:S01]  /*9d50*/  IMAD.MOV.U32 R16, RZ, RZ, R152 ;  /* 0x000000ffff107224 */ /* 0x000fe200078e0098 */
[----:B------:R-:W-:Y:S06]  /*9d60*/  BRA `(.L_x_42) ;  /* 0x00000000001c7947 */ /* 0x000fec0003800000 */
.L_x_43:
[----:B------:R-:W-:Y:S01]  /*9d70*/  ULDC UR4, c[0x0][0x580] ;  /* 0x0001600000047ab9 */ /* 0x000fe20000000800 */
[----:B------:R-:W-:Y:S01]  /*9d80*/  MOV R162, 0x1 ;  /* 0x0000000100a27802 */ /* 0x000fe20000000f00 */
[----:B------:R-:W-:Y:S01]  /*9d90*/  IMAD.MOV.U32 R156, RZ, RZ, 0x1 ;  /* 0x00000001ff9c7424 */ /* 0x000fe200078e00ff */
[----:B------:R-:W-:Y:S01]  /*9da0*/  MOV R159, 0x1 ;  /* 0x00000001009f7802 */ /* 0x000fe20000000f00 */
[----:B------:R-:W-:Y:S01]  /*9db0*/  IMAD.U32 R16, RZ, RZ, UR4 ;  /* 0x00000004ff107e24 */ /* 0x000fe2000f8e00ff */
[----:B------:R-:W-:Y:S02]  /*9dc0*/  MOV R152, UR4 ;  /* 0x0000000400987c02 */ /* 0x000fe40008000f00 */
[----:B------:R-:W-:-:S07]  /*9dd0*/  MOV R155, UR4 ;  /* 0x00000004009b7c02 */ /* 0x000fce0008000f00 */
.L_x_42:
[----:B------:R-:W1:Y:S02]  /*9de0*/  LDC.64 R2, c[0x0][0x5b0] ;  /* 0x00016c00ff027b82 */ /* 0x000e640000000a00 */
[----:B-1----:R-:W-:-:S04]  /*9df0*/  ISETP.NE.U32.AND P0, PT, R2, RZ, PT ;  /* 0x000000ff0200720c */ /* 0x002fc80003f05070 */
        /* <DEDUP_REMOVED lines=9> */
[----:B------:R1:W5:Y:S01]  /*9e90*/  LDG.E R17, desc[UR56][R2.64] ;  /* 0x0000003802117981 */ /* 0x000362000c1e1900 */
[----:B------:R-:W-:Y:S05]  /*9ea0*/  BRA `(.L_x_44) ;  /* 0x0000000000087947 */ /* 0x000fea0003800000 */
.L_x_45:
[----:B------:R-:W-:Y:S02]  /*9eb0*/  ULDC UR4, c[0x0][0x5a0] ;  /* 0x0001680000047ab9 */ /* 0x000fe40000000800 */
[----:B------:R-:W-:-:S07]  /*9ec0*/  MOV R17, UR4 ;  /* 0x0000000400117c02 */ /* 0x000fce0008000f00 */
.L_x_44:
[----:B------:R-:W2:Y:S01]  /*9ed0*/  LDC.64 R4, c[0x0][0x5c0] ;  /* 0x00017000ff047b82 */ /* 0x000ea20000000a00 */
[----:B------:R-:W-:Y:S01]  /*9ee0*/  ULDC.64 UR4, c[0x0][0x588] ;  /* 0x0001620000047ab9 */ /* 0x000fe20000000a00 */
[----:B------:R-:W-:Y:S02]  /*9ef0*/  ISETP.EQ.U32.AND P4, PT, R161, RZ, PT ;  /* 0x000000ffa100720c */ /* 0x000fe40003f82070 */
[----:B------:R-:W-:Y:S02]  /*9f00*/  ISETP.NE.U32.AND P3, PT, RZ, UR4, PT ;  /* 0x00000004ff007c0c */ /* 0x000fe4000bf65070 */
[----:B------:R-:W-:Y:S02]  /*9f10*/  LOP3.LUT P5, RZ, R156, 0xff, RZ, 0xc0, !PT ;  /* 0x000000ff9cff7812 */ /* 0x000fe400078ac0ff */
[----:B------:R-:W3:Y:S01]  /*9f20*/  LDC R0, c[0x0][0x5c8] ;  /* 0x00017200ff007b82 */ /* 0x000ee20000000800 */
[----:B------:R-:W-:Y:S02]  /*9f30*/  ISETP.NE.AND.EX P3, PT, RZ, UR5, PT, P3 ;  /* 0x00000005ff007c0c */ /* 0x000fe4000bf65330 */
[----:B------:R-:W-:-:S02]  /*9f40*/  FSEL R157, R16, R155, !P5 ;  /* 0x0000009b109d7208 */ /* 0x000fc40006800000 */
[----:B------:R-:W-:Y:S02]  /*9f50*/  ISETP.EQ.OR.EX P4, PT, R165, RZ, !P3, P4 ;  /* 0x000000ffa500720c */ /* 0x000fe40005f82740 */
[----:B------:R-:W-:Y:S02]  /*9f60*/  PLOP3.LUT P1, PT, PT, PT, PT, 0x8, 0x0 ;  /* 0x000000000000781c */ /* 0x000fe40003f2e170 */
[----:B------:R-:W-:Y:S02]  /*9f70*/  PLOP3.LUT P3, PT, P3, PT, PT, 0x8, 0x0 ;  /* 0x000000000000781c */ /* 0x000fe40001f6e170 */
[C---:B------:R-:W-:Y:S02]  /*9f80*/  FSEL R155, R152.reuse, R155, !P2 ;  /* 0x0000009b989b7208 */ /* 0x040fe40005000000 */
[----:B------:R-:W-:Y:S02]  /*9f90*/  FSEL R157, R152, R157, !P2 ;  /* 0x0000009d989d7208 */ /* 0x000fe40005000000 */
[----:B--2---:R-:W-:-:S04]  /*9fa0*/  ISETP.NE.U32.AND P0, PT, R4, RZ, PT ;  /* 0x000000ff0400720c */ /* 0x004fc80003f05070 */
[----:B------:R-:W-:-:S04]  /*9fb0*/  ISETP.NE.AND.EX P0, PT, R5, RZ, PT, P0 ;  /* 0x000000ff0500720c */ /* 0x000fc80003f05300 */
[----:B---3--:R-:W-:Y:S01]  /*9fc0*/  FSEL R0, R0, RZ, !P0 ;  /* 0x000000ff00007208 */ /* 0x008fe20004000000 */
[----:B------:R-:W-:Y:S08]  /*9fd0*/  @!P4 BRA `(.L_x_46) ;  /* 0x00000000003cc947 */ /* 0x000ff00003800000 */
[----:B------:R-:W-:Y:S04]  /*9fe0*/  BSSY B0, `(.L_x_46) ;  /* 0x000000e000007945 */ /* 0x000fe80003800000 */
[----:B------:R-:W-:Y:S05]  /*9ff0*/  @!P2 BRA `(.L_x_47) ;  /* 0x000000000024a947 */ /* 0x000fea0003800000 */
[----:B------:R-:W-:Y:S02]  /*a000*/  LOP3.LUT P4, RZ, R159, 0xff, RZ, 0xc0, !PT ;  /* 0x000000ff9fff7812 */ /* 0x000fe4000788c0ff */
[----:B------:R-:W-:Y:S02]  /*a010*/  PLOP3.LUT P1, PT, P3, PT, PT, 0x80, 0x0 ;  /* 0x000000000000781c */ /* 0x000fe40001f2f070 */
[----:B------:R-:W-:-:S09]  /*a020*/  PRMT R156, RZ, 0x7610, R156 ;  /* 0x00007610ff9c7816 */ /* 0x000fd2000000009c */
[----:B------:R-:W-:Y:S05]  /*a030*/  @!P4 BRA `(.L_x_48) ;  /* 0x000000000020c947 */ /* 0x000fea0003800000 */
[----:B------:R-:W-:Y:S01]  /*a040*/  FSETP.EQ.AND P1, PT, R152, RZ, PT ;  /* 0x000000ff9800720b */ /* 0x000fe20003f22000 */
[----:B------:R-:W-:Y:S01]  /*a050*/  IMAD.MOV.U32 R157, RZ, RZ, R152 ;  /* 0x000000ffff9d7224 */ /* 0x000fe200078e0098 */
[----:B------:R-:W-:Y:S02]  /*a060*/  MOV R155, R152 ;  /* 0x00000098009b7202 */ /* 0x000fe40000000f00 */
[----:B------:R-:W-:Y:S01]  /*a070*/  PRMT R156, R159, 0x7610, R156 ;  /* 0x000076109f9c7816 */ /* 0x000fe2000000009c */
[----:B------:R-:W-:Y:S08]  /*a080*/  BRA `(.L_x_48) ;  /* 0x00000000000c7947 */ /* 0x000ff00003800000 */
.L_x_47:
[----:B------:R-:W-:Y:S02]  /*a090*/  FSETP.EQ.AND P1, PT, R152, RZ, PT ;  /* 0x000000ff9800720b */ /* 0x000fe40003f22000 */
[-C--:B------:R-:W-:Y:S02]  /*a0a0*/  MOV R155, R152.reuse ;  /* 0x00000098009b7202 */ /* 0x080fe40000000f00 */
[----:B------:R-:W-:-:S09]  /*a0b0*/  MOV R157, R152 ;  /* 0x00000098009d7202 */ /* 0x000fd20000000f00 */
.L_x_48:
[----:B------:R-:W-:Y:S05]  /*a0c0*/  BSYNC B0 ;  /* 0x0000000000007941 */ /* 0x000fea0003800000 */
.L_x_46:
[----:B------:R-:W-:Y:S04]  /*a0d0*/  BSSY B0, `(.L_x_49) ;  /* 0x000000f000007945 */ /* 0x000fe80003800000 */
[----:B------:R-:W-:Y:S05]  /*a0e0*/  @!P2 BRA `(.L_x_50) ;  /* 0x000000000028a947 */ /* 0x000fea0003800000 */
[----:B------:R-:W-:Y:S02]  /*a0f0*/  LOP3.LUT P2, RZ, R162, 0xff, RZ, 0xc0, !PT ;  /* 0x000000ffa2ff7812 */ /* 0x000fe4000784c0ff */
[----:B------:R-:W-:Y:S02]  /*a100*/  PRMT R159, RZ, 0x7610, R159 ;  /* 0x00007610ff9f7816 */ /* 0x000fe4000000009f */
[----:B------:R-:W-:-:S09]  /*a110*/  PRMT R156, RZ, 0x7610, R156 ;  /* 0x00007610ff9c7816 */ /* 0x000fd2000000009c */
[----:B------:R-:W-:Y:S05]  /*a120*/  @!P2 BRA `(.L_x_51) ;  /* 0x000000000024a947 */ /* 0x000fea0003800000 */
[----:B------:R-:W-:Y:S01]  /*a130*/  FSETP.EQ.AND P3, PT, R152, RZ, PT ;  /* 0x000000ff9800720b */ /* 0x000fe20003f62000 */
[----:B------:R-:W-:Y:S01]  /*a140*/  IMAD.MOV.U32 R155, RZ, RZ, R152 ;  /* 0x000000ffff9b7224 */ /* 0x000fe200078e0098 */
[C---:B------:R-:W-:Y:S02]  /*a150*/  PRMT R159, R162.reuse, 0x7610, R159 ;  /* 0x00007610a29f7816 */ /* 0x040fe4000000009f */
[----:B------:R-:W-:Y:S02]  /*a160*/  PRMT R156, R162, 0x7610, R156 ;  /* 0x00007610a29c7816 */ /* 0x000fe4000000009c */
[----:B------:R-:W-:Y:S01]  /*a170*/  MOV R157, R152 ;  /* 0x00000098009d7202 */ /* 0x000fe20000000f00 */
[----:B------:R-:W-:Y:S06]  /*a180*/  BRA `(.L_x_51) ;  /* 0x00000000000c7947 */ /* 0x000fec0003800000 */
.L_x_50:
[----:B------:R-:W-:Y:S01]  /*a190*/  FSETP.EQ.AND P3, PT, R152, RZ, PT ;  /* 0x000000ff9800720b */ /* 0x000fe20003f62000 */
[----:B------:R-:W-:Y:S01]  /*a1a0*/  IMAD.MOV.U32 R157, RZ, RZ, R152 ;  /* 0x000000ffff9d7224 */ /* 0x000fe200078e0098 */
[----:B------:R-:W-:-:S11]  /*a1b0*/  MOV R155, R152 ;  /* 0x00000098009b7202 */ /* 0x000fd60000000f00 */
.L_x_51:
[----:B------:R-:W-:Y:S05]  /*a1c0*/  BSYNC B0 ;  /* 0x0000000000007941 */ /* 0x000fea0003800000 */
.L_x_49:
[-C--:B------:R-:W-:Y:S01]  /*a1d0*/  MOV R14, R0.reuse ;  /* 0x00000000000e7202 */ /* 0x080fe20000000f00 */
[----:B-1----:R-:W-:Y:S01]  /*a1e0*/  IMAD.MOV.U32 R2, RZ, RZ, R0 ;  /* 0x000000ffff027224 */ /* 0x002fe200078e0000 */
[----:B------:R-:W-:Y:S01]  /*a1f0*/  MOV R12, R0 ;  /* 0x00000000000c7202 */ /* 0x000fe20000000f00 */
[----:B------:R-:W-:Y:S06]  /*a200*/  @!P0 BRA `(.L_x_52) ;  /* 0x0000000000808947 */ /* 0x000fec0003800000 */
[----:B------:R-:W1:Y:S01]  /*a210*/  LDC.64 R8, c[0x0][0x5d0] ;  /* 0x00017400ff087b82 */ /* 0x000e620000000a00 */
[----:B------:R-:W-:Y:S01]  /*a220*/  SHF.R.U32.HI R0, RZ, 0x5, R7 ;  /* 0x00000005ff007819 */ /* 0x000fe20000011607 */
[----:B------:R-:W-:-:S03]  /*a230*/  USHF.R.S32.HI UR4, URZ, 0x1f, UR51 ;  /* 0x0000001f3f047899 */ /* 0x000fc60008011433 */
[----:B------:R-:W-:-:S04]  /*a240*/  SHF.L.U32 R0, R0, 0x4, RZ ;  /* 0x0000000400007819 */ /* 0x000fc800000006ff */
[----:B------:R-:W-:-:S04]  /*a250*/  LOP3.LUT R0, R0, 0xfffffff0, R6, 0xe2, !PT ;  /* 0xfffffff000007812 */ /* 0x000fc800078ee206 */
[----:B------:R-:W-:-:S04]  /*a260*/  IADD3 R2, R0, UR50, RZ ;  /* 0x0000003200027c10 */ /* 0x000fc8000fffe0ff */
[----:B------:R-:W-:-:S03]  /*a270*/  SHF.R.S32.HI R3, RZ, 0x1f, R2 ;  /* 0x0000001fff037819 */ /* 0x000fc60000011402 */
[----:B-1----:R-:W-:-:S04]  /*a280*/  IMAD.WIDE.U32 R6, R8, UR51, R2 ;  /* 0x0000003308067c25 */ /* 0x002fc8000f8e0002 */
[----:B------:R-:W-:Y:S01]  /*a290*/  IMAD R8, R8, UR4, RZ ;  /* 0x0000000408087c24 */ /* 0x000fe2000f8e02ff */
[----:B------:R-:W-:-:S03]  /*a2a0*/  LEA R2, P0, R6, R4, 0x1 ;  /* 0x0000000406027211 */ /* 0x000fc600078008ff */
[----:B------:R-:W-:-:S04]  /*a2b0*/  IMAD R9, R9, UR51, R8 ;  /* 0x0000003309097c24 */ /* 0x000fc8000f8e0208 */
[----:B------:R-:W-:-:S05]  /*a2c0*/  IMAD.IADD R9, R7, 0x1, R9 ;  /* 0x0000000107097824 */ /* 0x000fca00078e0209 */
[----:B------:R-:W-:Y:S02]  /*a2d0*/  LEA.HI.X R3, R6, R5, R9, 0x1, P0 ;  /* 0x0000000506037211 */ /* 0x000fe400000f0c09 */
[----:B------:R-:W-:-:S04]  /*a2e0*/  ISETP.GE.AND P0, PT, R11, 0x1, PT ;  /* 0x000000010b00780c */ /* 0x000fc80003f06270 */
[C---:B------:R-:W-:Y:S02]  /*a2f0*/  ISETP.LT.OR P2, PT, R10.reuse, 0x1, !P0 ;  /* 0x000000010a00780c */ /* 0x040fe40004741670 */
[C---:B------:R-:W-:Y:S02]  /*a300*/  ISETP.LT.OR P4, PT, R10.reuse, 0x81, !P0 ;  /* 0x000000810a00780c */ /* 0x040fe40004781670 */
[C---:B------:R-:W-:Y:S02]  /*a310*/  ISETP.LT.OR P5, PT, R10.reuse, 0x9, !P0 ;  /* 0x000000090a00780c */ /* 0x040fe400047a1670 */
[----:B------:R-:W-:-:S07]  /*a320*/  ISETP.LT.OR P0, PT, R10, 0x89, !P0 ;  /* 0x000000890a00780c */ /* 0x000fce0004701670 */
[----:B------:R-:W2:Y:S04]  /*a330*/  @!P2 LDG.E.U16 R0, desc[UR56][R2.64] ;  /* 0x000000380200a981 */ /* 0x000ea8000c1e1500 */
[----:B------:R-:W3:Y:S04]  /*a340*/  @!P4 LDG.E.U16 R4, desc[UR56][R2.64+0x100] ;  /* 0x000100380204c981 */ /* 0x000ee8000c1e1500 */
[----:B------:R-:W4:Y:S04]  /*a350*/  @!P5 LDG.E.U16 R5, desc[UR56][R2.64+0x10] ;  /* 0x000010380205d981 */ /* 0x000f28000c1e1500 */
[----:B------:R-:W4:Y:S01]  /*a360*/  @!P0 LDG.E.U16 R2, desc[UR56][R2.64+0x110] ;  /* 0x0001103802028981 */ /* 0x000f22000c1e1500 */
[----:B------:R-:W-:-:S02]  /*a370*/  MOV R12, RZ ;  /* 0x000000ff000c7202 */ /* 0x000fc40000000f00 */
[----:B--2---:R-:W-:Y:S02]  /*a380*/  @!P2 PRMT R12, R0, 0x5410, RZ ;  /* 0x00005410000ca816 */ /* 0x004fe400000000ff */
[----:B------:R-:W-:Y:S02]  /*a390*/  MOV R0, RZ ;  /* 0x000000ff00007202 */ /* 0x000fe40000000f00 */
[----:B---3--:R-:W-:Y:S02]  /*a3a0*/  @!P4 PRMT R0, R4, 0x5410, RZ ;  /* 0x000054100400c816 */ /* 0x008fe400000000ff */
[----:B----4-:R-:W-:Y:S02]  /*a3b0*/  @!P5 PRMT R12, R12, 0x5410, R5 ;  /* 0x000054100c0cd816 */ /* 0x010fe40000000005 */
[----:B------:R-:W-:-:S03]  /*a3c0*/  @!P0 PRMT R0, R0, 0x5410, R2 ;  /* 0x0000541000008816 */ /* 0x000fc60000000002 */
[--C-:B------:R-:W-:Y:S02]  /*a3d0*/  HADD2.F32 R2, -RZ, R12.reuse.H0_H0 ;  /* 0x2000000cff027230 */ /* 0x100fe40000004100 */
[----:B------:R-:W-:Y:S02]  /*a3e0*/  HADD2.F32 R12, -RZ, R12.H1_H1 ;  /* 0x3000000cff0c7230 */ /* 0x000fe40000004100 */
[--C-:B------:R-:W-:Y:S02]  /*a3f0*/  HADD2.F32 R14, -RZ, R0.reuse.H0_H0 ;  /* 0x20000000ff0e7230 */ /* 0x100fe40000004100 */
[----:B------:R-:W-:-:S07]  /*a400*/  HADD2.F32 R0, -RZ, R0.H1_H1 ;  /* 0x30000000ff007230 */ /* 0x000fce0000004100 */
.L_x_52:
[----:B------:R-:W-:Y:S01]  /*a410*/  BSSY B0, `(.L_x_53) ;  /* 0x0000025000007945 */ /* 0x000fe20003800000 */
[----:B------:R-:W-:Y:S01]  /*a420*/  IMAD.MOV.U32 R3, RZ, RZ, RZ ;  /* 0x000000ffff037224 */ /* 0x000fe200078e00ff */
[----:B------:R-:W-:Y:S02]  /*a430*/  CS2R R10, SRZ ;  /* 0x00000000000a7805 */ /* 0x000fe4000001ff00 */
[----:B------:R-:W-:Y:S02]  /*a440*/  CS2R R8, SRZ ;  /* 0x0000000000087805 */ /* 0x000fe4000001ff00 */
[----:B------:R-:W-:Y:S02]  /*a450*/  CS2R R6, SRZ ;  /* 0x0000000000067805 */ /* 0x000fe4000001ff00 */
[----:B------:R-:W-:Y:S01]  /*a460*/  CS2R R4, SRZ ;  /* 0x0000000000047805 */ /* 0x000fe2000001ff00 */
[----:B------:R-:W-:Y:S06]  /*a470*/  @P1 BRA `(.L_x_54) ;  /* 0x0000000000781947 */ /* 0x000fec0003800000 */
[----:B------:R-:W-:-:S06]  /*a480*/  UISETP.NE.AND UP0, UPT, UR43, 0x3, UPT ;  /* 0x000000032b00788c */ /* 0x000fcc000bf05270 */
[----:B------:R-:W-:-:S13]  /*a490*/  PLOP3.LUT P0, PT, PT, PT, UP0, 0x80, 0x0 ;  /* 0x000000000000781c */ /* 0x000fda0003f0f008 */
[----:B------:R-:W-:Y:S05]  /*a4a0*/  @!P0 BRA `(.L_x_55) ;  /* 0x0000000000048947 */ /* 0x000fea0003800000 */
[----:B------:R-:W-:Y:S01]  /*a4b0*/  BPT.TRAP 0x1 ;  /* 0x000000040000795c */ /* 0x000fe20000300000 */
.L_x_55:
[----:B------:R-:W-:-:S04]  /*a4c0*/  SHF.L.U32 R3, RZ, 0x1f, RZ ;  /* 0x0000001fff037819 */ /* 0x000fc800000006ff */
[----:B------:R-:W1:Y:S02]  /*a4d0*/  SYNCS.PHASECHK.TRANS64.TRYWAIT P0, [UR46+0x30], R3 ;  /* 0x00003003ff0075a7 */ /* 0x000e64000800016e */
[----:B-1----:R-:W-:Y:S05]  /*a4e0*/  @!P0 BRA `(.L_x_56) ;  /* 0x000000c000808947 */ /* 0x002fea0003800000 */
.L_x_360:
[----:B-1----:R-:W-:Y:S02]  /*a4f0*/  MOV R3, 0x1 ;  /* 0x0000000100037802 */ /* 0x002fe40000000f00 */
[----:B------:R-:W-:Y:S02]  /*a500*/  CS2R R10, SRZ ;  /* 0x00000000000a7805 */ /* 0x000fe4000001ff00 */
[----:B------:R-:W-:Y:S02]  /*a510*/  CS2R R8, SRZ ;  /* 0x0000000000087805 */ /* 0x000fe4000001ff00 */
[----:B------:R-:W-:Y:S02]  /*a520*/  CS2R R6, SRZ ;  /* 0x0000000000067805 */ /* 0x000fe4000001ff00 */
[----:B------:R-:W-:Y:S01]  /*a530*/  CS2R R4, SRZ ;  /* 0x0000000000047805 */ /* 0x000fe2000001ff00 */
[----:B------:R-:W-:Y:S06]  /*a540*/  @P3 BRA `(.L_x_54) ;  /* 0x0000000000443947 */ /* 0x000fec0003800000 */
[----:B------:R-:W1:Y:S01]  /*a550*/  S2R R13, SR_TID.X ;  /* 0x00000000000d7919 */ /* 0x000e620000002100 */
[----:B------:R-:W-:Y:S05]  /*a560*/  WARPSYNC.ALL ;  /* 0x0000000000007948 */ /* 0x000fea0003800000 */
[C---:B-1----:R-:W-:Y:S01]  /*a570*/  SHF.L.U32 R4, R13.reuse, 0x4, RZ ;  /* 0x000000040d047819 */ /* 0x042fe200000006ff */
[----:B------:R-:W-:-:S03]  /*a580*/  IMAD.SHL.U32 R6, R13, 0x20, RZ ;  /* 0x000000200d067824 */ /* 0x000fc600078e00ff */
[----:B------:R-:W-:-:S04]  /*a590*/  LOP3.LUT R4, R4, 0xe00, RZ, 0xc0, !PT ;  /* 0x00000e0004047812 */ /* 0x000fc800078ec0ff */
[----:B------:R-:W-:-:S04]  /*a5a0*/  LOP3.LUT R4, R4, 0x20, R6, 0xf8, !PT ;  /* 0x0000002004047812 */ /* 0x000fc800078ef806 */
[----:B------:R-:W-:Y:S02]  /*a5b0*/  LOP3.LUT R5, R4, 0x100, R6, 0xf8, !PT ;  /* 0x0000010004057812 */ /* 0x000fe400078ef806 */
[----:B------:R-:W-:Y:S02]  /*a5c0*/  LOP3.LUT R4, R6, 0xc0, RZ, 0xc0, !PT ;  /* 0x000000c006047812 */ /* 0x000fe400078ec0ff */
[----:B------:R-:W-:-:S04]  /*a5d0*/  SHF.R.U32.HI R6, RZ, 0x1, R13 ;  /* 0x00000001ff067819 */ /* 0x000fc8000001160d */
[----:B------:R-:W-:Y:S02]  /*a5e0*/  LOP3.LUT R4, R4, 0x8, R6, 0xf8, !PT ;  /* 0x0000000804047812 */ /* 0x000fe400078ef806 */
[----:B------:R-:W-:-:S04]  /*a5f0*/  SHF.L.U32 R6, R13, 0x2, RZ ;  /* 0x000000020d067819 */ /* 0x000fc800000006ff */
[----:B------:R-:W-:-:S04]  /*a600*/  LOP3.LUT R4, R4, 0x18, R6, 0x78, !PT ;  /* 0x0000001804047812 */ /* 0x000fc800078e7806 */
[----:B------:R-:W-:-:S04]  /*a610*/  LOP3.LUT R4, R5, R4, RZ, 0xfc, !PT ;  /* 0x0000000405047212 */ /* 0x000fc800078efcff */
[----:B------:R-:W-:-:S04]  /*a620*/  LEA R4, R4, UR46, 0x1 ;  /* 0x0000002e04047c11 */ /* 0x000fc8000f8e08ff */
[----:B------:R-:W-:Y:S02]  /*a630*/  LEA R8, R18, R4, 0x1 ;  /* 0x0000000412087211 */ /* 0x000fe400078e08ff */
[----:B------:R-:W1:Y:S04]  /*a640*/  LDSM.16.M88.4 R4, [R4+0x200] ;  /* 0x000200000404783b */ /* 0x000e680000000200 */
[----:B------:R-:W2:Y:S02]  /*a650*/  LDSM.16.M88.4 R8, [R8+0x200] ;  /* 0x000200000808783b */ /* 0x000ea40000000200 */
.L_x_54:
[----:B------:R-:W-:Y:S05]  /*a660*/  BSYNC B0 ;  /* 0x0000000000007941 */ /* 0x000fea0003800000 */
.L_x_53:
[----:B------:R-:W3:Y:S04]  /*a670*/  LDL.LU R13, [R1] ;  /* 0x00000000010d7983 */ /* 0x000ee80000300800 */
[----:B------:R-:W4:Y:S04]  /*a680*/  LDL.LU R20, [R1+0x4] ;  /* 0x0000040001147983 */ /* 0x000f280000300800 */
        /* <DEDUP_REMOVED lines=14> */
[----:B------:R-:W-:Y:S05]  /*a770*/  WARPSYNC.ALL ;  /* 0x0000000000007948 */ /* 0x000fea0003800000 */
[----:B------:R-:W-:Y:S01]  /*a780*/  ISETP.GT.U32.AND P0, PT, R166, 0x3e, PT ;  /* 0x0000003ea600780c */ /* 0x000fe20003f04070 */
[----:B------:R-:W-:Y:S01]  /*a790*/  BSSY B0, `(.L_x_57) ;  /* 0x0000057000007945 */ /* 0x000fe20003800000 */
[----:B---3-5:R-:W-:Y:S01]  /*a7a0*/  FFMA R15, R17, R13, R2 ;  /* 0x0000000d110f7223 */ /* 0x028fe20000000002 */
[----:B-1----:R-:W-:-:S05]  /*a7b0*/  HADD2.F32 R13, -RZ, R4.H0_H0 ;  /* 0x20000004ff0d7230 */ /* 0x002fca0000004100 */
[----:B------:R-:W-:Y:S01]  /*a7c0*/  FFMA R15, R13, R16, R15 ;  /* 0x000000100d0f7223 */ /* 0x000fe2000000000f */
[----:B----4-:R-:W-:Y:S01]  /*a7d0*/  FFMA R13, R17, R20, R2 ;  /* 0x00000014110d7223 */ /* 0x010fe20000000002 */
[----:B------:R-:W-:-:S05]  /*a7e0*/  HADD2.F32 R20, -RZ, R4.H1_H1 ;  /* 0x30000004ff147230 */ /* 0x000fca0000004100 */
[----:B------:R-:W-:Y:S01]  /*a7f0*/  FFMA R20, R20, R16, R13 ;  /* 0x0000001014147223 */ /* 0x000fe2000000000d */
[----:B------:R-:W-:-:S04]  /*a800*/  HADD2.F32 R13, -RZ, R5.H0_H0 ;  /* 0x20000005ff0d7230 */ /* 0x000fc80000004100 */
[----:B------:R-:W-:Y:S01]  /*a810*/  F2FP.RELU.F16.F32.PACK_AB R20, R20, R15 ;  /* 0x0000000f1414723e */ /* 0x000fe200000008ff */
[--C-:B--2---:R-:W-:Y:S02]  /*a820*/  FFMA R15, R17, R172, R12.reuse ;  /* 0x000000ac110f7223 */ /* 0x104fe4000000000c */
[----:B------:R-:W1:Y:S02]  /*a830*/  S2R R172, SR_TID.X ;  /* 0x0000000000ac7919 */ /* 0x000e640000002100 */
[----:B------:R-:W-:Y:S01]  /*a840*/  FFMA R15, R13, R16, R15 ;  /* 0x000000100d0f7223 */ /* 0x000fe2000000000f */
[----:B------:R-:W-:Y:S01]  /*a850*/  FFMA R13, R17, R21, R12 ;  /* 0x00000015110d7223 */ /* 0x000fe2000000000c */
[----:B------:R-:W-:-:S05]  /*a860*/  HADD2.F32 R21, -RZ, R5.H1_H1 ;  /* 0x30000005ff157230 */ /* 0x000fca0000004100 */
[----:B------:R-:W-:Y:S01]  /*a870*/  FFMA R21, R21, R16, R13 ;  /* 0x0000001015157223 */ /* 0x000fe2000000000d */
[----:B------:R-:W-:-:S04]  /*a880*/  HADD2.F32 R13, -RZ, R6.H0_H0 ;  /* 0x20000006ff0d7230 */ /* 0x000fc80000004100 */
[----:B------:R-:W-:Y:S01]  /*a890*/  F2FP.RELU.F16.F32.PACK_AB R21, R21, R15 ;  /* 0x0000000f1515723e */ /* 0x000fe200000008ff */
[----:B------:R-:W-:-:S04]  /*a8a0*/  FFMA R15, R17, R158, R2 ;  /* 0x0000009e110f7223 */ /* 0x000fc80000000002 */
[----:B------:R-:W-:Y:S01]  /*a8b0*/  FFMA R15, R13, R16, R15 ;  /* 0x000000100d0f7223 */ /* 0x000fe2000000000f */
[----:B------:R-:W-:Y:S01]  /*a8c0*/  FFMA R13, R17, R22, R2 ;  /* 0x00000016110d7223 */ /* 0x000fe20000000002 */
[----:B------:R-:W-:-:S05]  /*a8d0*/  HADD2.F32 R22, -RZ, R6.H1_H1 ;  /* 0x30000006ff167230 */ /* 0x000fca0000004100 */
[----:B------:R-:W-:Y:S01]  /*a8e0*/  FFMA R22, R22, R16, R13 ;  /* 0x0000001016167223 */ /* 0x000fe2000000000d */
[----:B------:R-:W-:-:S04]  /*a8f0*/  HADD2.F32 R13, -RZ, R7.H0_H0 ;  /* 0x20000007ff0d7230 */ /* 0x000fc80000004100 */
[----:B------:R-:W-:Y:S01]  /*a900*/  F2FP.RELU.F16.F32.PACK_AB R22, R22, R15 ;  /* 0x0000000f1616723e */ /* 0x000fe200000008ff */
[----:B------:R-:W-:Y:S01]  /*a910*/  FFMA R15, R17, R19, R12 ;  /* 0x00000013110f7223 */ /* 0x000fe2000000000c */
[----:B-1----:R-:W-:-:S03]  /*a920*/  SHF.L.U32 R158, R172, 0x5, RZ ;  /* 0x00000005ac9e7819 */ /* 0x002fc600000006ff */
[----:B------:R-:W-:Y:S01]  /*a930*/  FFMA R19, R13, R16, R15 ;  /* 0x000000100d137223 */ /* 0x000fe2000000000f */
[----:B------:R-:W-:Y:S02]  /*a940*/  HADD2.F32 R13, -RZ, R7.H1_H1 ;  /* 0x30000007ff0d7230 */ /* 0x000fe40000004100 */
[----:B------:R-:W-:-:S04]  /*a950*/  FFMA R15, R17, R23, R12 ;  /* 0x00000017110f7223 */ /* 0x000fc8000000000c */
[----:B------:R-:W-:Y:S01]  /*a960*/  FFMA R23, R13, R16, R15 ;  /* 0x000000100d177223 */ /* 0x000fe2000000000f */
[----:B------:R-:W-:-:S04]  /*a970*/  IMAD.SHL.U32 R13, R172, 0x10, RZ ;  /* 0x00000010ac0d7824 */ /* 0x000fc800078e00ff */
[----:B------:R-:W-:Y:S01]  /*a980*/  F2FP.RELU.F16.F32.PACK_AB R23, R23, R19 ;  /* 0x000000131717723e */ /* 0x000fe200000008ff */
[----:B------:R-:W-:Y:S01]  /*a990*/  HADD2.F32 R19, -RZ, R8.H0_H0 ;  /* 0x20000008ff137230 */ /* 0x000fe20000004100 */
        /* <DEDUP_REMOVED lines=9> */
[----:B------:R-:W-:Y:S01]  /*aa30*/  LEA R15, R13, UR46, 0x1 ;  /* 0x0000002e0d0f7c11 */ /* 0x000fe2000f8e08ff */
[----:B------:R-:W-:-:S04]  /*aa40*/  HADD2.F32 R13, -RZ, R8.H1_H1 ;  /* 0x30000008ff0d7230 */ /* 0x000fc80000004100 */
[----:B------:R1:W-:Y:S02]  /*aa50*/  STSM.16.M88.4 [R15+0x200], R20 ;  /* 0x000200140f007844 */ /* 0x0003e40000000200 */
[C-C-:B-1----:R-:W-:Y:S01]  /*aa60*/  FFMA R21, R17.reuse, R164, R2.reuse ;  /* 0x000000a411157223 */ /* 0x142fe20000000002 */
[----:B------:R-:W-:-:S03]  /*aa70*/  FFMA R20, R17, R163, R2 ;  /* 0x000000a311147223 */ /* 0x000fc60000000002 */
[-C--:B------:R-:W-:Y:S01]  /*aa80*/  FFMA R164, R19, R16.reuse, R21 ;  /* 0x0000001013a47223 */ /* 0x080fe20000000015 */
[----:B------:R-:W-:Y:S01]  /*aa90*/  FFMA R163, R13, R16, R20 ;  /* 0x000000100da37223 */ /* 0x000fe20000000014 */
[--C-:B------:R-:W-:Y:S02]  /*aaa0*/  HADD2.F32 R19, -RZ, R9.reuse.H0_H0 ;  /* 0x20000009ff137230 */ /* 0x100fe40000004100 */
[C-C-:B------:R-:W-:Y:S01]  /*aab0*/  FFMA R21, R17.reuse, R171, R12.reuse ;  /* 0x000000ab11157223 */ /* 0x140fe2000000000c */
[----:B------:R-:W-:Y:S02]  /*aac0*/  HADD2.F32 R13, -RZ, R9.H1_H1 ;  /* 0x30000009ff0d7230 */ /* 0x000fe40000004100 */
[----:B------:R-:W-:Y:S01]  /*aad0*/  FFMA R20, R17, R160, R12 ;  /* 0x000000a011147223 */ /* 0x000fe2000000000c */
[-C--:B------:R-:W-:Y:S01]  /*aae0*/  FFMA R160, R19, R16.reuse, R21 ;  /* 0x0000001013a07223 */ /* 0x080fe20000000015 */
[--C-:B------:R-:W-:Y:S02]  /*aaf0*/  HADD2.F32 R19, -RZ, R10.reuse.H0_H0 ;  /* 0x2000000aff137230 */ /* 0x100fe40000004100 */
[----:B------:R-:W-:Y:S01]  /*ab00*/  FFMA R158, R13, R16, R20 ;  /* 0x000000100d9e7223 */ /* 0x000fe20000000014 */
[----:B------:R-:W-:-:S02]  /*ab10*/  HADD2.F32 R13, -RZ, R10.H1_H1 ;  /* 0x3000000aff0d7230 */ /* 0x000fc40000004100 */
[C-C-:B------:R-:W-:Y:S01]  /*ab20*/  FFMA R21, R17.reuse, R170, R2.reuse ;  /* 0x000000aa11157223 */ /* 0x140fe20000000002 */
[----:B------:R-:W-:-:S03]  /*ab30*/  FFMA R20, R17, R169, R2 ;  /* 0x000000a911147223 */ /* 0x000fc60000000002 */
[-C--:B------:R-:W-:Y:S01]  /*ab40*/  FFMA R23, R19, R16.reuse, R21 ;  /* 0x0000001013177223 */ /* 0x080fe20000000015 */
[----:B------:R-:W-:Y:S01]  /*ab50*/  FFMA R22, R13, R16, R20 ;  /* 0x000000100d167223 */ /* 0x000fe20000000014 */
[--C-:B------:R-:W-:Y:S02]  /*ab60*/  HADD2.F32 R19, -RZ, R11.reuse.H0_H0 ;  /* 0x2000000bff137230 */ /* 0x100fe40000004100 */
[C-C-:B------:R-:W-:Y:S01]  /*ab70*/  FFMA R21, R17.reuse, R168, R12.reuse ;  /* 0x000000a811157223 */ /* 0x140fe2000000000c */
[----:B------:R-:W-:Y:S02]  /*ab80*/  HADD2.F32 R13, -RZ, R11.H1_H1 ;  /* 0x3000000bff0d7230 */ /* 0x000fe40000004100 */
[----:B------:R-:W-:Y:S01]  /*ab90*/  FFMA R20, R17, R167, R12 ;  /* 0x000000a711147223 */ /* 0x000fe2000000000c */
[----:B------:R-:W-:Y:S01]  /*aba0*/  F2FP.RELU.F16.F32.PACK_AB R22, R22, R23 ;  /* 0x000000171616723e */ /* 0x000fe200000008ff */
[----:B------:R-:W-:Y:S01]  /*abb0*/  FFMA R19, R19, R16, R21 ;  /* 0x0000001013137223 */ /* 0x000fe20000000015 */
[----:B------:R-:W-:Y:S01]  /*abc0*/  F2FP.RELU.F16.F32.PACK_AB R21, R158, R160 ;  /* 0x000000a09e15723e */ /* 0x000fe200000008ff */
[----:B------:R-:W-:Y:S01]  /*abd0*/  FFMA R13, R13, R16, R20 ;  /* 0x000000100d0d7223 */ /* 0x000fe20000000014 */
[----:B------:R-:W-:Y:S01]  /*abe0*/  F2FP.RELU.F16.F32.PACK_AB R20, R163, R164 ;  /* 0x000000a4a314723e */ /* 0x000fe200000008ff */
[----:B------:R-:W-:-:S03]  /*abf0*/  IMAD R158, R18, 0x2, R15 ;  /* 0x00000002129e7824 */ /* 0x000fc600078e020f */
[----:B------:R-:W-:-:S05]  /*ac00*/  F2FP.RELU.F16.F32.PACK_AB R23, R13, R19 ;  /* 0x000000130d17723e */ /* 0x000fca00000008ff */
[----:B------:R1:W-:Y:S01]  /*ac10*/  STSM.16.M88.4 [R158+0x200], R20 ;  /* 0x000200149e007844 */ /* 0x0003e20000000200 */
[----:B------:R-:W-:Y:S01]  /*ac20*/  @!PT LDS RZ, [RZ] ;  /* 0x00000000fffff984 */ /* 0x000fe20000000800 */
[----:B------:R-:W-:Y:S01]  /*ac30*/  @!PT LDS RZ, [RZ] ;  /* 0x00000000fffff984 */ /* 0x000fe20000000800 */
[----:B------:R-:W-:Y:S01]  /*ac40*/  @!PT LDS RZ, [RZ] ;  /* 0x00000000fffff984 */ /* 0x000fe20000000800 */
[----:B------:R-:W-:Y:S01]  /*ac50*/  @!PT LDS RZ, [RZ] ;  /* 0x00000000fffff984 */ /* 0x000fe20000000800 */
[----:B------:R2:W-:Y:S06]  /*ac60*/  MEMBAR.ALL.CTA ;  /* 0x0000000000007992 */ /* 0x0005ec0000008000 */
[----:B--2---:R-:W2:Y:S02]  /*ac70*/  FENCE.VIEW.ASYNC.S ;  /* 0x00000000000073c6 */ /* 0x004ea40000000000 */
[----:B--2---:R-:W-:Y:S06]  /*ac80*/  BAR.SYNC.DEFER_BLOCKING 0x1, 0x100 ;  /* 0x0044000000007b1d */ /* 0x004fec0000010000 */
[----:B------:R-:W-:Y:S05]  /*ac90*/  @P0 BRA `(.L_x_58) ;  /* 0x0000000000180947 */ /* 0x000fea0003800000 */
[----:B------:R-:W-:Y:S02]  /*aca0*/  UIADD3 UR4, UP0, UR38, 0x4f0, URZ ;  /* 0x000004f026047890 */ /* 0x000fe4000ff1e03f */
[----:B------:R-:W-:Y:S02]  /*acb0*/  UIADD3 UR48, UR46, 0x200, URZ ;  /* 0x000002002e307890 */ /* 0x000fe4000fffe03f */
[----:B------:R-:W-:-:S09]  /*acc0*/  UIADD3.X UR5, URZ, UR39, URZ, UP0, !UPT ;  /* 0x000000273f057290 */ /* 0x000fd200087fe43f */
[----:B------:R2:W-:Y:S01]  /*acd0*/  UTMASTG.3D [UR48], [UR4] ;  /* 0x00000030040073b5 */ /* 0x0005e20008010000 */
[----:B------:R0:W-:Y:S01]  /*ace0*/  UTMACMDFLUSH ;  /* 0x00000000000079b7 */ /* 0x0001e20000000000 */
[----:B--2---:R-:W-:-:S04]  /*acf0*/  DEPBAR.LE SB0, 0x1 ;  /* 0x000080400000791a */ /* 0x004fc80000000000 */
.L_x_58:
[----:B------:R-:W-:Y:S05]  /*ad00*/  BSYNC B0 ;  /* 0x0000000000007941 */ /* 0x000fea0003800000 */
.L_x_57:
[----:B------:R-:W-:Y:S01]  /*ad10*/  BAR.SYNC.DEFER_BLOCKING 0x1, 0x100 ;  /* 0x0044000000007b1d */ /* 0x000fe20000010000 */
[----:B------:R-:W-:Y:S02]  /*ad20*/  ISETP.NE.AND P2, PT, RZ, UR47, PT ;  /* 0x0000002fff007c0c */ /* 0x000fe4000bf45270 */
[----:B------:R-:W-:-:S04]  /*ad30*/  IADD3 R19, R15, 0x200, RZ ;  /* 0x000002000f137810 */ /* 0x000fc80007ffe0ff */
[----:B------:R-:W-:-:S07]  /*ad40*/  LEA R160, R18, R19, 0x1 ;  /* 0x0000001312a07211 */ /* 0x000fce00078e08ff */
[----:B------:R-:W-:Y:S05]  /*ad50*/  @!P2 BRA `(.L_x_59) ;  /* 0x000000000038a947 */ /* 0x000fea0003800000 */
[----:B------:R-:W-:Y:S04]  /*ad60*/  BSSY B0, `(.L_x_60) ;  /* 0x000000a000007945 */ /* 0x000fe80003800000 */
[----:B------:R-:W-:Y:S05]  /*ad70*/  @P1 BRA `(.L_x_61) ;  /* 0x0000000000201947 */ /* 0x000fea0003800000 */
[----:B------:R-:W-:-:S06]  /*ad80*/  UISETP.NE.AND UP0, UPT, UR43, 0x3, UPT ;  /* 0x000000032b00788c */ /* 0x000fcc000bf05270 */
[----:B------:R-:W-:-:S13]  /*ad90*/  PLOP3.LUT P2, PT, PT, PT, UP0, 0x80, 0x0 ;  /* 0x000000000000781c */ /* 0x000fda0003f4f008 */
[----:B------:R-:W-:Y:S05]  /*ada0*/  @!P2 BRA `(.L_x_62) ;  /* 0x000000000004a947 */ /* 0x000fea0003800000 */
[----:B------:R-:W-:Y:S01]  /*adb0*/  BPT.TRAP 0x1 ;  /* 0x000000040000795c */ /* 0x000fe20000300000 */
.L_x_62:
[----:B------:R-:W-:-:S04]  /*adc0*/  ULEA UR4, UR36, UR46, 0x3 ;  /* 0x0000002e24047291 */ /* 0x000fc8000f8e183f */
[----:B------:R-:W-:-:S04]  /*add0*/  UIADD3 UR4, UR4, 0x50, URZ ;  /* 0x0000005004047890 */ /* 0x000fc8000fffe03f */
[----:B------:R-:W-:-:S09]  /*ade0*/  UPRMT UR4, UR52, 0x654, UR4 ;  /* 0x0000065434047896 */ /* 0x000fd20008000004 */
[----:B------:R-:W-:Y:S03]  /*adf0*/  SYNCS.ARRIVE.TRANS64.RED.A1T0 RZ, [UR4], RZ ;  /* 0x000000ffffff79a7 */ /* 0x000fe60008100404 */
.L_x_61:
[----:B------:R-:W-:Y:S05]  /*ae00*/  BSYNC B0 ;  /* 0x0000000000007941 */ /* 0x000fea0003800000 */
.L_x_60:
[----:B------:R-:W-:-:S04]  /*ae10*/  UIADD3 UR36, UR36, 0x1, URZ ;  /* 0x0000000124247890 */ /* 0x000fc8000fffe03f */
[----:B------:R-:W-:-:S04]  /*ae20*/  UISETP.NE.AND UP0, UPT, UR36, 0x4, UPT ;  /* 0x000000042400788c */ /* 0x000fc8000bf05270 */
[----:B------:R-:W-:-:S12]  /*ae30*/  USEL UR36, UR36, URZ, UP0 ;  /* 0x0000003f24247287 */ /* 0x000fd80008000000 */
.L_x_59:
[----:B------:R-:W-:Y:S04]  /*ae40*/  BSSY B0, `(.L_x_63) ;  /* 0x0000012000007945 */ /* 0x000fe80003800000 */
[----:B------:R-:W-:Y:S05]  /*ae50*/  @P1 BRA `(.L_x_64) ;  /* 0x0000000000401947 */ /* 0x000fea0003800000 */
[----:B------:R-:W-:-:S06]  /*ae60*/  UISETP.NE.AND UP0, UPT, UR43, 0x3, UPT ;  /* 0x000000032b00788c */ /* 0x000fcc000bf05270 */
[----:B------:R-:W-:-:S13]  /*ae70*/  PLOP3.LUT P2, PT, PT, PT, UP0, 0x80, 0x0 ;  /* 0x000000000000781c */ /* 0x000fda0003f4f008 */
[----:B------:R-:W-:Y:S05]  /*ae80*/  @!P2 BRA `(.L_x_65) ;  /* 0x000000000004a947 */ /* 0x000fea0003800000 */
[----:B------:R-:W-:Y:S01]  /*ae90*/  BPT.TRAP 0x1 ;  /* 0x000000040000795c */ /* 0x000fe20000300000 */
.L_x_65:
[----:B------:R-:W-:Y:S01]  /*aea0*/  LEA R13, R3, UR46, 0x3 ;  /* 0x0000002e030d7c11 */ /* 0x000fe2000f8e18ff */
[----:B------:R-:W-:Y:S01]  /*aeb0*/  BSSY B1, `(.L_x_66) ;  /* 0x0000004000017945 */ /* 0x000fe20003800000 */
[----:B-1----:R-:W-:-:S04]  /*aec0*/  SHF.L.U32 R20, RZ, 0x1f, RZ ;  /* 0x0000001fff147819 */ /* 0x002fc800000006ff */
[----:B------:R-:W1:Y:S02]  /*aed0*/  SYNCS.PHASECHK.TRANS64.TRYWAIT P2, [R13+URZ+0x30], R20 ;  /* 0x000030140d0075a7 */ /* 0x000e64000804017f */
[----:B-1----:R-:W-:Y:S05]  /*aee0*/  @!P2 BRA `(.L_x_67) ;  /* 0x000000b80018a947 */ /* 0x002fea0003800000 */
.L_x_361:
[----:B------:R-:W-:Y:S05]  /*aef0*/  BSYNC B1 ;  /* 0x0000000000017941 */ /* 0x000fea0003800000 */
.L_x_66:
[C---:B-1----:R-:W-:Y:S01]  /*af00*/  @!P3 IMAD R13, R3.reuse, 0x2000, R19 ;  /* 0x00002000030db824 */ /* 0x042fe200078e0213 */
[----:B------:R-:W-:Y:S05]  /*af10*/  @!P3 WARPSYNC.ALL ;  /* 0x000000000000b948 */ /* 0x000fea0003800000 */
[----:B------:R1:W2:Y:S01]  /*af20*/  @!P3 LDSM.16.M88.4 R4, [R13] ;  /* 0x000000000d04b83b */ /* 0x0002a20000000200 */
[----:B------:R-:W-:Y:S02]  /*af30*/  IADD3 R3, R3, 0x1, RZ ;  /* 0x0000000103037810 */ /* 0x000fe40007ffe0ff */
[----:B-1----:R-:W-:-:S05]  /*af40*/  @!P3 LEA R13, R18, R13, 0x1 ;  /* 0x0000000d120db211 */ /* 0x002fca00078e08ff */
[----:B------:R3:W4:Y:S02]  /*af50*/  @!P3 LDSM.16.M88.4 R8, [R13] ;  /* 0x000000000d08b83b */ /* 0x0007240000000200 */
.L_x_64:
[----:B------:R-:W-:Y:S05]  /*af60*/  BSYNC B0 ;  /* 0x0000000000007941 */ /* 0x000fea0003800000 */
.L_x_63:
[--C-:B--23--:R-:W-:Y:S02]  /*af70*/  HADD2.F32 R13, -RZ, R4.reuse.H0_H0 ;  /* 0x20000004ff0d7230 */ /* 0x10cfe40000004100 */
[C-C-:B------:R-:W-:Y:S01]  /*af80*/  FFMA R24, R17.reuse, R24, R14.reuse ;  /* 0x0000001811187223 */ /* 0x140fe2000000000e */
[C---:B------:R-:W-:Y:S01]  /*af90*/  FFMA R25, R17.reuse, R25, R14 ;  /* 0x0000001911197223 */ /* 0x040fe2000000000e */
[C-C-:B------:R-:W-:Y:S01]  /*afa0*/  FFMA R26, R17.reuse, R26, R0.reuse ;  /* 0x0000001a111a7223 */ /* 0x140fe20000000000 */
[----:B------:R-:W-:Y:S01]  /*afb0*/  FFMA R27, R17, R27, R0 ;  /* 0x0000001b111b7223 */ /* 0x000fe20000000000 */
[----:B-1----:R-:W-:Y:S01]  /*afc0*/  FFMA R20, R13, R16, R24 ;  /* 0x000000100d147223 */ /* 0x002fe20000000018 */
[----:B------:R-:W-:Y:S02]  /*afd0*/  HADD2.F32 R13, -RZ, R4.H1_H1 ;  /* 0x30000004ff0d7230 */ /* 0x000fe40000004100 */
[C-C-:B------:R-:W-:Y:S01]  /*afe0*/  FFMA R28, R17.reuse, R28, R14.reuse ;  /* 0x0000001c111c7223 */ /* 0x140fe2000000000e */
[C---:B------:R-:W-:Y:S01]  /*aff0*/  FFMA R29, R17.reuse, R29, R14 ;  /* 0x0000001d111d7223 */ /* 0x040fe2000000000e */
[C-C-:B------:R-:W-:Y:S01]  /*b000*/  FFMA R30, R17.reuse, R30, R0.reuse ;  /* 0x0000001e111e7223 */ /* 0x140fe20000000000 */
[----:B------:R-:W-:Y:S01]  /*b010*/  FFMA R31, R17, R31, R0 ;  /* 0x0000001f111f7223 */ /* 0x000fe20000000000 */
[----:B------:R-:W-:Y:S01]  /*b020*/  FFMA R13, R13, R16, R25 ;  /* 0x000000100d0d7223 */ /* 0x000fe20000000019 */
[----:B------:R-:W-:Y:S05]  /*b030*/  WARPSYNC.ALL ;  /* 0x0000000000007948 */ /* 0x000fea0003800000 */
[----:B------:R-:W-:Y:S01]  /*b040*/  F2FP.RELU.F16.F32.PACK_AB R20, R13, R20 ;  /* 0x000000140d14723e */ /* 0x000fe200000008ff */
[----:B------:R-:W-:-:S02]  /*b050*/  HADD2.F32 R13, -RZ, R5.H0_H0 ;  /* 0x20000005ff0d7230 */ /* 0x000fc40000004100 */
[C-C-:B------:R-:W-:Y:S01]  /*b060*/  FFMA R32, R17.reuse, R32, R14.reuse ;  /* 0x0000002011207223 */ /* 0x140fe2000000000e */
[C---:B------:R-:W-:Y:S01]  /*b070*/  FFMA R33, R17.reuse, R33, R14 ;  /* 0x0000002111217223 */ /* 0x040fe2000000000e */
[C-C-:B------:R-:W-:Y:S01]  /*b080*/  FFMA R34, R17.reuse, R34, R0.reuse ;  /* 0x0000002211227223 */ /* 0x140fe20000000000 */
[----:B------:R-:W-:Y:S01]  /*b090*/  FFMA R35, R17, R35, R0 ;  /* 0x0000002311237223 */ /* 0x000fe20000000000 */
[----:B------:R-:W-:Y:S01]  /*b0a0*/  FFMA R21, R13, R16, R26 ;  /* 0x000000100d157223 */ /* 0x000fe2000000001a */
[----:B------:R-:W-:Y:S02]  /*b0b0*/  HADD2.F32 R13, -RZ, R5.H1_H1 ;  /* 0x30000005ff0d7230 */ /* 0x000fe40000004100 */
[C-C-:B------:R-:W-:Y:S01]  /*b0c0*/  FFMA R36, R17.reuse, R36, R14.reuse ;  /* 0x0000002411247223 */ /* 0x140fe2000000000e */
[C---:B------:R-:W-:Y:S01]  /*b0d0*/  FFMA R37, R17.reuse, R37, R14 ;  /* 0x0000002511257223 */ /* 0x040fe2000000000e */
[C-C-:B------:R-:W-:Y:S01]  /*b0e0*/  FFMA R38, R17.reuse, R38, R0.reuse ;  /* 0x0000002611267223 */ /* 0x140fe20000000000 */
[----:B------:R-:W-:Y:S01]  /*b0f0*/  FFMA R39, R17, R39, R0 ;  /* 0x0000002711277223 */ /* 0x000fe20000000000 */
[----:B------:R-:W-:Y:S01]  /*b100*/  FFMA R13, R13, R16, R27 ;  /* 0x000000100d0d7223 */ /* 0x000fe2000000001b */
[----:B------:R-:W-:Y:S04]  /*b110*/  BSSY B0, `(.L_x_68) ;  /* 0x0000033000007945 */ /* 0x000fe80003800000 */
[----:B------:R-:W-:Y:S01]  /*b120*/  F2FP.RELU.F16.F32.PACK_AB R21, R13, R21 ;  /* 0x000000150d15723e */ /* 0x000fe200000008ff */
[----:B------:R-:W-:-:S05]  /*b130*/  HADD2.F32 R13, -RZ, R6.H0_H0 ;  /* 0x20000006ff0d7230 */ /* 0x000fca0000004100 */
[----:B------:R-:W-:Y:S01]  /*b140*/  FFMA R28, R13, R16, R28 ;  /* 0x000000100d1c7223 */ /* 0x000fe2000000001c */
[----:B------:R-:W-:-:S05]  /*b150*/  HADD2.F32 R13, -RZ, R6.H1_H1 ;  /* 0x30000006ff0d7230 */ /* 0x000fca0000004100 */
[----:B------:R-:W-:Y:S01]  /*b160*/  FFMA R22, R13, R16, R29 ;  /* 0x000000100d167223 */ /* 0x000fe2000000001d */
[----:B------:R-:W-:-:S04]  /*b170*/  HADD2.F32 R13, -RZ, R7.H0_H0 ;  /* 0x20000007ff0d7230 */ /* 0x000fc80000004100 */
[----:B------:R-:W-:Y:S01]  /*b180*/  F2FP.RELU.F16.F32.PACK_AB R22, R22, R28 ;  /* 0x0000001c1616723e */ /* 0x000fe200000008ff */
[----:B------:R-:W-:Y:S01]  /*b190*/  FFMA R23, R13, R16, R30 ;  /* 0x000000100d177223 */ /* 0x000fe2000000001e */
[----:B------:R-:W-:-:S05]  /*b1a0*/  HADD2.F32 R13, -RZ, R7.H1_H1 ;  /* 0x30000007ff0d7230 */ /* 0x000fca0000004100 */
[----:B------:R-:W-:-:S05]  /*b1b0*/  FFMA R13, R13, R16, R31 ;  /* 0x000000100d0d7223 */ /* 0x000fca000000001f */
[----:B------:R-:W-:Y:S01]  /*b1c0*/  F2FP.RELU.F16.F32.PACK_AB R23, R13, R23 ;  /* 0x000000170d17723e */ /* 0x000fe200000008ff */
[----:B----4-:R-:W-:-:S04]  /*b1d0*/  HADD2.F32 R13, -RZ, R8.H1_H1 ;  /* 0x30000008ff0d7230 */ /* 0x010fc80000004100 */
[----:B------:R1:W-:Y:S01]  /*b1e0*/  STSM.16.M88.4 [R15+0x2200], R20 ;  /* 0x002200140f007844 */ /* 0x0003e20000000200 */
[----:B------:R-:W-:Y:S01]  /*b1f0*/  FFMA R33, R13, R16, R33 ;  /* 0x000000100d217223 */ /* 0x000fe20000000021 */
[----:B------:R-:W-:Y:S02]  /*b200*/  HADD2.F32 R13, -RZ, R9.H1_H1 ;  /* 0x30000009ff0d7230 */ /* 0x000fe40000004100 */
[----:B-1----:R-:W-:-:S03]  /*b210*/  HADD2.F32 R20, -RZ, R8.H0_H0 ;  /* 0x20000008ff147230 */ /* 0x002fc60000004100 */
[-C--:B------:R-:W-:Y:S01]  /*b220*/  FFMA R21, R13, R16.reuse, R35 ;  /* 0x000000100d157223 */ /* 0x080fe20000000023 */
[--C-:B------:R-:W-:Y:S02]  /*b230*/  HADD2.F32 R13, -RZ, R10.reuse.H1_H1 ;  /* 0x3000000aff0d7230 */ /* 0x100fe40000004100 */
[-C--:B------:R-:W-:Y:S01]  /*b240*/  FFMA R32, R20, R16.reuse, R32 ;  /* 0x0000001014207223 */ /* 0x080fe20000000020 */
[----:B------:R-:W-:Y:S02]  /*b250*/  HADD2.F32 R20, -RZ, R9.H0_H0 ;  /* 0x20000009ff147230 */ /* 0x000fe40000004100 */
[-C--:B------:R-:W-:Y:S01]  /*b260*/  FFMA R22, R13, R16.reuse, R37 ;  /* 0x000000100d167223 */ /* 0x080fe20000000025 */
[----:B------:R-:W-:Y:S02]  /*b270*/  HADD2.F32 R13, -RZ, R11.H1_H1 ;  /* 0x3000000bff0d7230 */ /* 0x000fe40000004100 */
[----:B------:R-:W-:Y:S01]  /*b280*/  FFMA R34, R20, R16, R34 ;  /* 0x0000001014227223 */ /* 0x000fe20000000022 */
[----:B------:R-:W-:-:S02]  /*b290*/  HADD2.F32 R20, -RZ, R10.H0_H0 ;  /* 0x2000000aff147230 */ /* 0x000fc40000004100 */
[----:B------:R-:W-:Y:S02]  /*b2a0*/  FFMA R13, R13, R16, R39 ;  /* 0x000000100d0d7223 */ /* 0x000fe40000000027 */
[----:B------:R-:W-:Y:S01]  /*b2b0*/  F2FP.RELU.F16.F32.PACK_AB R21, R21, R34 ;  /* 0x000000221515723e */ /* 0x000fe200000008ff */
[----:B------:R-:W-:Y:S01]  /*b2c0*/  FFMA R36, R20, R16, R36 ;  /* 0x0000001014247223 */ /* 0x000fe20000000024 */
[----:B------:R-:W-:-:S04]  /*b2d0*/  HADD2.F32 R20, -RZ, R11.H0_H0 ;  /* 0x2000000bff147230 */ /* 0x000fc80000004100 */
[----:B------:R-:W-:Y:S01]  /*b2e0*/  F2FP.RELU.F16.F32.PACK_AB R22, R22, R36 ;  /* 0x000000241616723e */ /* 0x000fe200000008ff */
[----:B------:R-:W-:Y:S01]  /*b2f0*/  FFMA R23, R20, R16, R38 ;  /* 0x0000001014177223 */ /* 0x000fe20000000026 */
[----:B------:R-:W-:-:S04]  /*b300*/  F2FP.RELU.F16.F32.PACK_AB R20, R33, R32 ;  /* 0x000000202114723e */ /* 0x000fc800000008ff */
        /* <DEDUP_REMOVED lines=12> */
[----:B------:R-:W-:Y:S02]  /*b3d0*/  UIADD3 UR4, UR46, 0x2200, URZ ;  /* 0x000022002e047890 */ /* 0x000fe4000fffe03f */
[----:B------:R-:W-:Y:S01]  /*b3e0*/  UIADD3.X UR9, URZ, UR39, URZ, UP0, !UPT ;  /* 0x000000273f097290 */ /* 0x000fe200087fe43f */
[----:B------:R-:W-:Y:S01]  /*b3f0*/  UMOV UR5, UR49 ;  /* 0x0000003100057c82 */ /* 0x000fe20008000000 */
[----:B------:R-:W-:-:S07]  /*b400*/  UMOV UR7, UR51 ;  /* 0x0000003300077c82 */ /* 0x000fce0008000000 */
[----:B------:R2:W-:Y:S01]  /*b410*/  UTMASTG.3D [UR4], [UR8] ;  /* 0x00000004080073b5 */ /* 0x0005e20008010000 */
[----:B------:R0:W-:Y:S01]  /*b420*/  UTMACMDFLUSH ;  /* 0x00000000000079b7 */ /* 0x0001e20000000000 */
[----:B--2---:R-:W-:-:S04]  /*b430*/  DEPBAR.LE SB0, 0x1 ;  /* 0x000080400000791a */ /* 0x004fc80000000000 */
.L_x_69:
[----:B------:R-:W-:Y:S05]  /*b440*/  BSYNC B0 ;  /* 0x0000000000007941 */ /* 0x000fea0003800000 */
.L_x_68:
[----:B------:R-:W-:Y:S01]  /*b450*/  VIADD R30, R15, 0x2200 ;  /* 0x000022000f1e7836 */ /* 0x000fe20000000000 */
[----:B------:R-:W-:Y:S04]  /*b460*/  BAR.SYNC.DEFER_BLOCKING 0x1, 0x100 ;  /* 0x0044000000007b1d */ /* 0x000fe80000010000 */
[----:B------:R-:W-:Y:S02]  /*b470*/  LEA R30, R18, R30, 0x1 ;  /* 0x0000001e121e7211 */ /* 0x000fe400078e08ff */
[----:B------:R-:W-:Y:S04]  /*b480*/  BSSY B0, `(.L_x_70) ;  /* 0x000000a000007945 */ /* 0x000fe80003800000 */
[----:B------:R-:W-:Y:S05]  /*b490*/  @P1 BRA `(.L_x_71) ;  /* 0x0000000000201947 */ /* 0x000fea0003800000 */
[----:B------:R-:W-:-:S06]  /*b4a0*/  UISETP.NE.AND UP0, UPT, UR43, 0x3, UPT ;  /* 0x000000032b00788c */ /* 0x000fcc000bf05270 */
[----:B------:R-:W-:-:S13]  /*b4b0*/  PLOP3.LUT P2, PT, PT, PT, UP0, 0x80, 0x0 ;  /* 0x000000000000781c */ /* 0x000fda0003f4f008 */
[----:B------:R-:W-:Y:S05]  /*b4c0*/  @!P2 BRA `(.L_x_72) ;  /* 0x000000000004a947 */ /* 0x000fea0003800000 */
[----:B------:R-:W-:Y:S01]  /*b4d0*/  BPT.TRAP 0x1 ;  /* 0x000000040000795c */ /* 0x000fe20000300000 */
.L_x_72:
[----:B------:R-:W-:-:S04]  /*b4e0*/  ULEA UR4, UR36, UR46, 0x3 ;  /* 0x0000002e24047291 */ /* 0x000fc8000f8e183f */
[----:B------:R-:W-:-:S04]  /*b4f0*/  UIADD3 UR4, UR4, 0x50, URZ ;  /* 0x0000005004047890 */ /* 0x000fc8000fffe03f */
[----:B------:R-:W-:-:S09]  /*b500*/  UPRMT UR4, UR52, 0x654, UR4 ;  /* 0x0000065434047896 */ /* 0x000fd20008000004 */
[----:B------:R-:W-:Y:S03]  /*b510*/  SYNCS.ARRIVE.TRANS64.RED.A1T0 RZ, [UR4], RZ ;  /* 0x000000ffffff79a7 */ /* 0x000fe60008100404 */
.L_x_71:
[----:B------:R-:W-:Y:S05]  /*b520*/  BSYNC B0 ;  /* 0x0000000000007941 */ /* 0x000fea0003800000 */
.L_x_70:
[----:B------:R-:W-:Y:S01]  /*b530*/  UIADD3 UR36, UR36, 0x1, URZ ;  /* 0x0000000124247890 */ /* 0x000fe2000fffe03f */
[----:B------:R-:W-:Y:S01]  /*b540*/  BSSY B0, `(.L_x_73) ;  /* 0x0000018000007945 */ /* 0x000fe20003800000 */
[----:B------:R-:W-:Y:S02]  /*b550*/  MOV R13, RZ ;  /* 0x000000ff000d7202 */ /* 0x000fe40000000f00 */
[----:B------:R-:W-:-:S04]  /*b560*/  UISETP.NE.AND UP0, UPT, UR36, 0x4, UPT ;  /* 0x000000042400788c */ /* 0x000fc8000bf05270 */
[----:B------:R-:W-:Y:S01]  /*b570*/  USEL UR36, UR36, URZ, UP0 ;  /* 0x0000003f24247287 */ /* 0x000fe20008000000 */
[----:B------:R-:W-:Y:S11]  /*b580*/  @P1 BRA `(.L_x_74) ;  /* 0x00000000004c1947 */ /* 0x000ff60003800000 */
[----:B------:R-:W-:-:S06]  /*b590*/  UISETP.NE.AND UP0, UPT, UR43, 0x3, UPT ;  /* 0x000000032b00788c */ /* 0x000fcc000bf05270 */
[----:B------:R-:W-:-:S13]  /*b5a0*/  PLOP3.LUT P2, PT, PT, PT, UP0, 0x80, 0x0 ;  /* 0x000000000000781c */ /* 0x000fda0003f4f008 */
[----:B------:R-:W-:Y:S05]  /*b5b0*/  @!P2 BRA `(.L_x_75) ;  /* 0x000000000004a947 */ /* 0x000fea0003800000 */
[----:B------:R-:W-:Y:S01]  /*b5c0*/  BPT.TRAP 0x1 ;  /* 0x000000040000795c */ /* 0x000fe20000300000 */
.L_x_75:
[----:B------:R-:W-:Y:S01]  /*b5d0*/  LEA R13, R3, UR46, 0x3 ;  /* 0x0000002e030d7c11 */ /* 0x000fe2000f8e18ff */
[----:B------:R-:W-:Y:S01]  /*b5e0*/  BSSY B1, `(.L_x_76) ;  /* 0x0000004000017945 */ /* 0x000fe20003800000 */
[----:B-1----:R-:W-:-:S04]  /*b5f0*/  SHF.L.U32 R20, RZ, 0x1f, RZ ;  /* 0x0000001fff147819 */ /* 0x002fc800000006ff */
[----:B------:R-:W1:Y:S02]  /*b600*/  SYNCS.PHASECHK.TRANS64.TRYWAIT P2, [R13+URZ+0x30], R20 ;  /* 0x000030140d0075a7 */ /* 0x000e64000804017f */
[----:B-1----:R-:W-:Y:S05]  /*b610*/  @!P2 BRA `(.L_x_77) ;  /* 0x000000b00060a947 */ /* 0x002fea0003800000 */
.L_x_362:
[----:B------:R-:W-:Y:S05]  /*b620*/  BSYNC B1 ;  /* 0x0000000000017941 */ /* 0x000fea0003800000 */
.L_x_76:
[C---:B-1----:R-:W-:Y:S01]  /*b630*/  @!P3 IMAD R13, R3.reuse, 0x2000, R19 ;  /* 0x00002000030db824 */ /* 0x042fe200078e0213 */
[----:B------:R-:W-:Y:S05]  /*b640*/  @!P3 WARPSYNC.ALL ;  /* 0x000000000000b948 */ /* 0x000fea0003800000 */
[----:B------:R-:W-:Y:S01]  /*b650*/  IADD3 R3, R3, 0x1, RZ ;  /* 0x0000000103037810 */ /* 0x000fe20007ffe0ff */
[----:B------:R1:W2:Y:S03]  /*b660*/  @!P3 LDSM.16.M88.4 R4, [R13] ;  /* 0x000000000d04b83b */ /* 0x0002a60000000200 */
[----:B------:R-:W-:-:S04]  /*b670*/  ISETP.NE.AND P2, PT, R3, 0x4, PT ;  /* 0x000000040300780c */ /* 0x000fc80003f45270 */
[----:B------:R-:W-:Y:S02]  /*b680*/  SEL R3, R3, RZ, P2 ;  /* 0x000000ff03037207 */ /* 0x000fe40001000000 */
[----:B-1----:R-:W-:-:S05]  /*b690*/  @!P3 LEA R13, R18, R13, 0x1 ;  /* 0x0000000d120db211 */ /* 0x002fca00078e08ff */
[----:B------:R1:W3:Y:S02]  /*b6a0*/  @!P3 LDSM.16.M88.4 R8, [R13] ;  /* 0x000000000d08b83b */ /* 0x0002e40000000200 */
[----:B-1----:R-:W-:-:S07]  /*b6b0*/  SEL R13, RZ, 0x1, P2 ;  /* 0x00000001ff0d7807 */ /* 0x002fce0001000000 */
.L_x_74:
[----:B------:R-:W-:Y:S05]  /*b6c0*/  BSYNC B0 ;  /* 0x0000000000007941 */ /* 0x000fea0003800000 */
.L_x_73:
[----:B-1----:R-:W4:Y:S04]  /*b6d0*/  LDL.LU R20, [R1+0x40] ;  /* 0x0000400001147983 */ /* 0x002f280000300800 */
[----:B------:R-:W5:Y:S04]  /*b6e0*/  LDL.LU R38, [R1+0x44] ;  /* 0x0000440001267983 */ /* 0x000f680000300800 */
[----:B------:R-:W3:Y:S04]  /*b6f0*/  LDL.LU R23, [R1+0x48] ;  /* 0x0000480001177983 */ /* 0x000ee80000300800 */
        /* <DEDUP_REMOVED lines=12> */
[----:B------:R-:W3:Y:S01]  /*b7c0*/  LDL.LU R32, [R1+0x7c] ;  /* 0x00007c0001207983 */ /* 0x000ee20000300800 */
[----:B------:R-:W-:Y:S05]  /*b7d0*/  WARPSYNC.ALL ;  /* 0x0000000000007948 */ /* 0x000fea0003800000 */
[----:B------:R-:W-:Y:S01]  /*b7e0*/  BSSY B0, `(.L_x_78) ;  /* 0x000004c000007945 */ /* 0x000fe20003800000 */
[----:B----4-:R-:W-:Y:S01]  /*b7f0*/  FFMA R21, R17, R20, R2 ;  /* 0x0000001411157223 */ /* 0x010fe20000000002 */
[----:B--2---:R-:W-:-:S05]  /*b800*/  HADD2.F32 R20, -RZ, R4.H0_H0 ;  /* 0x20000004ff147230 */ /* 0x004fca0000004100 */
[----:B------:R-:W-:Y:S01]  /*b810*/  FFMA R22, R20, R16, R21 ;  /* 0x0000001014167223 */ /* 0x000fe20000000015 */
[----:B------:R-:W-:Y:S02]  /*b820*/  HADD2.F32 R20, -RZ, R4.H1_H1 ;  /* 0x30000004ff147230 */ /* 0x000fe40000004100 */
[----:B-----5:R-:W-:-:S04]  /*b830*/  FFMA R21, R17, R38, R2 ;  /* 0x0000002611157223 */ /* 0x020fc80000000002 */
[----:B------:R-:W-:Y:S01]  /*b840*/  FFMA R20, R20, R16, R21 ;  /* 0x0000001014147223 */ /* 0x000fe20000000015 */
[----:B------:R-:W-:-:S04]  /*b850*/  HADD2.F32 R21, -RZ, R5.H0_H0 ;  /* 0x20000005ff157230 */ /* 0x000fc80000004100 */
[----:B------:R-:W-:Y:S01]  /*b860*/  F2FP.RELU.F16.F32.PACK_AB R20, R20, R22 ;  /* 0x000000161414723e */ /* 0x000fe200000008ff */
[----:B---3--:R-:W-:-:S04]  /*b870*/  FFMA R22, R17, R23, R12 ;  /* 0x0000001711167223 */ /* 0x008fc8000000000c */
[----:B------:R-:W-:Y:S01]  /*b880*/  FFMA R23, R21, R16, R22 ;  /* 0x0000001015177223 */ /* 0x000fe20000000016 */
[----:B------:R-:W-:Y:S02]  /*b890*/  HADD2.F32 R21, -RZ, R5.H1_H1 ;  /* 0x30000005ff157230 */ /* 0x000fe40000004100 */
[----:B------:R-:W-:-:S04]  /*b8a0*/  FFMA R22, R17, R37, R12 ;  /* 0x0000002511167223 */ /* 0x000fc8000000000c */
[----:B------:R-:W-:Y:S01]  /*b8b0*/  FFMA R21, R21, R16, R22 ;  /* 0x0000001015157223 */ /* 0x000fe20000000016 */
[----:B------:R-:W-:-:S04]  /*b8c0*/  HADD2.F32 R22, -RZ, R6.H0_H0 ;  /* 0x20000006ff167230 */ /* 0x000fc80000004100 */
[----:B------:R-:W-:Y:S01]  /*b8d0*/  F2FP.RELU.F16.F32.PACK_AB R21, R21, R23 ;  /* 0x000000171515723e */ /* 0x000fe200000008ff */
[----:B------:R-:W-:-:S04]  /*b8e0*/  FFMA R23, R17, R26, R2 ;  /* 0x0000001a11177223 */ /* 0x000fc80000000002 */
[----:B------:R-:W-:Y:S01]  /*b8f0*/  FFMA R26, R22, R16, R23 ;  /* 0x00000010161a7223 */ /* 0x000fe20000000017 */
[----:B------:R-:W-:Y:S02]  /*b900*/  HADD2.F32 R22, -RZ, R6.H1_H1 ;  /* 0x30000006ff167230 */ /* 0x000fe40000004100 */
[----:B------:R-:W-:-:S04]  /*b910*/  FFMA R23, R17, R25, R2 ;  /* 0x0000001911177223 */ /* 0x000fc80000000002 */
[----:B------:R-:W-:Y:S01]  /*b920*/  FFMA R25, R22, R16, R23 ;  /* 0x0000001016197223 */ /* 0x000fe20000000017 */
[----:B------:R-:W-:Y:S02]  /*b930*/  HADD2.F32 R22, -RZ, R7.H0_H0 ;  /* 0x20000007ff167230 */ /* 0x000fe40000004100 */
[----:B------:R-:W-:-:S04]  /*b940*/  FFMA R23, R17, R24, R12 ;  /* 0x0000001811177223 */ /* 0x000fc8000000000c */
[----:B------:R-:W-:Y:S01]  /*b950*/  FFMA R24, R22, R16, R23 ;  /* 0x0000001016187223 */ /* 0x000fe20000000017 */
[----:B------:R-:W-:Y:S02]  /*b960*/  HADD2.F32 R22, -RZ, R7.H1_H1 ;  /* 0x30000007ff167230 */ /* 0x000fe40000004100 */
[----:B------:R-:W-:-:S04]  /*b970*/  FFMA R23, R17, R36, R12 ;  /* 0x0000002411177223 */ /* 0x000fc8000000000c */
[----:B------:R-:W-:Y:S01]  /*b980*/  FFMA R23, R22, R16, R23 ;  /* 0x0000001016177223 */ /* 0x000fe20000000017 */
[----:B------:R-:W-:-:S04]  /*b990*/  F2FP.RELU.F16.F32.PACK_AB R22, R25, R26 ;  /* 0x0000001a1916723e */ /* 0x000fc800000008ff */
[----:B------:R-:W-:-:S05]  /*b9a0*/  F2FP.RELU.F16.F32.PACK_AB R23, R23, R24 ;  /* 0x000000181717723e */ /* 0x000fca00000008ff */
[----:B------:R1:W-:Y:S02]  /*b9b0*/  STSM.16.M88.4 [R15+0x4200], R20 ;  /* 0x004200140f007844 */ /* 0x0003e40000000200 */
[--C-:B-1----:R-:W-:Y:S02]  /*b9c0*/  HADD2.F32 R21, -RZ, R8.reuse.H0_H0 ;  /* 0x20000008ff157230 */ /* 0x102fe40000004100 */
[C-C-:B------:R-:W-:Y:S01]  /*b9d0*/  FFMA R23, R17.reuse, R31, R2.reuse ;  /* 0x0000001f11177223 */ /* 0x140fe20000000002 */
[----:B------:R-:W-:Y:S02]  /*b9e0*/  HADD2.F32 R20, -RZ, R8.H1_H1 ;  /* 0x30000008ff147230 */ /* 0x000fe40000004100 */
[----:B------:R-:W-:Y:S01]  /*b9f0*/  FFMA R22, R17, R29, R2 ;  /* 0x0000001d11167223 */ /* 0x000fe20000000002 */
[-C--:B------:R-:W-:Y:S01]  /*ba00*/  FFMA R31, R21, R16.reuse, R23 ;  /* 0x00000010151f7223 */ /* 0x080fe20000000017 */
[--C-:B------:R-:W-:Y:S02]  /*ba10*/  HADD2.F32 R21, -RZ, R9.reuse.H0_H0 ;  /* 0x20000009ff157230 */ /* 0x100fe40000004100 */
[----:B------:R-:W-:Y:S01]  /*ba20*/  FFMA R29, R20, R16, R22 ;  /* 0x00000010141d7223 */ /* 0x000fe20000000016 */
[----:B------:R-:W-:Y:S01]  /*ba30*/  FFMA R23, R17, R28, R12 ;  /* 0x0000001c11177223 */ /* 0x000fe2000000000c */
[----:B------:R-:W-:-:S02]  /*ba40*/  HADD2.F32 R20, -RZ, R9.H1_H1 ;  /* 0x30000009ff147230 */ /* 0x000fc40000004100 */
[----:B------:R-:W-:Y:S01]  /*ba50*/  FFMA R22, R17, R27, R12 ;  /* 0x0000001b11167223 */ /* 0x000fe2000000000c */
[-C--:B------:R-:W-:Y:S01]  /*ba60*/  FFMA R28, R21, R16.reuse, R23 ;  /* 0x00000010151c7223 */ /* 0x080fe20000000017 */
[--C-:B------:R-:W-:Y:S02]  /*ba70*/  HADD2.F32 R21, -RZ, R10.reuse.H0_H0 ;  /* 0x2000000aff157230 */ /* 0x100fe40000004100 */
[----:B------:R-:W-:Y:S01]  /*ba80*/  FFMA R27, R20, R16, R22 ;  /* 0x00000010141b7223 */ /* 0x000fe20000000016 */
[C-C-:B------:R-:W-:Y:S01]  /*ba90*/  FFMA R23, R17.reuse, R35, R2.reuse ;  /* 0x0000002311177223 */ /* 0x140fe20000000002 */
[----:B------:R-:W-:Y:S02]  /*baa0*/  HADD2.F32 R20, -RZ, R10.H1_H1 ;  /* 0x3000000aff147230 */ /* 0x000fe40000004100 */
[----:B------:R-:W-:Y:S01]  /*bab0*/  FFMA R22, R17, R34, R2 ;  /* 0x0000002211167223 */ /* 0x000fe20000000002 */
[----:B------:R-:W-:Y:S01]  /*bac0*/  FFMA R26, R21, R16, R23 ;  /* 0x00000010151a7223 */ /* 0x000fe20000000017 */
[----:B------:R-:W-:-:S02]  /*bad0*/  HADD2.F32 R21, -RZ, R11.H0_H0 ;  /* 0x2000000bff157230 */ /* 0x000fc40000004100 */
[----:B------:R-:W-:Y:S01]  /*bae0*/  FFMA R25, R20, R16, R22 ;  /* 0x0000001014197223 */ /* 0x000fe20000000016 */
[C-C-:B------:R-:W-:Y:S01]  /*baf0*/  FFMA R23, R17.reuse, R33, R12.reuse ;  /* 0x0000002111177223 */ /* 0x140fe2000000000c */
[----:B------:R-:W-:Y:S02]  /*bb00*/  HADD2.F32 R20, -RZ, R11.H1_H1 ;  /* 0x3000000bff147230 */ /* 0x000fe40000004100 */
[----:B------:R-:W-:Y:S01]  /*bb10*/  FFMA R22, R17, R32, R12 ;  /* 0x0000002011167223 */ /* 0x000fe2000000000c */
[----:B------:R-:W-:Y:S01]  /*bb20*/  FFMA R24, R21, R16, R23 ;  /* 0x0000001015187223 */ /* 0x000fe20000000017 */
[----:B------:R-:W-:Y:S02]  /*bb30*/  F2FP.RELU.F16.F32.PACK_AB R21, R27, R28 ;  /* 0x0000001c1b15723e */ /* 0x000fe400000008ff */
[----:B------:R-:W-:Y:S01]  /*bb40*/  FFMA R23, R20, R16, R22 ;  /* 0x0000001014177223 */ /* 0x000fe20000000016 */
[----:B------:R-:W-:Y:S02]  /*bb50*/  F2FP.RELU.F16.F32.PACK_AB R20, R29, R31 ;  /* 0x0000001f1d14723e */ /* 0x000fe400000008ff */
[----:B------:R-:W-:-:S02]  /*bb60*/  F2FP.RELU.F16.F32.PACK_AB R22, R25, R26 ;  /* 0x0000001a1916723e */ /* 0x000fc400000008ff */
        /* <DEDUP_REMOVED lines=19> */
.L_x_79:
[----:B------:R-:W-:Y:S05]  /*bca0*/  BSYNC B0 ;  /* 0x0000000000007941 */ /* 0x000fea0003800000 */
.L_x_78:
        /* <DEDUP_REMOVED lines=9> */
.L_x_82:
[----:B------:R-:W-:-:S04]  /*bd40*/  ULEA UR4, UR36, UR46, 0x3 ;  /* 0x0000002e24047291 */ /* 0x000fc8000f8e183f */
[----:B------:R-:W-:-:S04]  /*bd50*/  UIADD3 UR4, UR4, 0x50, URZ ;  /* 0x0000005004047890 */ /* 0x000fc8000fffe03f */
[----:B------:R-:W-:-:S09]  /*bd60*/  UPRMT UR4, UR52, 0x654, UR4 ;  /* 0x0000065434047896 */ /* 0x000fd20008000004 */
[----:B------:R-:W-:Y:S03]  /*bd70*/  SYNCS.ARRIVE.TRANS64.RED.A1T0 RZ, [UR4], RZ ;  /* 0x000000ffffff79a7 */ /* 0x000fe60008100404 */
.L_x_81:
[----:B------:R-:W-:Y:S05]  /*bd80*/  BSYNC B0 ;  /* 0x0000000000007941 */ /* 0x000fea0003800000 */
.L_x_80:
[----:B------:R-:W-:Y:S01]  /*bd90*/  UIADD3 UR4, UR36, 0x1, URZ ;  /* 0x0000000124047890 */ /* 0x000fe2000fffe03f */
[----:B------:R-:W-:Y:S03]  /*bda0*/  BSSY B0, `(.L_x_83) ;  /* 0x0000018000007945 */ /* 0x000fe60003800000 */
[----:B------:R-:W-:-:S04]  /*bdb0*/  UISETP.NE.AND UP0, UPT, UR4, 0x4, UPT ;  /* 0x000000040400788c */ /* 0x000fc8000bf05270 */
[----:B------:R-:W-:Y:S01]  /*bdc0*/  USEL UR8, UR4, URZ, UP0 ;  /* 0x0000003f04087287 */ /* 0x000fe20008000000 */
[----:B------:R-:W-:Y:S11]  /*bdd0*/  @P1 BRA `(.L_x_84) ;  /* 0x0000000000501947 */ /* 0x000ff60003800000 */
[----:B------:R-:W-:-:S06]  /*bde0*/  UISETP.NE.AND UP0, UPT, UR43, 0x3, UPT ;  /* 0x000000032b00788c */ /* 0x000fcc000bf05270 */
[----:B------:R-:W-:-:S13]  /*bdf0*/  PLOP3.LUT P2, PT, PT, PT, UP0, 0x80, 0x0 ;  /* 0x000000000000781c */ /* 0x000fda0003f4f008 */
[----:B------:R-:W-:Y:S05]  /*be00*/  @!P2 BRA `(.L_x_85) ;  /* 0x000000000004a947 */ /* 0x000fea0003800000 */
[----:B------:R-:W-:Y:S01]  /*be10*/  BPT.TRAP 0x1 ;  /* 0x000000040000795c */ /* 0x000fe20000300000 */
.L_x_85:
[----:B-1----:R-:W-:Y:S01]  /*be20*/  LEA R20, R3, UR46, 0x3 ;  /* 0x0000002e03147c11 */ /* 0x002fe2000f8e18ff */
[----:B------:R-:W-:Y:S01]  /*be30*/  BSSY B1, `(.L_x_86) ;  /* 0x0000004000017945 */ /* 0x000fe20003800000 */
[----:B------:R-:W-:-:S04]  /*be40*/  SHF.L.U32 R21, R13, 0x1f, RZ ;  /* 0x0000001f0d157819 */ /* 0x000fc800000006ff */
[----:B------:R-:W1:Y:S02]  /*be50*/  SYNCS.PHASECHK.TRANS64.TRYWAIT P2, [R20+URZ+0x30], R21 ;  /* 0x00003015140075a7 */ /* 0x000e64000804017f */
[----:B-1----:R-:W-:Y:S05]  /*be60*/  @!P2 BRA `(.L_x_87) ;  /* 0x000000a80060a947 */ /* 0x002fea0003800000 */
.L_x_363:
[----:B------:R-:W-:Y:S05]  /*be70*/  BSYNC B1 ;  /* 0x0000000000017941 */ /* 0x000fea0003800000 */
.L_x_86:
[C---:B-1----:R-:W-:Y:S01]  /*be80*/  @!P3 LEA R20, R3.reuse, R19, 0xd ;  /* 0x000000130314b211 */ /* 0x042fe200078e68ff */
[----:B------:R-:W-:Y:S05]  /*be90*/  @!P3 WARPSYNC.ALL ;  /* 0x000000000000b948 */ /* 0x000fea0003800000 */
[----:B------:R-:W-:Y:S01]  /*bea0*/  IADD3 R3, R3, 0x1, RZ ;  /* 0x0000000103037810 */ /* 0x000fe20007ffe0ff */
[----:B------:R1:W2:Y:S03]  /*beb0*/  @!P3 LDSM.16.M88.4 R4, [R20] ;  /* 0x000000001404b83b */ /* 0x0002a60000000200 */
[----:B------:R-:W-:-:S04]  /*bec0*/  ISETP.NE.AND P2, PT, R3, 0x4, PT ;  /* 0x000000040300780c */ /* 0x000fc80003f45270 */
[----:B------:R-:W-:Y:S01]  /*bed0*/  SEL R3, R3, RZ, P2 ;  /* 0x000000ff03037207 */ /* 0x000fe20001000000 */
[----:B-1----:R-:W-:-:S05]  /*bee0*/  @!P3 IMAD R20, R18, 0x2, R20 ;  /* 0x000000021214b824 */ /* 0x002fca00078e0214 */
[----:B------:R1:W3:Y:S02]  /*bef0*/  @!P3 LDSM.16.M88.4 R8, [R20] ;  /* 0x000000001408b83b */ /* 0x0002e40000000200 */
[----:B-1----:R-:W-:-:S04]  /*bf00*/  SEL R20, RZ, 0x1, P2 ;  /* 0x00000001ff147807 */ /* 0x002fc80001000000 */
[----:B------:R-:W-:-:S07]  /*bf10*/  LOP3.LUT R13, R13, R20, RZ, 0x3c, !PT ;  /* 0x000000140d0d7212 */ /* 0x000fce00078e3cff */
.L_x_84:
[----:B------:R-:W-:Y:S05]  /*bf20*/  BSYNC B0 ;  /* 0x0000000000007941 */ /* 0x000fea0003800000 */
.L_x_83:
[----:B-12---:R-:W-:Y:S02]  /*bf30*/  HADD2.F32 R22, -RZ, R6.H0_H0 ;  /* 0x20000006ff167230 */ /* 0x006fe40000004100 */
[C-C-:B------:R-:W-:Y:S01]  /*bf40*/  FFMA R44, R17.reuse, R44, R14.reuse ;  /* 0x0000002c112c7223 */ /* 0x140fe2000000000e */
[----:B------:R-:W-:Y:S02]  /*bf50*/  HADD2.F32 R20, -RZ, R4.H0_H0 ;  /* 0x20000004ff147230 */ /* 0x000fe40000004100 */
[C---:B------:R-:W-:Y:S01]  /*bf60*/  FFMA R40, R17.reuse, R40, R14 ;  /* 0x0000002811287223 */ /* 0x040fe2000000000e */
[----:B------:R-:W-:Y:S02]  /*bf70*/  HADD2.F32 R21, -RZ, R5.H0_H0 ;  /* 0x20000005ff157230 */ /* 0x000fe40000004100 */
[----:B------:R-:W-:Y:S01]  /*bf80*/  FFMA R44, R22, R16, R44 ;  /* 0x00000010162c7223 */ /* 0x000fe2000000002c */
[----:B------:R-:W-:Y:S02]  /*bf90*/  HADD2.F32 R22, -RZ, R6.H1_H1 ;  /* 0x30000006ff167230 */ /* 0x000fe40000004100 */
[C---:B------:R-:W-:Y:S01]  /*bfa0*/  FFMA R42, R17.reuse, R42, R0 ;  /* 0x0000002a112a7223 */ /* 0x040fe20000000000 */
[----:B------:R-:W-:Y:S01]  /*bfb0*/  FFMA R45, R17, R45, R14 ;  /* 0x0000002d112d7223 */ /* 0x000fe2000000000e */
[----:B------:R-:W-:Y:S01]  /*bfc0*/  FFMA R40, R20, R16, R40 ;  /* 0x0000001014287223 */ /* 0x000fe20000000028 */
[----:B------:R-:W-:-:S02]  /*bfd0*/  HADD2.F32 R20, -RZ, R4.H1_H1 ;  /* 0x30000004ff147230 */ /* 0x000fc40000004100 */
[-C--:B------:R-:W-:Y:S01]  /*bfe0*/  FFMA R42, R21, R16.reuse, R42 ;  /* 0x00000010152a7223 */ /* 0x080fe2000000002a */
[----:B------:R-:W-:Y:S01]  /*bff0*/  FFMA R45, R22, R16, R45 ;  /* 0x00000010162d7223 */ /* 0x000fe2000000002d */
[----:B------:R-:W-:Y:S02]  /*c000*/  HADD2.F32 R21, -RZ, R5.H1_H1 ;  /* 0x30000005ff157230 */ /* 0x000fe40000004100 */
[C---:B------:R-:W-:Y:S01]  /*c010*/  FFMA R41, R17.reuse, R41, R14 ;  /* 0x0000002911297223 */ /* 0x040fe2000000000e */
[--C-:B------:R-:W-:Y:S02]  /*c020*/  HADD2.F32 R22, -RZ, R7.reuse.H0_H0 ;  /* 0x20000007ff167230 */ /* 0x100fe40000004100 */
[C-C-:B------:R-:W-:Y:S01]  /*c030*/  FFMA R43, R17.reuse, R43, R0.reuse ;  /* 0x0000002b112b7223 */ /* 0x140fe20000000000 */
[----:B------:R-:W-:Y:S02]  /*c040*/  HADD2.F32 R23, -RZ, R7.H1_H1 ;  /* 0x30000007ff177230 */ /* 0x000fe40000004100 */
[C-C-:B------:R-:W-:Y:S01]  /*c050*/  FFMA R46, R17.reuse, R46, R0.reuse ;  /* 0x0000002e112e7223 */ /* 0x140fe20000000000 */
[----:B------:R-:W-:Y:S01]  /*c060*/  FFMA R47, R17, R47, R0 ;  /* 0x0000002f112f7223 */ /* 0x000fe20000000000 */
[-C--:B------:R-:W-:Y:S01]  /*c070*/  FFMA R20, R20, R16.reuse, R41 ;  /* 0x0000001014147223 */ /* 0x080fe20000000029 */
[-C--:B------:R-:W-:Y:S01]  /*c080*/  FFMA R21, R21, R16.reuse, R43 ;  /* 0x0000001015157223 */ /* 0x080fe2000000002b */
[-C--:B------:R-:W-:Y:S01]  /*c090*/  FFMA R46, R22, R16.reuse, R46 ;  /* 0x00000010162e7223 */ /* 0x080fe2000000002e */
[----:B------:R-:W-:Y:S01]  /*c0a0*/  FFMA R23, R23, R16, R47 ;  /* 0x0000001017177223 */ /* 0x000fe2000000002f */
[----:B------:R-:W-:Y:S01]  /*c0b0*/  F2FP.RELU.F16.F32.PACK_AB R22, R45, R44 ;  /* 0x0000002c2d16723e */ /* 0x000fe200000008ff */
[----:B------:R-:W-:Y:S05]  /*c0c0*/  WARPSYNC.ALL ;  /* 0x0000000000007948 */ /* 0x000fea0003800000 */
[----:B------:R-:W-:Y:S01]  /*c0d0*/  F2FP.RELU.F16.F32.PACK_AB R20, R20, R40 ;  /* 0x000000281414723e */ /* 0x000fe200000008ff */
[--C-:B---3--:R-:W-:Y:S01]  /*c0e0*/  HADD2.F32 R25, -RZ, R9.reuse.H0_H0 ;  /* 0x20000009ff197230 */ /* 0x108fe20000004100 */
[----:B------:R-:W-:Y:S01]  /*c0f0*/  F2FP.RELU.F16.F32.PACK_AB R21, R21, R42 ;  /* 0x0000002a1515723e */ /* 0x000fe200000008ff */
[----:B------:R-:W-:Y:S01]  /*c100*/  HADD2.F32 R24, -RZ, R9.H1_H1 ;  /* 0x30000009ff187230 */ /* 0x000fe20000004100 */
[----:B------:R-:W-:Y:S01]  /*c110*/  F2FP.RELU.F16.F32.PACK_AB R23, R23, R46 ;  /* 0x0000002e1717723e */ /* 0x000fe200000008ff */
[--C-:B------:R-:W-:Y:S01]  /*c120*/  HADD2.F32 R27, -RZ, R10.reuse.H0_H0 ;  /* 0x2000000aff1b7230 */ /* 0x100fe20000004100 */
[----:B------:R-:W-:Y:S01]  /*c130*/  BSSY B0, `(.L_x_88) ;  /* 0x000002d000007945 */ /* 0x000fe20003800000 */
[----:B------:R-:W-:-:S02]  /*c140*/  HADD2.F32 R26, -RZ, R10.H1_H1 ;  /* 0x3000000aff1a7230 */ /* 0x000fc40000004100 */
[----:B------:R1:W-:Y:S01]  /*c150*/  STSM.16.M88.4 [R15+0x6200], R20 ;  /* 0x006200140f007844 */ /* 0x0003e20000000200 */
[--C-:B------:R-:W-:Y:S02]  /*c160*/  HADD2.F32 R31, -RZ, R11.reuse.H0_H0 ;  /* 0x2000000bff1f7230 */ /* 0x100fe40000004100 */
[----:B------:R-:W-:Y:S02]  /*c170*/  HADD2.F32 R28, -RZ, R11.H1_H1 ;  /* 0x3000000bff1c7230 */ /* 0x000fe40000004100 */
[--C-:B-1----:R-:W-:Y:S02]  /*c180*/  HADD2.F32 R23, -RZ, R8.reuse.H0_H0 ;  /* 0x20000008ff177230 */ /* 0x102fe40000004100 */
[C-C-:B------:R-:W-:Y:S01]  /*c190*/  FFMA R21, R17.reuse, R48, R14.reuse ;  /* 0x0000003011157223 */ /* 0x140fe2000000000e */
[----:B------:R-:W-:Y:S02]  /*c1a0*/  HADD2.F32 R22, -RZ, R8.H1_H1 ;  /* 0x30000008ff167230 */ /* 0x000fe40000004100 */
[----:B------:R-:W-:Y:S01]  /*c1b0*/  FFMA R20, R17, R49, R14 ;  /* 0x0000003111147223 */ /* 0x000fe2000000000e */
[----:B------:R-:W-:Y:S01]  /*c1c0*/  FFMA R21, R23, R16, R21 ;  /* 0x0000001017157223 */ /* 0x000fe20000000015 */
[----:B------:R-:W-:-:S02]  /*c1d0*/  FFMA R23, R17, R50, R0 ;  /* 0x0000003211177223 */ /* 0x000fc40000000000 */
[-C--:B------:R-:W-:Y:S01]  /*c1e0*/  FFMA R20, R22, R16.reuse, R20 ;  /* 0x0000001016147223 */ /* 0x080fe20000000014 */
[----:B------:R-:W-:Y:S01]  /*c1f0*/  FFMA R22, R17, R51, R0 ;  /* 0x0000003311167223 */ /* 0x000fe20000000000 */
[----:B------:R-:W-:Y:S01]  /*c200*/  FFMA R23, R25, R16, R23 ;  /* 0x0000001019177223 */ /* 0x000fe20000000017 */
[C---:B------:R-:W-:Y:S02]  /*c210*/  FFMA R25, R17.reuse, R52, R14 ;  /* 0x0000003411197223 */ /* 0x040fe4000000000e */
[-C--:B------:R-:W-:Y:S01]  /*c220*/  FFMA R22, R24, R16.reuse, R22 ;  /* 0x0000001018167223 */ /* 0x080fe20000000016 */
[----:B------:R-:W-:Y:S01]  /*c230*/  FFMA R24, R17, R53, R14 ;  /* 0x0000003511187223 */ /* 0x000fe2000000000e */
[----:B------:R-:W-:Y:S01]  /*c240*/  F2FP.RELU.F16.F32.PACK_AB R20, R20, R21 ;  /* 0x000000151414723e */ /* 0x000fe200000008ff */
[-C--:B------:R-:W-:Y:S01]  /*c250*/  FFMA R25, R27, R16.reuse, R25 ;  /* 0x000000101b197223 */ /* 0x080fe20000000019 */
[C---:B------:R-:W-:Y:S01]  /*c260*/  FFMA R27, R17.reuse, R55, R0 ;  /* 0x00000037111b7223 */ /* 0x040fe20000000000 */
[----:B------:R-:W-:Y:S01]  /*c270*/  FFMA R24, R26, R16, R24 ;  /* 0x000000101a187223 */ /* 0x000fe20000000018 */
[----:B------:R-:W-:Y:S01]  /*c280*/  FFMA R26, R17, R54, R0 ;  /* 0x00000036111a7223 */ /* 0x000fe20000000000 */
[----:B------:R-:W-:Y:S01]  /*c290*/  F2FP.RELU.F16.F32.PACK_AB R21, R22, R23 ;  /* 0x000000171615723e */ /* 0x000fe200000008ff */
[----:B------:R-:W-:-:S02]  /*c2a0*/  FFMA R27, R28, R16, R27 ;  /* 0x000000101c1b7223 */ /* 0x000fc4000000001b */
        /* <DEDUP_REMOVED lines=15> */
[----:B------:R-:W-:Y:S02]  /*c3a0*/  UIADD3 UR4, UR46, 0x6200, URZ ;  /* 0x000062002e047890 */ /* 0x000fe4000fffe03f */
[----:B------:R-:W-:Y:S01]  /*c3b0*/  UIADD3.X UR11, URZ, UR39, URZ, UP0, !UPT ;  /* 0x000000273f0b7290 */ /* 0x000fe200087fe43f */
[----:B------:R-:W-:-:S08]  /*c3c0*/  UMOV UR7, UR51 ;  /* 0x0000003300077c82 */ /* 0x000fd00008000000 */
[----:B------:R2:W-:Y:S01]  /*c3d0*/  UTMASTG.3D [UR4], [UR10] ;  /* 0x000000040a0073b5 */ /* 0x0005e20008010000 */
[----:B------:R0:W-:Y:S01]  /*c3e0*/  UTMACMDFLUSH ;  /* 0x00000000000079b7 */ /* 0x0001e20000000000 */
[----:B--2---:R-:W-:-:S04]  /*c3f0*/  DEPBAR.LE SB0, 0x1 ;  /* 0x000080400000791a */ /* 0x004fc80000000000 */
.L_x_89:
[----:B------:R-:W-:Y:S05]  /*c400*/  BSYNC B0 ;  /* 0x0000000000007941 */ /* 0x000fea0003800000 */
.L_x_88:
[----:B-1----:R-:W-:Y:S01]  /*c410*/  IADD3 R21, R15, 0x6200, RZ ;  /* 0x000062000f157810 */ /* 0x002fe20007ffe0ff */
[----:B------:R-:W-:Y:S04]  /*c420*/  BAR.SYNC.DEFER_BLOCKING 0x1, 0x100 ;  /* 0x0044000000007b1d */ /* 0x000fe80000010000 */
[----:B------:R-:W-:Y:S02]  /*c430*/  IMAD R28, R18, 0x2, R21 ;  /* 0x00000002121c7824 */ /* 0x000fe400078e0215 */
[----:B------:R-:W-:Y:S04]  /*c440*/  BSSY B0, `(.L_x_90) ;  /* 0x000000a000007945 */ /* 0x000fe80003800000 */
[----:B------:R-:W-:Y:S05]  /*c450*/  @P1 BRA `(.L_x_91) ;  /* 0x0000000000201947 */ /* 0x000fea0003800000 */
[----:B------:R-:W-:-:S06]  /*c460*/  UISETP.NE.AND UP0, UPT, UR43, 0x3, UPT ;  /* 0x000000032b00788c */ /* 0x000fcc000bf05270 */
[----:B------:R-:W-:-:S13]  /*c470*/  PLOP3.LUT P2, PT, PT, PT, UP0, 0x80, 0x0 ;  /* 0x000000000000781c */ /* 0x000fda0003f4f008 */
[----:B------:R-:W-:Y:S05]  /*c480*/  @!P2 BRA `(.L_x_92) ;  /* 0x000000000004a947 */ /* 0x000fea0003800000 */
[----:B------:R-:W-:Y:S01]  /*c490*/  BPT.TRAP 0x1 ;  /* 0x000000040000795c */ /* 0x000fe20000300000 */
.L_x_92:
[----:B------:R-:W-:-:S04]  /*c4a0*/  ULEA UR4, UR8, UR46, 0x3 ;  /* 0x0000002e08047291 */ /* 0x000fc8000f8e183f */
[----:B------:R-:W-:-:S04]  /*c4b0*/  UIADD3 UR4, UR4, 0x50, URZ ;  /* 0x0000005004047890 */ /* 0x000fc8000fffe03f */
[----:B------:R-:W-:-:S09]  /*c4c0*/  UPRMT UR4, UR52, 0x654, UR4 ;  /* 0x0000065434047896 */ /* 0x000fd20008000004 */
[----:B------:R-:W-:Y:S03]  /*c4d0*/  SYNCS.ARRIVE.TRANS64.RED.A1T0 RZ, [UR4], RZ ;  /* 0x000000ffffff79a7 */ /* 0x000fe60008100404 */
.L_x_91:
[----:B------:R-:W-:Y:S05]  /*c4e0*/  BSYNC B0 ;  /* 0x0000000000007941 */ /* 0x000fea0003800000 */
.L_x_90:
        /* <DEDUP_REMOVED lines=9> */
.L_x_95:
[----:B------:R-:W-:Y:S01]  /*c580*/  LEA R20, R3, UR46, 0x3 ;  /* 0x0000002e03147c11 */ /* 0x000fe2000f8e18ff */
[----:B------:R-:W-:Y:S01]  /*c590*/  BSSY B1, `(.L_x_96) ;  /* 0x0000004000017945 */ /* 0x000fe20003800000 */
[----:B------:R-:W-:-:S04]  /*c5a0*/  SHF.L.U32 R21, R13, 0x1f, RZ ;  /* 0x0000001f0d157819 */ /* 0x000fc800000006ff */
[----:B------:R-:W1:Y:S02]  /*c5b0*/  SYNCS.PHASECHK.TRANS64.TRYWAIT P2, [R20+URZ+0x30], R21 ;  /* 0x00003015140075a7 */ /* 0x000e64000804017f */
[----:B-1----:R-:W-:Y:S05]  /*c5c0*/  @!P2 BRA `(.L_x_97) ;  /* 0x000000a0009ca947 */ /* 0x002fea0003800000 */
.L_x_364:
[----:B------:R-:W-:Y:S05]  /*c5d0*/  BSYNC B1 ;  /* 0x0000000000017941 */ /* 0x000fea0003800000 */
.L_x_96:
[C---:B-1----:R-:W-:Y:S01]  /*c5e0*/  @!P3 LEA R21, R3.reuse, R19, 0xd ;  /* 0x000000130315b211 */ /* 0x042fe200078e68ff */
[----:B------:R-:W-:Y:S05]  /*c5f0*/  @!P3 WARPSYNC.ALL ;  /* 0x000000000000b948 */ /* 0x000fea0003800000 */
[----:B------:R-:W-:Y:S01]  /*c600*/  @!P3 LEA R20, R18, R21, 0x1 ;  /* 0x000000151214b211 */ /* 0x000fe200078e08ff */
[----:B------:R1:W2:Y:S01]  /*c610*/  @!P3 LDSM.16.M88.4 R4, [R21] ;  /* 0x000000001504b83b */ /* 0x0002a20000000200 */
[----:B------:R-:W-:-:S03]  /*c620*/  VIADD R3, R3, 0x1 ;  /* 0x0000000103037836 */ /* 0x000fc60000000000 */
[----:B------:R1:W3:Y:S02]  /*c630*/  @!P3 LDSM.16.M88.4 R8, [R20] ;  /* 0x000000001408b83b */ /* 0x0002e40000000200 */
[----:B------:R-:W-:-:S04]  /*c640*/  ISETP.NE.AND P2, PT, R3, 0x4, PT ;  /* 0x000000040300780c */ /* 0x000fc80003f45270 */
[----:B------:R-:W-:Y:S02]  /*c650*/  SEL R22, RZ, 0x1, P2 ;  /* 0x00000001ff167807 */ /* 0x000fe40001000000 */
[----:B------:R-:W-:Y:S02]  /*c660*/  SEL R3, R3, RZ, P2 ;  /* 0x000000ff03037207 */ /* 0x000fe40001000000 */
[----:B-1----:R-:W-:-:S07]  /*c670*/  LOP3.LUT R13, R13, R22, RZ, 0x3c, !PT ;  /* 0x000000160d0d7212 */ /* 0x002fce00078e3cff */
.L_x_94:
[----:B------:R-:W-:Y:S05]  /*c680*/  BSYNC B0 ;  /* 0x0000000000007941 */ /* 0x000fea0003800000 */
.L_x_93:
[----:B------:R-:W4:Y:S04]  /*c690*/  LDL.LU R21, [R1+0x80] ;  /* 0x0000800001157983 */ /* 0x000f280000300800 */
        /* <DEDUP_REMOVED lines=15> */
[--C-:B--2---:R-:W-:Y:S01]  /*c790*/  HADD2.F32 R22, -RZ, R4.reuse.H1_H1 ;  /* 0x30000004ff167230 */ /* 0x104fe20000004100 */
[----:B------:R-:W-:Y:S05]  /*c7a0*/  WARPSYNC.ALL ;  /* 0x0000000000007948 */ /* 0x000fea0003800000 */
[----:B------:R-:W-:Y:S01]  /*c7b0*/  BSSY B0, `(.L_x_98) ;  /* 0x000004b000007945 */ /* 0x000fe20003800000 */
[C-C-:B----4-:R-:W-:Y:S01]  /*c7c0*/  FFMA R21, R17.reuse, R21, R2.reuse ;  /* 0x0000001511157223 */ /* 0x150fe20000000002 */
[----:B-----5:R-:W-:Y:S01]  /*c7d0*/  FFMA R23, R17, R20, R2 ;  /* 0x0000001411177223 */ /* 0x020fe20000000002 */
[----:B------:R-:W-:-:S05]  /*c7e0*/  HADD2.F32 R20, -RZ, R4.H0_H0 ;  /* 0x20000004ff147230 */ /* 0x000fca0000004100 */
[-C--:B------:R-:W-:Y:S01]  /*c7f0*/  FFMA R20, R20, R16.reuse, R21 ;  /* 0x0000001014147223 */ /* 0x080fe20000000015 */
[----:B------:R-:W-:Y:S01]  /*c800*/  FFMA R21, R22, R16, R23 ;  /* 0x0000001016157223 */ /* 0x000fe20000000017 */
[C-C-:B---3--:R-:W-:Y:S01]  /*c810*/  FFMA R23, R17.reuse, R25, R12.reuse ;  /* 0x0000001911177223 */ /* 0x148fe2000000000c */
[----:B------:R-:W-:Y:S01]  /*c820*/  FFMA R25, R17, R24, R12 ;  /* 0x0000001811197223 */ /* 0x000fe2000000000c */
[--C-:B------:R-:W-:Y:S02]  /*c830*/  HADD2.F32 R24, -RZ, R5.reuse.H1_H1 ;  /* 0x30000005ff187230 */ /* 0x100fe40000004100 */
[----:B------:R-:W-:Y:S01]  /*c840*/  HADD2.F32 R22, -RZ, R5.H0_H0 ;  /* 0x20000005ff167230 */ /* 0x000fe20000004100 */
[----:B------:R-:W-:Y:S02]  /*c850*/  F2FP.RELU.F16.F32.PACK_AB R20, R21, R20 ;  /* 0x000000141514723e */ /* 0x000fe400000008ff */
[----:B------:R-:W-:Y:S01]  /*c860*/  FFMA R27, R24, R16, R25 ;  /* 0x00000010181b7223 */ /* 0x000fe20000000019 */
[----:B------:R-:W-:Y:S01]  /*c870*/  FFMA R25, R17, R26, R2 ;  /* 0x0000001a11197223 */ /* 0x000fe20000000002 */
[----:B------:R-:W-:Y:S01]  /*c880*/  FFMA R22, R22, R16, R23 ;  /* 0x0000001016167223 */ /* 0x000fe20000000017 */
[----:B------:R-:W-:-:S02]  /*c890*/  HADD2.F32 R24, -RZ, R6.H0_H0 ;  /* 0x20000006ff187230 */ /* 0x000fc40000004100 */
[----:B------:R-:W-:Y:S01]  /*c8a0*/  FFMA R23, R17, R41, R2 ;  /* 0x0000002911177223 */ /* 0x000fe20000000002 */
[----:B------:R-:W-:Y:S01]  /*c8b0*/  HADD2.F32 R26, -RZ, R6.H1_H1 ;  /* 0x30000006ff1a7230 */ /* 0x000fe20000004100 */
[----:B------:R-:W-:Y:S02]  /*c8c0*/  F2FP.RELU.F16.F32.PACK_AB R21, R27, R22 ;  /* 0x000000161b15723e */ /* 0x000fe400000008ff */
[-C--:B------:R-:W-:Y:S02]  /*c8d0*/  FFMA R23, R24, R16.reuse, R23 ;  /* 0x0000001018177223 */ /* 0x080fe40000000017 */
[----:B------:R-:W-:Y:S01]  /*c8e0*/  FFMA R24, R26, R16, R25 ;  /* 0x000000101a187223 */ /* 0x000fe20000000019 */
[--C-:B------:R-:W-:Y:S02]  /*c8f0*/  HADD2.F32 R26, -RZ, R7.reuse.H1_H1 ;  /* 0x30000007ff1a7230 */ /* 0x100fe40000004100 */
[----:B------:R-:W-:Y:S02]  /*c900*/  FFMA R25, R17, R39, R12 ;  /* 0x0000002711197223 */ /* 0x000fe4000000000c */
[----:B------:R-:W-:Y:S01]  /*c910*/  F2FP.RELU.F16.F32.PACK_AB R22, R24, R23 ;  /* 0x000000171816723e */ /* 0x000fe200000008ff */
[----:B------:R-:W-:-:S02]  /*c920*/  HADD2.F32 R24, -RZ, R7.H0_H0 ;  /* 0x20000007ff187230 */ /* 0x000fc40000004100 */
[C---:B------:R-:W-:Y:S01]  /*c930*/  FFMA R23, R17.reuse, R40, R12 ;  /* 0x0000002811177223 */ /* 0x040fe2000000000c */
[C-C-:B------:R-:W-:Y:S01]  /*c940*/  FFMA R27, R17.reuse, R32, R2.reuse ;  /* 0x00000020111b7223 */ /* 0x140fe20000000002 */
[--C-:B------:R-:W-:Y:S02]  /*c950*/  HADD2.F32 R32, -RZ, R8.reuse.H1_H1 ;  /* 0x30000008ff207230 */ /* 0x100fe40000004100 */
[-C--:B------:R-:W-:Y:S01]  /*c960*/  FFMA R23, R24, R16.reuse, R23 ;  /* 0x0000001018177223 */ /* 0x080fe20000000017 */
[----:B------:R-:W-:Y:S01]  /*c970*/  FFMA R24, R26, R16, R25 ;  /* 0x000000101a187223 */ /* 0x000fe20000000019 */
[----:B------:R-:W-:Y:S02]  /*c980*/  HADD2.F32 R26, -RZ, R8.H0_H0 ;  /* 0x20000008ff1a7230 */ /* 0x000fe40000004100 */
[C---:B------:R-:W-:Y:S01]  /*c990*/  FFMA R25, R17.reuse, R38, R2 ;  /* 0x0000002611197223 */ /* 0x040fe20000000002 */
[C-C-:B------:R-:W-:Y:S01]  /*c9a0*/  FFMA R31, R17.reuse, R31, R12.reuse ;  /* 0x0000001f111f7223 */ /* 0x140fe2000000000c */
[----:B------:R-:W-:Y:S01]  /*c9b0*/  HADD2.F32 R38, -RZ, R11.H1_H1 ;  /* 0x3000000bff267230 */ /* 0x000fe20000004100 */
[----:B------:R-:W-:Y:S01]  /*c9c0*/  F2FP.RELU.F16.F32.PACK_AB R23, R24, R23 ;  /* 0x000000171817723e */ /* 0x000fe200000008ff */
[-C--:B------:R-:W-:Y:S01]  /*c9d0*/  FFMA R25, R26, R16.reuse, R25 ;  /* 0x000000101a197223 */ /* 0x080fe20000000019 */
[----:B------:R-:W-:Y:S01]  /*c9e0*/  FFMA R26, R32, R16, R27 ;  /* 0x00000010201a7223 */ /* 0x000fe2000000001b */
[----:B------:R-:W-:Y:S01]  /*c9f0*/  FFMA R27, R17, R34, R12 ;  /* 0x00000022111b7223 */ /* 0x000fe2000000000c */
[--C-:B------:R-:W-:Y:S01]  /*ca00*/  HADD2.F32 R32, -RZ, R9.reuse.H0_H0 ;  /* 0x20000009ff207230 */ /* 0x100fe20000004100 */
[----:B------:R1:W-:Y:S01]  /*ca10*/  STSM.16.M88.4 [R15+0x200], R20 ;  /* 0x000200140f007844 */ /* 0x0003e20000000200 */
[----:B------:R-:W-:-:S02]  /*ca20*/  HADD2.F32 R34, -RZ, R9.H1_H1 ;  /* 0x30000009ff227230 */ /* 0x000fc40000004100 */
[C-C-:B------:R-:W-:Y:S01]  /*ca30*/  FFMA R33, R17.reuse, R33, R2.reuse ;  /* 0x0000002111217223 */ /* 0x140fe20000000002 */
[----:B------:R-:W-:Y:S01]  /*ca40*/  F2FP.RELU.F16.F32.PACK_AB R24, R26, R25 ;  /* 0x000000191a18723e */ /* 0x000fe200000008ff */
[-C--:B------:R-:W-:Y:S01]  /*ca50*/  FFMA R27, R32, R16.reuse, R27 ;  /* 0x00000010201b7223 */ /* 0x080fe2000000001b */
[----:B------:R-:W-:Y:S01]  /*ca60*/  FFMA R32, R34, R16, R31 ;  /* 0x0000001022207223 */ /* 0x000fe2000000001f */
[C---:B------:R-:W-:Y:S01]  /*ca70*/  FFMA R31, R17.reuse, R36, R2 ;  /* 0x00000024111f7223 */ /* 0x040fe20000000002 */
[--C-:B------:R-:W-:Y:S02]  /*ca80*/  HADD2.F32 R34, -RZ, R10.reuse.H0_H0 ;  /* 0x2000000aff227230 */ /* 0x100fe40000004100 */
[----:B------:R-:W-:Y:S01]  /*ca90*/  FFMA R35, R17, R35, R12 ;  /* 0x0000002311237223 */ /* 0x000fe2000000000c */
[----:B------:R-:W-:Y:S01]  /*caa0*/  HADD2.F32 R36, -RZ, R10.H1_H1 ;  /* 0x3000000aff247230 */ /* 0x000fe20000004100 */
[----:B------:R-:W-:Y:S01]  /*cab0*/  F2FP.RELU.F16.F32.PACK_AB R25, R32, R27 ;  /* 0x0000001b2019723e */ /* 0x000fe200000008ff */
[----:B------:R-:W-:-:S03]  /*cac0*/  FFMA R31, R34, R16, R31 ;  /* 0x00000010221f7223 */ /* 0x000fc6000000001f */
[-C--:B------:R-:W-:Y:S01]  /*cad0*/  FFMA R34, R36, R16.reuse, R33 ;  /* 0x0000001024227223 */ /* 0x080fe20000000021 */
[----:B------:R-:W-:Y:S02]  /*cae0*/  HADD2.F32 R36, -RZ, R11.H0_H0 ;  /* 0x2000000bff247230 */ /* 0x000fe40000004100 */
[----:B------:R-:W-:Y:S02]  /*caf0*/  FFMA R33, R17, R37, R12 ;  /* 0x0000002511217223 */ /* 0x000fe4000000000c */
[----:B------:R-:W-:Y:S02]  /*cb00*/  F2FP.RELU.F16.F32.PACK_AB R26, R34, R31 ;  /* 0x0000001f221a723e */ /* 0x000fe400000008ff */
[-C--:B------:R-:W-:Y:S01]  /*cb10*/  FFMA R33, R36, R16.reuse, R33 ;  /* 0x0000001024217223 */ /* 0x080fe20000000021 */
[----:B------:R-:W-:-:S05]  /*cb20*/  FFMA R36, R38, R16, R35 ;  /* 0x0000001026247223 */ /* 0x000fca0000000023 */
[----:B------:R-:W-:-:S05]  /*cb30*/  F2FP.RELU.F16.F32.PACK_AB R27, R36, R33 ;  /* 0x00000021241b723e */ /* 0x000fca00000008ff */
[----:B------:R1:W-:Y:S01]  /*cb40*/  STSM.16.M88.4 [R160], R24 ;  /* 0x00000018a0007844 */ /* 0x0003e20000000200 */
        /* <DEDUP_REMOVED lines=17> */
.L_x_99:
[----:B------:R-:W-:Y:S05]  /*cc60*/  BSYNC B0 ;  /* 0x0000000000007941 */ /* 0x000fea0003800000 */
.L_x_98:
[----:B------:R-:W-:Y:S06]  /*cc70*/  BAR.SYNC.DEFER_BLOCKING 0x1, 0x100 ;  /* 0x0044000000007b1d */ /* 0x000fec0000010000 */
[----:B------:R-:W-:Y:S04]  /*cc80*/  BSSY B0, `(.L_x_100) ;  /* 0x000000a000007945 */ /* 0x000fe80003800000 */
[----:B------:R-:W-:Y:S05]  /*cc90*/  @P1 BRA `(.L_x_101) ;  /* 0x0000000000201947 */ /* 0x000fea0003800000 */
[----:B------:R-:W-:-:S06]  /*cca0*/  UISETP.NE.AND UP0, UPT, UR43, 0x3, UPT ;  /* 0x000000032b00788c */ /* 0x000fcc000bf05270 */
[----:B------:R-:W-:-:S13]  /*ccb0*/  PLOP3.LUT P2, PT, PT, PT, UP0, 0x80, 0x0 ;  /* 0x000000000000781c */ /* 0x000fda0003f4f008 */
[----:B------:R-:W-:Y:S05]  /*ccc0*/  @!P2 BRA `(.L_x_102) ;  /* 0x000000000004a947 */ /* 0x000fea0003800000 */
[----:B------:R-:W-:Y:S01]  /*ccd0*/  BPT.TRAP 0x1 ;  /* 0x000000040000795c */ /* 0x000fe20000300000 */
.L_x_102:
[----:B------:R-:W-:-:S04]  /*cce0*/  ULEA UR4, UR8, UR46, 0x3 ;  /* 0x0000002e08047291 */ /* 0x000fc8000f8e183f */
[----:B------:R-:W-:-:S04]  /*ccf0*/  UIADD3 UR4, UR4, 0x50, URZ ;  /* 0x0000005004047890 */ /* 0x000fc8000fffe03f */
[----:B------:R-:W-:-:S09]  /*cd00*/  UPRMT UR4, UR52, 0x654, UR4 ;  /* 0x0000065434047896 */ /* 0x000fd20008000004 */
[----:B------:R-:W-:Y:S03]  /*cd10*/  SYNCS.ARRIVE.TRANS64.RED.A1T0 RZ, [UR4], RZ ;  /* 0x000000ffffff79a7 */ /* 0x000fe60008100404 */
.L_x_101:
[----:B------:R-:W-:Y:S05]  /*cd20*/  BSYNC B0 ;  /* 0x0000000000007941 */ /* 0x000fea0003800000 */
.L_x_100:
        /* <DEDUP_REMOVED lines=9> */
.L_x_105:
[----:B-1----:R-:W-:Y:S01]  /*cdc0*/  LEA R20, R3, UR46, 0x3 ;  /* 0x0000002e03147c11 */ /* 0x002fe2000f8e18ff */
[----:B------:R-:W-:Y:S01]  /*cdd0*/  BSSY B1, `(.L_x_106) ;  /* 0x0000006000017945 */ /* 0x000fe20003800000 */
[----:B------:R-:W-:Y:S02]  /*cde0*/  SHF.L.U32 R21, R13, 0x1f, RZ ;  /* 0x0000001f0d157819 */ /* 0x000fe400000006ff */
[----:B------:R-:W-:Y:S02]  /*cdf0*/  @!P3 LEA R23, R3, R19, 0xd ;  /* 0x000000130317b211 */ /* 0x000fe400078e68ff */
[----:B------:R-:W1:Y:S02]  /*ce00*/  SYNCS.PHASECHK.TRANS64.TRYWAIT P2, [R20+URZ+0x30], R21 ;  /* 0x00003015140075a7 */ /* 0x000e64000804017f */
[----:B------:R-:W-:Y:S01]  /*ce10*/  @!P3 LEA R22, R18, R23, 0x1 ;  /* 0x000000171216b211 */ /* 0x000fe200078e08ff */
[----:B-1----:R-:W-:Y:S06]  /*ce20*/  @!P2 BRA `(.L_x_107) ;  /* 0x000000980098a947 */ /* 0x002fec0003800000 */
.L_x_365:
[----:B------:R-:W-:Y:S05]  /*ce30*/  BSYNC B1 ;  /* 0x0000000000017941 */ /* 0x000fea0003800000 */
.L_x_106:
[----:B------:R-:W-:Y:S05]  /*ce40*/  @!P3 WARPSYNC.ALL ;  /* 0x000000000000b948 */ /* 0x000fea0003800000 */
[----:B------:R2:W3:Y:S01]  /*ce50*/  @!P3 LDSM.16.M88.4 R4, [R23] ;  /* 0x000000001704b83b */ /* 0x0004e20000000200 */
[----:B------:R-:W-:-:S03]  /*ce60*/  VIADD R3, R3, 0x1 ;  /* 0x0000000103037836 */ /* 0x000fc60000000000 */
[----:B------:R2:W4:Y:S02]  /*ce70*/  @!P3 LDSM.16.M88.4 R8, [R22] ;  /* 0x000000001608b83b */ /* 0x0005240000000200 */
[----:B------:R-:W-:-:S04]  /*ce80*/  ISETP.NE.AND P2, PT, R3, 0x4, PT ;  /* 0x000000040300780c */ /* 0x000fc80003f45270 */
[----:B-1----:R-:W-:Y:S02]  /*ce90*/  SEL R20, RZ, 0x1, P2 ;  /* 0x00000001ff147807 */ /* 0x002fe40001000000 */
[----:B------:R-:W-:Y:S02]  /*cea0*/  SEL R3, R3, RZ, P2 ;  /* 0x000000ff03037207 */ /* 0x000fe40001000000 */
[----:B--2---:R-:W-:-:S07]  /*ceb0*/  LOP3.LUT R13, R13, R20, RZ, 0x3c, !PT ;  /* 0x000000140d0d7212 */ /* 0x004fce00078e3cff */
.L_x_104:
[----:B------:R-:W-:Y:S05]  /*cec0*/  BSYNC B0 ;  /* 0x0000000000007941 */ /* 0x000fea0003800000 */
.L_x_103:
[--C-:B-1-3--:R-:W-:Y:S02]  /*ced0*/  HADD2.F32 R20, -RZ, R4.reuse.H0_H0 ;  /* 0x20000004ff147230 */ /* 0x10afe40000004100 */
[C-C-:B------:R-:W-:Y:S01]  /*cee0*/  FFMA R21, R17.reuse, R56, R14.reuse ;  /* 0x0000003811157223 */ /* 0x140fe2000000000e */
[----:B------:R-:W-:Y:S02]  /*cef0*/  HADD2.F32 R22, -RZ, R4.H1_H1 ;  /* 0x30000004ff167230 */ /* 0x000fe40000004100 */
[C---:B------:R-:W-:Y:S01]  /*cf00*/  FFMA R57, R17.reuse, R57, R14 ;  /* 0x0000003911397223 */ /* 0x040fe2000000000e */
[--C-:B------:R-:W-:Y:S02]  /*cf10*/  HADD2.F32 R24, -RZ, R5.reuse.H0_H0 ;  /* 0x20000005ff187230 */ /* 0x100fe40000004100 */
[C-C-:B------:R-:W-:Y:S01]  /*cf20*/  FFMA R23, R17.reuse, R58, R0.reuse ;  /* 0x0000003a11177223 */ /* 0x140fe20000000000 */
[----:B------:R-:W-:Y:S02]  /*cf30*/  HADD2.F32 R26, -RZ, R5.H1_H1 ;  /* 0x30000005ff1a7230 */ /* 0x000fe40000004100 */
[----:B------:R-:W-:Y:S01]  /*cf40*/  FFMA R59, R17, R59, R0 ;  /* 0x0000003b113b7223 */ /* 0x000fe20000000000 */
[-C--:B------:R-:W-:Y:S01]  /*cf50*/  FFMA R20, R20, R16.reuse, R21 ;  /* 0x0000001014147223 */ /* 0x080fe20000000015 */
[-C--:B------:R-:W-:Y:S01]  /*cf60*/  FFMA R21, R22, R16.reuse, R57 ;  /* 0x0000001016157223 */ /* 0x080fe20000000039 */
[-C--:B------:R-:W-:Y:S01]  /*cf70*/  FFMA R22, R24, R16.reuse, R23 ;  /* 0x0000001018167223 */ /* 0x080fe20000000017 */
[----:B------:R-:W-:Y:S01]  /*cf80*/  FFMA R23, R26, R16, R59 ;  /* 0x000000101a177223 */ /* 0x000fe2000000003b */
[----:B------:R-:W-:-:S02]  /*cf90*/  HADD2.F32 R24, -RZ, R6.H0_H0 ;  /* 0x20000006ff187230 */ /* 0x000fc40000004100 */
        /* <DEDUP_REMOVED lines=11> */
[----:B----4-:R-:W-:-:S02]  /*d050*/  HADD2.F32 R34, -RZ, R8.H1_H1 ;  /* 0x30000008ff227230 */ /* 0x010fc40000004100 */
[C---:B------:R-:W-:Y:S01]  /*d060*/  FFMA R65, R17.reuse, R65, R14 ;  /* 0x0000004111417223 */ /* 0x040fe2000000000e */
[--C-:B------:R-:W-:Y:S02]  /*d070*/  HADD2.F32 R36, -RZ, R9.reuse.H0_H0 ;  /* 0x20000009ff247230 */ /* 0x100fe40000004100 */
[C---:B------:R-:W-:Y:S01]  /*d080*/  FFMA R33, R17.reuse, R66, R0 ;  /* 0x0000004211217223 */ /* 0x040fe20000000000 */
[----:B------:R-:W-:Y:S02]  /*d090*/  HADD2.F32 R32, -RZ, R8.H0_H0 ;  /* 0x20000008ff207230 */ /* 0x000fe40000004100 */
[C---:B------:R-:W-:Y:S01]  /*d0a0*/  FFMA R31, R17.reuse, R64, R14 ;  /* 0x00000040111f7223 */ /* 0x040fe2000000000e */
        /* <DEDUP_REMOVED lines=21> */
[----:B------:R-:W-:Y:S01]  /*d200*/  BSSY B0, `(.L_x_108) ;  /* 0x000001a000007945 */ /* 0x000fe20003800000 */
[----:B------:R-:W-:-:S02]  /*d210*/  F2FP.RELU.F16.F32.PACK_AB R22, R25, R24 ;  /* 0x000000181916723e */ /* 0x000fc400000008ff */
[----:B------:R-:W-:Y:S02]  /*d220*/  F2FP.RELU.F16.F32.PACK_AB R23, R27, R26 ;  /* 0x0000001a1b17723e */ /* 0x000fe400000008ff */
[----:B------:R-:W-:Y:S02]  /*d230*/  F2FP.RELU.F16.F32.PACK_AB R24, R65, R32 ;  /* 0x000000204118723e */ /* 0x000fe400000008ff */
[----:B------:R-:W-:Y:S01]  /*d240*/  F2FP.RELU.F16.F32.PACK_AB R25, R67, R34 ;  /* 0x000000224319723e */ /* 0x000fe200000008ff */
[----:B------:R1:W-:Y:S01]  /*d250*/  STSM.16.M88.4 [R15+0x2200], R20 ;  /* 0x002200140f007844 */ /* 0x0003e20000000200 */
[----:B------:R-:W-:Y:S02]  /*d260*/  F2FP.RELU.F16.F32.PACK_AB R26, R36, R31 ;  /* 0x0000001f241a723e */ /* 0x000fe400000008ff */
        /* <DEDUP_REMOVED lines=19> */
.L_x_109:
[----:B------:R-:W-:Y:S05]  /*d3a0*/  BSYNC B0 ;  /* 0x0000000000007941 */ /* 0x000fea0003800000 */
.L_x_108:
[----:B------:R-:W-:Y:S06]  /*d3b0*/  BAR.SYNC.DEFER_BLOCKING 0x1, 0x100 ;  /* 0x0044000000007b1d */ /* 0x000fec0000010000 */
[----:B------:R-:W-:Y:S04]  /*d3c0*/  BSSY B0, `(.L_x_110) ;  /* 0x000000a000007945 */ /* 0x000fe80003800000 */
[----:B------:R-:W-:Y:S05]  /*d3d0*/  @P1 BRA `(.L_x_111) ;  /* 0x0000000000201947 */ /* 0x000fea0003800000 */
[----:B------:R-:W-:-:S06]  /*d3e0*/  UISETP.NE.AND UP0, UPT, UR43, 0x3, UPT ;  /* 0x000000032b00788c */ /* 0x000fcc000bf05270 */
[----:B------:R-:W-:-:S13]  /*d3f0*/  PLOP3.LUT P2, PT, PT, PT, UP0, 0x80, 0x0 ;  /* 0x000000000000781c */ /* 0x000fda0003f4f008 */
[----:B------:R-:W-:Y:S05]  /*d400*/  @!P2 BRA `(.L_x_112) ;  /* 0x000000000004a947 */ /* 0x000fea0003800000 */
[----:B------:R-:W-:Y:S01]  /*d410*/  BPT.TRAP 0x1 ;  /* 0x000000040000795c */ /* 0x000fe20000300000 */
.L_x_112:
[----:B------:R-:W-:-:S04]  /*d420*/  ULEA UR4, UR8, UR46, 0x3 ;  /* 0x0000002e08047291 */ /* 0x000fc8000f8e183f */
[----:B------:R-:W-:-:S04]  /*d430*/  UIADD3 UR4, UR4, 0x50, URZ ;  /* 0x0000005004047890 */ /* 0x000fc8000fffe03f */
[----:B------:R-:W-:-:S09]  /*d440*/  UPRMT UR4, UR52, 0x654, UR4 ;  /* 0x0000065434047896 */ /* 0x000fd20008000004 */
[----:B------:R-:W-:Y:S03]  /*d450*/  SYNCS.ARRIVE.TRANS64.RED.A1T0 RZ, [UR4], RZ ;  /* 0x000000ffffff79a7 */ /* 0x000fe60008100404 */
.L_x_111:
[----:B------:R-:W-:Y:S05]  /*d460*/  BSYNC B0 ;  /* 0x0000000000007941 */ /* 0x000fea0003800000 */
.L_x_110:
        /* <DEDUP_REMOVED lines=9> */
.L_x_115:
[----:B-1----:R-:W-:Y:S01]  /*d500*/  LEA R20, R3, UR46, 0x3 ;  /* 0x0000002e03147c11 */ /* 0x002fe2000f8e18ff */
[----:B------:R-:W-:Y:S01]  /*d510*/  BSSY B1, `(.L_x_116) ;  /* 0x0000006000017945 */ /* 0x000fe20003800000 */
[----:B------:R-:W-:Y:S02]  /*d520*/  SHF.L.U32 R21, R13, 0x1f, RZ ;  /* 0x0000001f0d157819 */ /* 0x000fe400000006ff */
[----:B------:R-:W-:Y:S02]  /*d530*/  @!P3 LEA R23, R3, R19, 0xd ;  /* 0x000000130317b211 */ /* 0x000fe400078e68ff */
[----:B------:R-:W1:Y:S02]  /*d540*/  SYNCS.PHASECHK.TRANS64.TRYWAIT P2, [R20+URZ+0x30], R21 ;  /* 0x00003015140075a7 */ /* 0x000e64000804017f */
[----:B------:R-:W-:Y:S01]  /*d550*/  @!P3 LEA R22, R18, R23, 0x1 ;  /* 0x000000171216b211 */ /* 0x000fe200078e08ff */
[----:B-1----:R-:W-:Y:S06]  /*d560*/  @!P2 BRA `(.L_x_117) ;  /* 0x0000009000dca947 */ /* 0x002fec0003800000 */
.L_x_366:
[----:B------:R-:W-:Y:S05]  /*d570*/  BSYNC B1 ;  /* 0x0000000000017941 */ /* 0x000fea0003800000 */
.L_x_116:
        /* <DEDUP_REMOVED lines=8> */
.L_x_114:
[----:B------:R-:W-:Y:S05]  /*d600*/  BSYNC B0 ;  /* 0x0000000000007941 */ /* 0x000fea0003800000 */
.L_x_113:
[----:B-1----:R-:W2:Y:S04]  /*d610*/  LDL.LU R21, [R1+0xc0] ;  /* 0x0000c00001157983 */ /* 0x002ea80000300800 */
[----:B------:R-:W5:Y:S04]  /*d620*/  LDL.LU R22, [R1+0xc4] ;  /* 0x0000c40001167983 */ /* 0x000f680000300800 */
[----:B------:R-:W4:Y:S04]  /*d630*/  LDL.LU R20, [R1+0xc8] ;  /* 0x0000c80001147983 */ /* 0x000f280000300800 */
        /* <DEDUP_REMOVED lines=12> */
[----:B------:R-:W4:Y:S01]  /*d700*/  LDL.LU R43, [R1+0xfc] ;  /* 0x0000fc00012b7983 */ /* 0x000f220000300800 */
[--C-:B---3--:R-:W-:Y:S01]  /*d710*/  HADD2.F32 R24, -RZ, R5.reuse.H0_H0 ;  /* 0x20000005ff187230 */ /* 0x108fe20000004100 */
[----:B------:R-:W-:Y:S05]  /*d720*/  WARPSYNC.ALL ;  /* 0x0000000000007948 */ /* 0x000fea0003800000 */
[----:B------:R-:W-:Y:S01]  /*d730*/  HADD2.F32 R26, -RZ, R5.H1_H1 ;  /* 0x30000005ff1a7230 */ /* 0x000fe20000004100 */
[----:B------:R-:W-:Y:S01]  /*d740*/  BSSY B0, `(.L_x_118) ;  /* 0x000004a000007945 */ /* 0x000fe20003800000 */
[C-C-:B--2---:R-:W-:Y:S01]  /*d750*/  FFMA R21, R17.reuse, R21, R2.reuse ;  /* 0x0000001511157223 */ /* 0x144fe20000000002 */
[----:B-----5:R-:W-:Y:S01]  /*d760*/  FFMA R23, R17, R22, R2 ;  /* 0x0000001611177223 */ /* 0x020fe20000000002 */
[----:B------:R-:W-:-:S02]  /*d770*/  HADD2.F32 R22, -RZ, R4.H1_H1 ;  /* 0x30000004ff167230 */ /* 0x000fc40000004100 */
[C-C-:B----4-:R-:W-:Y:S01]  /*d780*/  FFMA R25, R17.reuse, R20, R12.reuse ;  /* 0x0000001411197223 */ /* 0x150fe2000000000c */
[----:B------:R-:W-:Y:S02]  /*d790*/  HADD2.F32 R20, -RZ, R4.H0_H0 ;  /* 0x20000004ff147230 */ /* 0x000fe40000004100 */
[----:B------:R-:W-:-:S03]  /*d7a0*/  FFMA R27, R17, R27, R12 ;  /* 0x0000001b111b7223 */ /* 0x000fc6000000000c */
[-C--:B------:R-:W-:Y:S01]  /*d7b0*/  FFMA R20, R20, R16.reuse, R21 ;  /* 0x0000001014147223 */ /* 0x080fe20000000015 */
[-C--:B------:R-:W-:Y:S01]  /*d7c0*/  FFMA R21, R22, R16.reuse, R23 ;  /* 0x0000001016157223 */ /* 0x080fe20000000017 */
[-C--:B------:R-:W-:Y:S01]  /*d7d0*/  FFMA R22, R24, R16.reuse, R25 ;  /* 0x0000001018167223 */ /* 0x080fe20000000019 */
[----:B------:R-:W-:Y:S01]  /*d7e0*/  FFMA R33, R26, R16, R27 ;  /* 0x000000101a217223 */ /* 0x000fe2000000001b */
[--C-:B------:R-:W-:Y:S02]  /*d7f0*/  HADD2.F32 R26, -RZ, R6.reuse.H1_H1 ;  /* 0x30000006ff1a7230 */ /* 0x100fe40000004100 */
[C-C-:B------:R-:W-:Y:S01]  /*d800*/  FFMA R23, R17.reuse, R35, R2.reuse ;  /* 0x0000002311177223 */ /* 0x140fe20000000002 */
[----:B------:R-:W-:Y:S01]  /*d810*/  FFMA R25, R17, R34, R2 ;  /* 0x0000002211197223 */ /* 0x000fe20000000002 */
[----:B------:R-:W-:Y:S01]  /*d820*/  HADD2.F32 R34, -RZ, R7.H1_H1 ;  /* 0x30000007ff227230 */ /* 0x000fe20000004100 */
[----:B------:R-:W-:Y:S01]  /*d830*/  F2FP.RELU.F16.F32.PACK_AB R20, R21, R20 ;  /* 0x000000141514723e */ /* 0x000fe200000008ff */
[----:B------:R-:W-:-:S02]  /*d840*/  HADD2.F32 R24, -RZ, R6.H0_H0 ;  /* 0x20000006ff187230 */ /* 0x000fc40000004100 */
[--C-:B------:R-:W-:Y:S01]  /*d850*/  FFMA R27, R17, R32, R12.reuse ;  /* 0x00000020111b7223 */ /* 0x100fe2000000000c */
[----:B------:R-:W-:Y:S02]  /*d860*/  HADD2.F32 R32, -RZ, R7.H0_H0 ;  /* 0x20000007ff207230 */ /* 0x000fe40000004100 */
[----:B------:R-:W-:Y:S01]  /*d870*/  FFMA R35, R26, R16, R25 ;  /* 0x000000101a237223 */ /* 0x000fe20000000019 */
[----:B------:R-:W-:Y:S01]  /*d880*/  F2FP.RELU.F16.F32.PACK_AB R21, R33, R22 ;  /* 0x000000162115723e */ /* 0x000fe200000008ff */
[----:B------:R-:W-:Y:S01]  /*d890*/  FFMA R31, R17, R31, R12 ;  /* 0x0000001f111f7223 */ /* 0x000fe2000000000c */
[-C--:B------:R-:W-:Y:S01]  /*d8a0*/  FFMA R24, R24, R16.reuse, R23 ;  /* 0x0000001018187223 */ /* 0x080fe20000000017 */
[-C--:B------:R-:W-:Y:S01]  /*d8b0*/  FFMA R26, R32, R16.reuse, R27 ;  /* 0x00000010201a7223 */ /* 0x080fe2000000001b */
[--C-:B------:R-:W-:Y:S02]  /*d8c0*/  HADD2.F32 R32, -RZ, R8.reuse.H0_H0 ;  /* 0x20000008ff207230 */ /* 0x100fe40000004100 */
[----:B------:R-:W-:Y:S01]  /*d8d0*/  FFMA R37, R34, R16, R31 ;  /* 0x0000001022257223 */ /* 0x000fe2000000001f */
[----:B------:R-:W-:-:S02]  /*d8e0*/  HADD2.F32 R34, -RZ, R8.H1_H1 ;  /* 0x30000008ff227230 */ /* 0x000fc40000004100 */
[--C-:B------:R-:W-:Y:S01]  /*d8f0*/  FFMA R23, R17, R41, R2.reuse ;  /* 0x0000002911177223 */ /* 0x100fe20000000002 */
[----:B------:R-:W-:Y:S01]  /*d900*/  F2FP.RELU.F16.F32.PACK_AB R22, R35, R24 ;  /* 0x000000182316723e */ /* 0x000fe200000008ff */
[C---:B------:R-:W-:Y:S01]  /*d910*/  FFMA R25, R17.reuse, R38, R2 ;  /* 0x0000002611197223 */ /* 0x040fe20000000002 */
[--C-:B------:R-:W-:Y:S02]  /*d920*/  HADD2.F32 R38, -RZ, R9.reuse.H1_H1 ;  /* 0x30000009ff267230 */ /* 0x100fe40000004100 */
[----:B------:R-:W-:Y:S01]  /*d930*/  FFMA R32, R32, R16, R23 ;  /* 0x0000001020207223 */ /* 0x000fe20000000017 */
[C-C-:B------:R-:W-:Y:S01]  /*d940*/  FFMA R27, R17.reuse, R36, R12.reuse ;  /* 0x00000024111b7223 */ /* 0x140fe2000000000c */
[----:B------:R-:W-:Y:S02]  /*d950*/  HADD2.F32 R36, -RZ, R9.H0_H0 ;  /* 0x20000009ff247230 */ /* 0x000fe40000004100 */
[----:B------:R-:W-:Y:S01]  /*d960*/  FFMA R31, R17, R39, R12 ;  /* 0x00000027111f7223 */ /* 0x000fe2000000000c */
[----:B------:R-:W-:-:S02]  /*d970*/  FFMA R39, R34, R16, R25 ;  /* 0x0000001022277223 */ /* 0x000fc40000000019 */
[-C--:B------:R-:W-:Y:S01]  /*d980*/  FFMA R34, R36, R16.reuse, R27 ;  /* 0x0000001024227223 */ /* 0x080fe2000000001b */
[--C-:B------:R-:W-:Y:S02]  /*d990*/  HADD2.F32 R36, -RZ, R10.reuse.H0_H0 ;  /* 0x2000000aff247230 */ /* 0x100fe40000004100 */
[----:B------:R-:W-:Y:S01]  /*d9a0*/  FFMA R41, R38, R16, R31 ;  /* 0x0000001026297223 */ /* 0x000fe2000000001f */
[----:B------:R-:W-:Y:S02]  /*d9b0*/  HADD2.F32 R38, -RZ, R10.H1_H1 ;  /* 0x3000000aff267230 */ /* 0x000fe40000004100 */
[--C-:B------:R-:W-:Y:S01]  /*d9c0*/  FFMA R23, R17, R44, R2.reuse ;  /* 0x0000002c11177223 */ /* 0x100fe20000000002 */
[----:B------:R-:W-:Y:S01]  /*d9d0*/  F2FP.RELU.F16.F32.PACK_AB R24, R39, R32 ;  /* 0x000000202718723e */ /* 0x000fe200000008ff */
[----:B------:R-:W-:Y:S01]  /*d9e0*/  FFMA R25, R17, R42, R2 ;  /* 0x0000002a11197223 */ /* 0x000fe20000000002 */
[--C-:B------:R-:W-:Y:S02]  /*d9f0*/  HADD2.F32 R42, -RZ, R11.reuse.H1_H1 ;  /* 0x3000000bff2a7230 */ /* 0x100fe40000004100 */
[----:B------:R-:W-:Y:S01]  /*da00*/  FFMA R36, R36, R16, R23 ;  /* 0x0000001024247223 */ /* 0x000fe20000000017 */
[----:B------:R-:W-:Y:S01]  /*da10*/  F2FP.RELU.F16.F32.PACK_AB R23, R37, R26 ;  /* 0x0000001a2517723e */ /* 0x000fe200000008ff */
[----:B------:R-:W-:Y:S01]  /*da20*/  FFMA R27, R17, R40, R12 ;  /* 0x00000028111b7223 */ /* 0x000fe2000000000c */
[----:B------:R-:W-:-:S02]  /*da30*/  HADD2.F32 R40, -RZ, R11.H0_H0 ;  /* 0x2000000bff287230 */ /* 0x000fc40000004100 */
[----:B------:R-:W-:Y:S01]  /*da40*/  FFMA R31, R17, R43, R12 ;  /* 0x0000002b111f7223 */ /* 0x000fe2000000000c */
[-C--:B------:R-:W-:Y:S02]  /*da50*/  FFMA R43, R38, R16.reuse, R25 ;  /* 0x00000010262b7223 */ /* 0x080fe40000000019 */
[----:B------:R-:W-:Y:S01]  /*da60*/  FFMA R27, R40, R16, R27 ;  /* 0x00000010281b7223 */ /* 0x000fe2000000001b */
[----:B------:R-:W-:Y:S01]  /*da70*/  F2FP.RELU.F16.F32.PACK_AB R25, R41, R34 ;  /* 0x000000222919723e */ /* 0x000fe200000008ff */
[----:B------:R-:W-:Y:S01]  /*da80*/  FFMA R38, R42, R16, R31 ;  /* 0x000000102a267223 */ /* 0x000fe2000000001f */
[----:B------:R1:W-:Y:S01]  /*da90*/  STSM.16.M88.4 [R15+0x4200], R20 ;  /* 0x004200140f007844 */ /* 0x0003e20000000200 */
[----:B------:R-:W-:-:S03]  /*daa0*/  F2FP.RELU.F16.F32.PACK_AB R26, R43, R36 ;  /* 0x000000242b1a723e */ /* 0x000fc600000008ff */
        /* <DEDUP_REMOVED lines=19> */
.L_x_119:
[----:B------:R-:W-:Y:S05]  /*dbe0*/  BSYNC B0 ;  /* 0x0000000000007941 */ /* 0x000fea0003800000 */
.L_x_118:
[----:B------:R-:W-:Y:S06]  /*dbf0*/  BAR.SYNC.DEFER_BLOCKING 0x1, 0x100 ;  /* 0x0044000000007b1d */ /* 0x000fec0000010000 */
[----:B------:R-:W-:Y:S04]  /*dc00*/  BSSY B0, `(.L_x_120) ;  /* 0x000000a000007945 */ /* 0x000fe80003800000 */
[----:B------:R-:W-:Y:S05]  /*dc10*/  @P1 BRA `(.L_x_121) ;  /* 0x0000000000201947 */ /* 0x000fea0003800000 */
[----:B------:R-:W-:-:S06]  /*dc20*/  UISETP.NE.AND UP0, UPT, UR43, 0x3, UPT ;  /* 0x000000032b00788c */ /* 0x000fcc000bf05270 */
[----:B------:R-:W-:-:S13]  /*dc30*/  PLOP3.LUT P2, PT, PT, PT, UP0, 0x80, 0x0 ;  /* 0x000000000000781c */ /* 0x000fda0003f4f008 */
[----:B------:R-:W-:Y:S05]  /*dc40*/  @!P2 BRA `(.L_x_122) ;  /* 0x000000000004a947 */ /* 0x000fea0003800000 */
[----:B------:R-:W-:Y:S01]  /*dc50*/  BPT.TRAP 0x1 ;  /* 0x000000040000795c */ /* 0x000fe20000300000 */
.L_x_122:
[----:B------:R-:W-:-:S04]  /*dc60*/  ULEA UR4, UR8, UR46, 0x3 ;  /* 0x0000002e08047291 */ /* 0x000fc8000f8e183f */
[----:B------:R-:W-:-:S04]  /*dc70*/  UIADD3 UR4, UR4, 0x50, URZ ;  /* 0x0000005004047890 */ /* 0x000fc8000fffe03f */
[----:B------:R-:W-:-:S09]  /*dc80*/  UPRMT UR4, UR52, 0x654, UR4 ;  /* 0x0000065434047896 */ /* 0x000fd20008000004 */
[----:B------:R-:W-:Y:S03]  /*dc90*/  SYNCS.ARRIVE.TRANS64.RED.A1T0 RZ, [UR4], RZ ;  /* 0x000000ffffff79a7 */ /* 0x000fe60008100404 */
.L_x_121:
[----:B------:R-:W-:Y:S05]  /*dca0*/  BSYNC B0 ;  /* 0x0000000000007941 */ /* 0x000fea0003800000 */
.L_x_120:
        /* <DEDUP_REMOVED lines=9> */
.L_x_125:
[----:B-1----:R-:W-:Y:S01]  /*dd40*/  LEA R20, R3, UR46, 0x3 ;  /* 0x0000002e03147c11 */ /* 0x002fe2000f8e18ff */
[----:B------:R-:W-:Y:S01]  /*dd50*/  BSSY B1, `(.L_x_126) ;  /* 0x0000006000017945 */ /* 0x000fe20003800000 */
[----:B------:R-:W-:Y:S02]  /*dd60*/  SHF.L.U32 R21, R13, 0x1f, RZ ;  /* 0x0000001f0d157819 */ /* 0x000fe400000006ff */
[----:B------:R-:W-:Y:S02]  /*dd70*/  @!P3 LEA R23, R3, R19, 0xd ;  /* 0x000000130317b211 */ /* 0x000fe400078e68ff */
[----:B------:R-:W1:Y:S02]  /*dd80*/  SYNCS.PHASECHK.TRANS64.TRYWAIT P2, [R20+URZ+0x30], R21 ;  /* 0x00003015140075a7 */ /* 0x000e64000804017f */
[----:B------:R-:W-:Y:S01]  /*dd90*/  @!P3 LEA R22, R18, R23, 0x1 ;  /* 0x000000171216b211 */ /* 0x000fe200078e08ff */
[----:B-1----:R-:W-:Y:S06]  /*dda0*/  @!P2 BRA `(.L_x_127) ;  /* 0x0000008800e0a947 */ /* 0x002fec0003800000 */
.L_x_367:
[----:B------:R-:W-:Y:S05]  /*ddb0*/  BSYNC B1 ;  /* 0x0000000000017941 */ /* 0x000fea0003800000 */
.L_x_126:
        /* <DEDUP_REMOVED lines=8> */
.L_x_124:
[----:B------:R-:W-:Y:S05]  /*de40*/  BSYNC B0 ;  /* 0x0000000000007941 */ /* 0x000fea0003800000 */
.L_x_123:
[--C-:B-1-3--:R-:W-:Y:S02]  /*de50*/  HADD2.F32 R22, -RZ, R4.reuse.H1_H1 ;  /* 0x30000004ff167230 */ /* 0x10afe40000004100 */
[C---:B------:R-:W-:Y:S01]  /*de60*/  FFMA R73, R17.reuse, R73, R14 ;  /* 0x0000004911497223 */ /* 0x040fe2000000000e */
[--C-:B------:R-:W-:Y:S02]  /*de70*/  HADD2.F32 R26, -RZ, R5.reuse.H1_H1 ;  /* 0x30000005ff1a7230 */ /* 0x100fe40000004100 */
[C-C-:B------:R-:W-:Y:S01]  /*de80*/  FFMA R75, R17.reuse, R75, R0.reuse ;  /* 0x0000004b114b7223 */ /* 0x140fe20000000000 */
[----:B------:R-:W-:Y:S02]  /*de90*/  HADD2.F32 R24, -RZ, R5.H0_H0 ;  /* 0x20000005ff187230 */ /* 0x000fe40000004100 */
[C---:B------:R-:W-:Y:S01]  /*dea0*/  FFMA R23, R17.reuse, R74, R0 ;  /* 0x0000004a11177223 */ /* 0x040fe20000000000 */
[----:B------:R-:W-:Y:S02]  /*deb0*/  HADD2.F32 R20, -RZ, R4.H0_H0 ;  /* 0x20000004ff147230 */ /* 0x000fe40000004100 */
[----:B------:R-:W-:Y:S01]  /*dec0*/  FFMA R21, R17, R72, R14 ;  /* 0x0000004811157223 */ /* 0x000fe2000000000e */
[-C--:B------:R-:W-:Y:S01]  /*ded0*/  FFMA R73, R22, R16.reuse, R73 ;  /* 0x0000001016497223 */ /* 0x080fe20000000049 */
[-C--:B------:R-:W-:Y:S01]  /*dee0*/  FFMA R75, R26, R16.reuse, R75 ;  /* 0x000000101a4b7223 */ /* 0x080fe2000000004b */
[----:B------:R-:W-:Y:S01]  /*def0*/  FFMA R22, R24, R16, R23 ;  /* 0x0000001018167223 */ /* 0x000fe20000000017 */
[----:B------:R-:W-:-:S02]  /*df00*/  HADD2.F32 R26, -RZ, R6.H1_H1 ;  /* 0x30000006ff1a7230 */ /* 0x000fc40000004100 */
[----:B------:R-:W-:Y:S01]  /*df10*/  FFMA R20, R20, R16, R21 ;  /* 0x0000001014147223 */ /* 0x000fe20000000015 */
[--C-:B------:R-:W-:Y:S02]  /*df20*/  HADD2.F32 R32, -RZ, R7.reuse.H0_H0 ;  /* 0x20000007ff207230 */ /* 0x100fe40000004100 */
[C---:B------:R-:W-:Y:S01]  /*df30*/  FFMA R77, R17.reuse, R77, R14 ;  /* 0x0000004d114d7223 */ /* 0x040fe2000000000e */
        /* <DEDUP_REMOVED lines=9> */
[----:B----4-:R-:W-:-:S02]  /*dfd0*/  HADD2.F32 R32, -RZ, R8.H0_H0 ;  /* 0x20000008ff207230 */ /* 0x010fc40000004100 */
        /* <DEDUP_REMOVED lines=52> */
.L_x_129:
[----:B------:R-:W-:Y:S05]  /*e320*/  BSYNC B0 ;  /* 0x0000000000007941 */ /* 0x000fea0003800000 */
.L_x_128:
[----:B------:R-:W-:Y:S06]  /*e330*/  BAR.SYNC.DEFER_BLOCKING 0x1, 0x100 ;  /* 0x0044000000007b1d */ /* 0x000fec0000010000 */
[----:B------:R-:W-:Y:S04]  /*e340*/  BSSY B0, `(.L_x_130) ;  /* 0x000000a000007945 */ /* 0x000fe80003800000 */
[----:B------:R-:W-:Y:S05]  /*e350*/  @P1 BRA `(.L_x_131) ;  /* 0x0000000000201947 */ /* 0x000fea0003800000 */
[----:B------:R-:W-:-:S06]  /*e360*/  UISETP.NE.AND UP0, UPT, UR43, 0x3, UPT ;  /* 0x000000032b00788c */ /* 0x000fcc000bf05270 */
[----:B------:R-:W-:-:S13]  /*e370*/  PLOP3.LUT P2, PT, PT, PT, UP0, 0x80, 0x0 ;  /* 0x000000000000781c */ /* 0x000fda0003f4f008 */
[----:B------:R-:W-:Y:S05]  /*e380*/  @!P2 BRA `(.L_x_132) ;  /* 0x000000000004a947 */ /* 0x000fea0003800000 */
[----:B------:R-:W-:Y:S01]  /*e390*/  BPT.TRAP 0x1 ;  /* 0x000000040000795c */ /* 0x000fe20000300000 */
.L_x_132:
[----:B------:R-:W-:-:S04]  /*e3a0*/  ULEA UR4, UR8, UR46, 0x3 ;  /* 0x0000002e08047291 */ /* 0x000fc8000f8e183f */
[----:B------:R-:W-:-:S04]  /*e3b0*/  UIADD3 UR4, UR4, 0x50, URZ ;  /* 0x0000005004047890 */ /* 0x000fc8000fffe03f */
[----:B------:R-:W-:-:S09]  /*e3c0*/  UPRMT UR4, UR52, 0x654, UR4 ;  /* 0x0000065434047896 */ /* 0x000fd20008000004 */
[----:B------:R-:W-:Y:S03]  /*e3d0*/  SYNCS.ARRIVE.TRANS64.RED.A1T0 RZ, [UR4], RZ ;  /* 0x000000ffffff79a7 */ /* 0x000fe60008100404 */
.L_x_131:
[----:B------:R-:W-:Y:S05]  /*e3e0*/  BSYNC B0 ;  /* 0x0000000000007941 */ /* 0x000fea0003800000 */
.L_x_130:
        /* <DEDUP_REMOVED lines=9> */
.L_x_135:
[----:B-1----:R-:W-:Y:S01]  /*e480*/  LEA R20, R3, UR46, 0x3 ;  /* 0x0000002e03147c11 */ /* 0x002fe2000f8e18ff */
[----:B------:R-:W-:Y:S01]  /*e490*/  BSSY B1, `(.L_x_136) ;  /* 0x0000006000017945 */ /* 0x000fe20003800000 */
[----:B------:R-:W-:Y:S02]  /*e4a0*/  SHF.L.U32 R21, R13, 0x1f, RZ ;  /* 0x0000001f0d157819 */ /* 0x000fe400000006ff */
[----:B------:R-:W-:Y:S02]  /*e4b0*/  @!P3 LEA R23, R3, R19, 0xd ;  /* 0x000000130317b211 */ /* 0x000fe400078e68ff */
[----:B------:R-:W1:Y:S02]  /*e4c0*/  SYNCS.PHASECHK.TRANS64.TRYWAIT P2, [R20+URZ+0x30], R21 ;  /* 0x00003015140075a7 */ /* 0x000e64000804017f */
[----:B------:R-:W-:Y:S01]  /*e4d0*/  @!P3 LEA R22, R18, R23, 0x1 ;  /* 0x000000171216b211 */ /* 0x000fe200078e08ff */
[----:B-1----:R-:W-:Y:S06]  /*e4e0*/  @!P2 BRA `(.L_x_137) ;  /* 0x000000840024a947 */ /* 0x002fec0003800000 */
.L_x_368:
[----:B------:R-:W-:Y:S05]  /*e4f0*/  BSYNC B1 ;  /* 0x0000000000017941 */ /* 0x000fea0003800000 */
.L_x_136:
        /* <DEDUP_REMOVED lines=8> */
.L_x_134:
[----:B------:R-:W-:Y:S05]  /*e580*/  BSYNC B0 ;  /* 0x0000000000007941 */ /* 0x000fea0003800000 */
.L_x_133:
        /* <DEDUP_REMOVED lines=25> */
[-C--:B------:R-:W-:Y:S01]  /*e720*/  FFMA R31, R22, R16.reuse, R23 ;  /* 0x00000010161f7223 */ /* 0x080fe20000000017 */
        /* <DEDUP_REMOVED lines=19> */
[C-C-:B------:R-:W-:Y:S01]  /*e860*/  FFMA R21, R17.reuse, R41, R2.reuse ;  /* 0x0000002911157223 */ /* 0x140fe20000000002 */
[C---:B------:R-:W-:Y:S01]  /*e870*/  FFMA R23, R17.reuse, R38, R2 ;  /* 0x0000002611177223 */ /* 0x040fe20000000002 */
[--C-:B------:R-:W-:Y:S02]  /*e880*/  HADD2.F32 R38, -RZ, R9.reuse.H1_H1 ;  /* 0x30000009ff267230 */ /* 0x100fe40000004100 */
[----:B------:R-:W-:Y:S01]  /*e890*/  FFMA R32, R32, R16, R21 ;  /* 0x0000001020207223 */ /* 0x000fe20000000015 */
[----:B------:R-:W-:Y:S01]  /*e8a0*/  FFMA R25, R17, R36, R12 ;  /* 0x0000002411197223 */ /* 0x000fe2000000000c */
[----:B------:R-:W-:-:S02]  /*e8b0*/  HADD2.F32 R36, -RZ, R9.H0_H0 ;  /* 0x20000009ff247230 */ /* 0x000fc40000004100 */
[C---:B------:R-:W-:Y:S01]  /*e8c0*/  FFMA R27, R17.reuse, R39, R12 ;  /* 0x00000027111b7223 */ /* 0x040fe2000000000c */
[-C--:B------:R-:W-:Y:S02]  /*e8d0*/  FFMA R39, R34, R16.reuse, R23 ;  /* 0x0000001022277223 */ /* 0x080fe40000000017 */
[-C--:B------:R-:W-:Y:S01]  /*e8e0*/  FFMA R34, R36, R16.reuse, R25 ;  /* 0x0000001024227223 */ /* 0x080fe20000000019 */
[--C-:B------:R-:W-:Y:S02]  /*e8f0*/  HADD2.F32 R36, -RZ, R10.reuse.H0_H0 ;  /* 0x2000000aff247230 */ /* 0x100fe40000004100 */
[----:B------:R-:W-:Y:S01]  /*e900*/  FFMA R41, R38, R16, R27 ;  /* 0x0000001026297223 */ /* 0x000fe2000000001b */
[----:B------:R-:W-:Y:S02]  /*e910*/  HADD2.F32 R38, -RZ, R10.H1_H1 ;  /* 0x3000000aff267230 */ /* 0x000fe40000004100 */
[C-C-:B------:R-:W-:Y:S01]  /*e920*/  FFMA R21, R17.reuse, R44, R2.reuse ;  /* 0x0000002c11157223 */ /* 0x140fe20000000002 */
[----:B------:R-:W-:Y:S01]  /*e930*/  FFMA R23, R17, R42, R2 ;  /* 0x0000002a11177223 */ /* 0x000fe20000000002 */
[----:B------:R-:W-:-:S02]  /*e940*/  HADD2.F32 R42, -RZ, R11.H1_H1 ;  /* 0x3000000bff2a7230 */ /* 0x000fc40000004100 */
[----:B------:R-:W-:Y:S01]  /*e950*/  FFMA R36, R36, R16, R21 ;  /* 0x0000001024247223 */ /* 0x000fe20000000015 */
[----:B------:R-:W-:Y:S01]  /*e960*/  F2FP.RELU.F16.F32.PACK_AB R21, R33, R22 ;  /* 0x000000162115723e */ /* 0x000fe200000008ff */
[--C-:B------:R-:W-:Y:S01]  /*e970*/  FFMA R25, R17, R40, R12.reuse ;  /* 0x0000002811197223 */ /* 0x100fe2000000000c */
[----:B------:R-:W-:Y:S01]  /*e980*/  HADD2.F32 R40, -RZ, R11.H0_H0 ;  /* 0x2000000bff287230 */ /* 0x000fe20000004100 */
[----:B------:R-:W-:Y:S01]  /*e990*/  F2FP.RELU.F16.F32.PACK_AB R22, R35, R24 ;  /* 0x000000182316723e */ /* 0x000fe200000008ff */
[----:B------:R-:W-:Y:S01]  /*e9a0*/  FFMA R27, R17, R43, R12 ;  /* 0x0000002b111b7223 */ /* 0x000fe2000000000c */
[-C--:B------:R-:W-:Y:S02]  /*e9b0*/  FFMA R43, R38, R16.reuse, R23 ;  /* 0x00000010262b7223 */ /* 0x080fe40000000017 */
[----:B------:R-:W-:Y:S01]  /*e9c0*/  FFMA R38, R40, R16, R25 ;  /* 0x0000001028267223 */ /* 0x000fe20000000019 */
[----:B------:R-:W-:Y:S01]  /*e9d0*/  F2FP.RELU.F16.F32.PACK_AB R23, R37, R26 ;  /* 0x0000001a2517723e */ /* 0x000fe200000008ff */
[----:B------:R-:W-:Y:S01]  /*e9e0*/  FFMA R27, R42, R16, R27 ;  /* 0x000000102a1b7223 */ /* 0x000fe2000000001b */
[----:B------:R-:W-:-:S02]  /*e9f0*/  F2FP.RELU.F16.F32.PACK_AB R24, R39, R32 ;  /* 0x000000202718723e */ /* 0x000fc400000008ff */
        /* <DEDUP_REMOVED lines=22> */
.L_x_139:
[----:B------:R-:W-:Y:S05]  /*eb60*/  BSYNC B0 ;  /* 0x0000000000007941 */ /* 0x000fea0003800000 */
.L_x_138:
[----:B------:R-:W-:Y:S06]  /*eb70*/  BAR.SYNC.DEFER_BLOCKING 0x1, 0x100 ;  /* 0x0044000000007b1d */ /* 0x000fec0000010000 */
[----:B------:R-:W-:Y:S04]  /*eb80*/  BSSY B0, `(.L_x_140) ;  /* 0x000000a000007945 */ /* 0x000fe80003800000 */
[----:B------:R-:W-:Y:S05]  /*eb90*/  @P1 BRA `(.L_x_141) ;  /* 0x0000000000201947 */ /* 0x000fea0003800000 */
[----:B------:R-:W-:-:S06]  /*eba0*/  UISETP.NE.AND UP0, UPT, UR43, 0x3, UPT ;  /* 0x000000032b00788c */ /* 0x000fcc000bf05270 */
[----:B------:R-:W-:-:S13]  /*ebb0*/  PLOP3.LUT P2, PT, PT, PT, UP0, 0x80, 0x0 ;  /* 0x000000000000781c */ /* 0x000fda0003f4f008 */
[----:B------:R-:W-:Y:S05]  /*ebc0*/  @!P2 BRA `(.L_x_142) ;  /* 0x000000000004a947 */ /* 0x000fea0003800000 */
[----:B------:R-:W-:Y:S01]  /*ebd0*/  BPT.TRAP 0x1 ;  /* 0x000000040000795c */ /* 0x000fe20000300000 */
.L_x_142:
[----:B------:R-:W-:-:S04]  /*ebe0*/  ULEA UR4, UR8, UR46, 0x3 ;  /* 0x0000002e08047291 */ /* 0x000fc8000f8e183f */
[----:B------:R-:W-:-:S04]  /*ebf0*/  UIADD3 UR4, UR4, 0x50, URZ ;  /* 0x0000005004047890 */ /* 0x000fc8000fffe03f */
[----:B------:R-:W-:-:S09]  /*ec00*/  UPRMT UR4, UR52, 0x654, UR4 ;  /* 0x0000065434047896 */ /* 0x000fd20008000004 */
[----:B------:R-:W-:Y:S03]  /*ec10*/  SYNCS.ARRIVE.TRANS64.RED.A1T0 RZ, [UR4], RZ ;  /* 0x000000ffffff79a7 */ /* 0x000fe60008100404 */
.L_x_141:
[----:B------:R-:W-:Y:S05]  /*ec20*/  BSYNC B0 ;  /* 0x0000000000007941 */ /* 0x000fea0003800000 */
.L_x_140:
        /* <DEDUP_REMOVED lines=9> */
.L_x_145:
[----:B-1----:R-:W-:Y:S01]  /*ecc0*/  LEA R20, R3, UR46, 0x3 ;  /* 0x0000002e03147c11 */ /* 0x002fe2000f8e18ff */
[----:B------:R-:W-:Y:S01]  /*ecd0*/  BSSY B1, `(.L_x_146) ;  /* 0x0000006000017945 */ /* 0x000fe20003800000 */
[----:B------:R-:W-:Y:S02]  /*ece0*/  SHF.L.U32 R21, R13, 0x1f, RZ ;  /* 0x0000001f0d157819 */ /* 0x000fe400000006ff */
[----:B------:R-:W-:Y:S02]  /*ecf0*/  @!P3 LEA R23, R3, R19, 0xd ;  /* 0x000000130317b211 */ /* 0x000fe400078e68ff */
[----:B------:R-:W1:Y:S02]  /*ed00*/  SYNCS.PHASECHK.TRANS64.TRYWAIT P2, [R20+URZ+0x30], R21 ;  /* 0x00003015140075a7 */ /* 0x000e64000804017f */
[----:B------:R-:W-:Y:S01]  /*ed10*/  @!P3 LEA R22, R18, R23, 0x1 ;  /* 0x000000171216b211 */ /* 0x000fe200078e08ff */
[----:B-1----:R-:W-:Y:S06]  /*ed20*/  @!P2 BRA `(.L_x_147) ;  /* 0x0000007c0028a947 */ /* 0x002fec0003800000 */
.L_x_369:
[----:B------:R-:W-:Y:S05]  /*ed30*/  BSYNC B1 ;  /* 0x0000000000017941 */ /* 0x000fea0003800000 */
.L_x_146:
        /* <DEDUP_REMOVED lines=8> */
.L_x_144:
[----:B------:R-:W-:Y:S05]  /*edc0*/  BSYNC B0 ;  /* 0x0000000000007941 */ /* 0x000fea0003800000 */
.L_x_143:
        /* <DEDUP_REMOVED lines=77> */
.L_x_149:
[----:B------:R-:W-:Y:S05]  /*f2a0*/  BSYNC B0 ;  /* 0x0000000000007941 */ /* 0x000fea0003800000 */
.L_x_148:
[----:B------:R-:W-:Y:S06]  /*f2b0*/  BAR.SYNC.DEFER_BLOCKING 0x1, 0x100 ;  /* 0x0044000000007b1d */ /* 0x000fec0000010000 */
[----:B------:R-:W-:Y:S04]  /*f2c0*/  BSSY B0, `(.L_x_150) ;  /* 0x000000a000007945 */ /* 0x000fe80003800000 */
[----:B------:R-:W-:Y:S05]  /*f2d0*/  @P1 BRA `(.L_x_151) ;  /* 0x0000000000201947 */ /* 0x000fea0003800000 */
[----:B------:R-:W-:-:S06]  /*f2e0*/  UISETP.NE.AND UP0, UPT, UR43, 0x3, UPT ;  /* 0x000000032b00788c */ /* 0x000fcc000bf05270 */
[----:B------:R-:W-:-:S13]  /*f2f0*/  PLOP3.LUT P2, PT, PT, PT, UP0, 0x80, 0x0 ;  /* 0x000000000000781c */ /* 0x000fda0003f4f008 */
[----:B------:R-:W-:Y:S05]  /*f300*/  @!P2 BRA `(.L_x_152) ;  /* 0x000000000004a947 */ /* 0x000fea0003800000 */
[----:B------:R-:W-:Y:S01]  /*f310*/  BPT.TRAP 0x1 ;  /* 0x000000040000795c */ /* 0x000fe20000300000 */
.L_x_152:
[----:B------:R-:W-:-:S04]  /*f320*/  ULEA UR4, UR8, UR46, 0x3 ;  /* 0x0000002e08047291 */ /* 0x000fc8000f8e183f */
[----:B------:R-:W-:-:S04]  /*f330*/  UIADD3 UR4, UR4, 0x50, URZ ;  /* 0x0000005004047890 */ /* 0x000fc8000fffe03f */
[----:B------:R-:W-:-:S09]  /*f340*/  UPRMT UR4, UR52, 0x654, UR4 ;  /* 0x0000065434047896 */ /* 0x000fd20008000004 */
[----:B------:R-:W-:Y:S03]  /*f350*/  SYNCS.ARRIVE.TRANS64.RED.A1T0 RZ, [UR4], RZ ;  /* 0x000000ffffff79a7 */ /* 0x000fe60008100404 */
.L_x_151:
[----:B------:R-:W-:Y:S05]  /*f360*/  BSYNC B0 ;  /* 0x0000000000007941 */ /* 0x000fea0003800000 */
.L_x_150:
        /* <DEDUP_REMOVED lines=9> */
.L_x_155:
[----:B-1----:R-:W-:Y:S01]  /*f400*/  LEA R20, R3, UR46, 0x3 ;  /* 0x0000002e03147c11 */ /* 0x002fe2000f8e18ff */
[----:B------:R-:W-:Y:S01]  /*f410*/  BSSY B1, `(.L_x_156) ;  /* 0x0000006000017945 */ /* 0x000fe20003800000 */
[----:B------:R-:W-:Y:S02]  /*f420*/  SHF.L.U32 R21, R13, 0x1f, RZ ;  /* 0x0000001f0d157819 */ /* 0x000fe400000006ff */
[----:B------:R-:W-:Y:S02]  /*f430*/  @!P3 LEA R23, R3, R19, 0xd ;  /* 0x000000130317b211 */ /* 0x000fe400078e68ff */
[----:B------:R-:W1:Y:S02]  /*f440*/  SYNCS.PHASECHK.TRANS64.TRYWAIT P2, [R20+URZ+0x30], R21 ;  /* 0x00003015140075a7 */ /* 0x000e64000804017f */
[----:B------:R-:W-:Y:S01]  /*f450*/  @!P3 LEA R22, R18, R23, 0x1 ;  /* 0x000000171216b211 */ /* 0x000fe200078e08ff */
[----:B-1----:R-:W-:Y:S06]  /*f460*/  @!P2 BRA `(.L_x_157) ;  /* 0x00000074006ca947 */ /* 0x002fec0003800000 */
.L_x_370:
[----:B------:R-:W-:Y:S05]  /*f470*/  BSYNC B1 ;  /* 0x0000000000017941 */ /* 0x000fea0003800000 */
.L_x_156:
        /* <DEDUP_REMOVED lines=8> */
.L_x_154:
[----:B------:R-:W-:Y:S05]  /*f500*/  BSYNC B0 ;  /* 0x0000000000007941 */ /* 0x000fea0003800000 */
.L_x_153:
        /* <DEDUP_REMOVED lines=93> */
.L_x_159:
[----:B------:R-:W-:Y:S05]  /*fae0*/  BSYNC B0 ;  /* 0x0000000000007941 */ /* 0x000fea0003800000 */
.L_x_158:
[----:B------:R-:W-:Y:S06]  /*faf0*/  BAR.SYNC.DEFER_BLOCKING 0x1, 0x100 ;  /* 0x0044000000007b1d */ /* 0x000fec0000010000 */
[----:B------:R-:W-:Y:S04]  /*fb00*/  BSSY B0, `(.L_x_160) ;  /* 0x000000a000007945 */ /* 0x000fe80003800000 */
[----:B------:R-:W-:Y:S05]  /*fb10*/  @P1 BRA `(.L_x_161) ;  /* 0x0000000000201947 */ /* 0x000fea0003800000 */
[----:B------:R-:W-:-:S06]  /*fb20*/  UISETP.NE.AND UP0, UPT, UR43, 0x3, UPT ;  /* 0x000000032b00788c */ /* 0x000fcc000bf05270 */
[----:B------:R-:W-:-:S13]  /*fb30*/  PLOP3.LUT P2, PT, PT, PT, UP0, 0x80, 0x0 ;  /* 0x000000000000781c */ /* 0x000fda0003f4f008 */
[----:B------:R-:W-:Y:S05]  /*fb40*/  @!P2 BRA `(.L_x_162) ;  /* 0x000000000004a947 */ /* 0x000fea0003800000 */
[----:B------:R-:W-:Y:S01]  /*fb50*/  BPT.TRAP 0x1 ;  /* 0x000000040000795c */ /* 0x000fe20000300000 */
.L_x_162:
[----:B------:R-:W-:-:S04]  /*fb60*/  ULEA UR4, UR8, UR46, 0x3 ;  /* 0x0000002e08047291 */ /* 0x000fc8000f8e183f */
[----:B------:R-:W-:-:S04]  /*fb70*/  UIADD3 UR4, UR4, 0x50, URZ ;  /* 0x0000005004047890 */ /* 0x000fc8000fffe03f */
[----:B------:R-:W-:-:S09]  /*fb80*/  UPRMT UR4, UR52, 0x654, UR4 ;  /* 0x0000065434047896 */ /* 0x000fd20008000004 */
[----:B------:R-:W-:Y:S03]  /*fb90*/  SYNCS.ARRIVE.TRANS64.RED.A1T0 RZ, [UR4], RZ ;  /* 0x000000ffffff79a7 */ /* 0x000fe60008100404 */
.L_x_161:
[----:B------:R-:W-:Y:S05]  /*fba0*/  BSYNC B0 ;  /* 0x0000000000007941 */ /* 0x000fea0003800000 */
.L_x_160:
        /* <DEDUP_REMOVED lines=9> */
.L_x_165:
[----:B-1----:R-:W-:Y:S01]  /*fc40*/  LEA R20, R3, UR46, 0x3 ;  /* 0x0000002e03147c11 */ /* 0x002fe2000f8e18ff */
[----:B------:R-:W-:Y:S01]  /*fc50*/  BSSY B1, `(.L_x_166) ;  /* 0x0000006000017945 */ /* 0x000fe20003800000 */
[----:B------:R-:W-:Y:S02]  /*fc60*/  SHF.L.U32 R21, R13, 0x1f, RZ ;  /* 0x0000001f0d157819 */ /* 0x000fe400000006ff */
[----:B------:R-:W-:Y:S02]  /*fc70*/  @!P3 LEA R23, R3, R19, 0xd ;  /* 0x000000130317b211 */ /* 0x000fe400078e68ff */
[----:B------:R-:W1:Y:S02]  /*fc80*/  SYNCS.PHASECHK.TRANS64.TRYWAIT P2, [R20+URZ+0x30], R21 ;  /* 0x00003015140075a7 */ /* 0x000e64000804017f */
[----:B------:R-:W-:Y:S01]  /*fc90*/  @!P3 LEA R22, R18, R23, 0x1 ;  /* 0x000000171216b211 */ /* 0x000fe200078e08ff */
[----:B-1----:R-:W-:Y:S06]  /*fca0*/  @!P2 BRA `(.L_x_167) ;  /* 0x0000006c0070a947 */ /* 0x002fec0003800000 */
.L_x_371:
[----:B------:R-:W-:Y:S05]  /*fcb0*/  BSYNC B1 ;  /* 0x0000000000017941 */ /* 0x000fea0003800000 */
.L_x_166:
        /* <DEDUP_REMOVED lines=8> */
.L_x_164:
[----:B------:R-:W-:Y:S05]  /*fd40*/  BSYNC B0 ;  /* 0x0000000000007941 */ /* 0x000fea0003800000 */
.L_x_163:
        /* <DEDUP_REMOVED lines=77> */
.L_x_169:
[----:B------:R-:W-:Y:S05]  /*10220*/  BSYNC B0 ;  /* 0x0000000000007941 */ /* 0x000fea0003800000 */
.L_x_168:
[----:B------:R-:W-:Y:S06]  /*10230*/  BAR.SYNC.DEFER_BLOCKING 0x1, 0x100 ;  /* 0x0044000000007b1d */ /* 0x000fec0000010000 */
[----:B------:R-:W-:Y:S04]  /*10240*/  BSSY B0, `(.L_x_170) ;  /* 0x000000a000007945 */ /* 0x000fe80003800000 */
[----:B------:R-:W-:Y:S05]  /*10250*/  @P1 BRA `(.L_x_171) ;  /* 0x0000000000201947 */ /* 0x000fea0003800000 */
[----:B------:R-:W-:-:S06]  /*10260*/  UISETP.NE.AND UP0, UPT, UR43, 0x3, UPT ;  /* 0x000000032b00788c */ /* 0x000fcc000bf05270 */
[----:B------:R-:W-:-:S13]  /*10270*/  PLOP3.LUT P2, PT, PT, PT, UP0, 0x80, 0x0 ;  /* 0x000000000000781c */ /* 0x000fda0003f4f008 */
[----:B------:R-:W-:Y:S05]  /*10280*/  @!P2 BRA `(.L_x_172) ;  /* 0x000000000004a947 */ /* 0x000fea0003800000 */
[----:B------:R-:W-:Y:S01]  /*10290*/  BPT.TRAP 0x1 ;  /* 0x000000040000795c */ /* 0x000fe20000300000 */
.L_x_172:
[----:B------:R-:W-:-:S04]  /*102a0*/  ULEA UR4, UR8, UR46, 0x3 ;  /* 0x0000002e08047291 */ /* 0x000fc8000f8e183f */
[----:B------:R-:W-:-:S04]  /*102b0*/  UIADD3 UR4, UR4, 0x50, URZ ;  /* 0x0000005004047890 */ /* 0x000fc8000fffe03f */
[----:B------:R-:W-:-:S09]  /*102c0*/  UPRMT UR4, UR52, 0x654, UR4 ;  /* 0x0000065434047896 */ /* 0x000fd20008000004 */
[----:B------:R-:W-:Y:S03]  /*102d0*/  SYNCS.ARRIVE.TRANS64.RED.A1T0 RZ, [UR4], RZ ;  /* 0x000000ffffff79a7 */ /* 0x000fe60008100404 */
.L_x_171:
[----:B------:R-:W-:Y:S05]  /*102e0*/  BSYNC B0 ;  /* 0x0000000000007941 */ /* 0x000fea0003800000 */
.L_x_170:
        /* <DEDUP_REMOVED lines=9> */
.L_x_175:
[----:B-1----:R-:W-:Y:S01]  /*10380*/  LEA R20, R3, UR46, 0x3 ;  /* 0x0000002e03147c11 */ /* 0x002fe2000f8e18ff */
[----:B------:R-:W-:Y:S01]  /*10390*/  BSSY B1, `(.L_x_176) ;  /* 0x0000006000017945 */ /* 0x000fe20003800000 */
[----:B------:R-:W-:Y:S02]  /*103a0*/  SHF.L.U32 R21, R13, 0x1f, RZ ;  /* 0x0000001f0d157819 */ /* 0x000fe400000006ff */
[----:B------:R-:W-:Y:S02]  /*103b0*/  @!P3 LEA R23, R3, R19, 0xd ;  /* 0x000000130317b211 */ /* 0x000fe400078e68ff */
[----:B------:R-:W1:Y:S02]  /*103c0*/  SYNCS.PHASECHK.TRANS64.TRYWAIT P2, [R20+URZ+0x30], R21 ;  /* 0x00003015140075a7 */ /* 0x000e64000804017f */
[----:B------:R-:W-:Y:S01]  /*103d0*/  @!P3 LEA R22, R18, R23, 0x1 ;  /* 0x000000171216b211 */ /* 0x000fe200078e08ff */
[----:B-1----:R-:W-:Y:S06]  /*103e0*/  @!P2 BRA `(.L_x_177) ;  /* 0x0000006400b4a947 */ /* 0x002fec0003800000 */
.L_x_372:
[----:B------:R-:W-:Y:S05]  /*103f0*/  BSYNC B1 ;  /* 0x0000000000017941 */ /* 0x000fea0003800000 */
.L_x_176:
        /* <DEDUP_REMOVED lines=8> */
.L_x_174:
[----:B------:R-:W-:Y:S05]  /*10480*/  BSYNC B0 ;  /* 0x0000000000007941 */ /* 0x000fea0003800000 */
.L_x_173:
        /* <DEDUP_REMOVED lines=57> */
[--C-:B------:R-:W-:Y:S01]  /*10820*/  FFMA R21, R17, R44, R2.reuse ;  /* 0x0000002c11157223 */ /* 0x100fe20000000002 */
[----:B------:R-:W-:Y:S01]  /*10830*/  F2FP.RELU.F16.F32.PACK_AB R32, R39, R32 ;  /* 0x000000202720723e */ /* 0x000fe200000008ff */
        /* <DEDUP_REMOVED lines=34> */
.L_x_179:
[----:B------:R-:W-:Y:S05]  /*10a60*/  BSYNC B0 ;  /* 0x0000000000007941 */ /* 0x000fea0003800000 */
.L_x_178:
[----:B------:R-:W-:Y:S06]  /*10a70*/  BAR.SYNC.DEFER_BLOCKING 0x1, 0x100 ;  /* 0x0044000000007b1d */ /* 0x000fec0000010000 */
[----:B------:R-:W-:Y:S04]  /*10a80*/  BSSY B0, `(.L_x_180) ;  /* 0x000000a000007945 */ /* 0x000fe80003800000 */
[----:B------:R-:W-:Y:S05]  /*10a90*/  @P1 BRA `(.L_x_181) ;  /* 0x0000000000201947 */ /* 0x000fea0003800000 */
[----:B------:R-:W-:-:S06]  /*10aa0*/  UISETP.NE.AND UP0, UPT, UR43, 0x3, UPT ;  /* 0x000000032b00788c */ /* 0x000fcc000bf05270 */
[----:B------:R-:W-:-:S13]  /*10ab0*/  PLOP3.LUT P2, PT, PT, PT, UP0, 0x80, 0x0 ;  /* 0x000000000000781c */ /* 0x000fda0003f4f008 */
[----:B------:R-:W-:Y:S05]  /*10ac0*/  @!P2 BRA `(.L_x_182) ;  /* 0x000000000004a947 */ /* 0x000fea0003800000 */
[----:B------:R-:W-:Y:S01]  /*10ad0*/  BPT.TRAP 0x1 ;  /* 0x000000040000795c */ /* 0x000fe20000300000 */
.L_x_182:
[----:B------:R-:W-:-:S04]  /*10ae0*/  ULEA UR4, UR8, UR46, 0x3 ;  /* 0x0000002e08047291 */ /* 0x000fc8000f8e183f */
[----:B------:R-:W-:-:S04]  /*10af0*/  UIADD3 UR4, UR4, 0x50, URZ ;  /* 0x0000005004047890 */ /* 0x000fc8000fffe03f */
[----:B------:R-:W-:-:S09]  /*10b00*/  UPRMT UR4, UR52, 0x654, UR4 ;  /* 0x0000065434047896 */ /* 0x000fd20008000004 */
[----:B------:R-:W-:Y:S03]  /*10b10*/  SYNCS.ARRIVE.TRANS64.RED.A1T0 RZ, [UR4], RZ ;  /* 0x000000ffffff79a7 */ /* 0x000fe60008100404 */
.L_x_181:
[----:B------:R-:W-:Y:S05]  /*10b20*/  BSYNC B0 ;  /* 0x0000000000007941 */ /* 0x000fea0003800000 */
.L_x_180:
        /* <DEDUP_REMOVED lines=9> */
.L_x_185:
[----:B-1----:R-:W-:Y:S01]  /*10bc0*/  LEA R20, R3, UR46, 0x3 ;  /* 0x0000002e03147c11 */ /* 0x002fe2000f8e18ff */
[----:B------:R-:W-:Y:S01]  /*10bd0*/  BSSY B1, `(.L_x_186) ;  /* 0x0000006000017945 */ /* 0x000fe20003800000 */
[----:B------:R-:W-:Y:S02]  /*10be0*/  SHF.L.U32 R21, R13, 0x1f, RZ ;  /* 0x0000001f0d157819 */ /* 0x000fe400000006ff */
[----:B------:R-:W-:Y:S02]  /*10bf0*/  @!P3 LEA R23, R3, R19, 0xd ;  /* 0x000000130317b211 */ /* 0x000fe400078e68ff */
[----:B------:R-:W1:Y:S02]  /*10c00*/  SYNCS.PHASECHK.TRANS64.TRYWAIT P2, [R20+URZ+0x30], R21 ;  /* 0x00003015140075a7 */ /* 0x000e64000804017f */
[----:B------:R-:W-:Y:S01]  /*10c10*/  @!P3 LEA R22, R18, R23, 0x1 ;  /* 0x000000171216b211 */ /* 0x000fe200078e08ff */
[----:B-1----:R-:W-:Y:S06]  /*10c20*/  @!P2 BRA `(.L_x_187) ;  /* 0x0000005c00b8a947 */ /* 0x002fec0003800000 */
.L_x_373:
[----:B------:R-:W-:Y:S05]  /*10c30*/  BSYNC B1 ;  /* 0x0000000000017941 */ /* 0x000fea0003800000 */
.L_x_186:
        /* <DEDUP_REMOVED lines=8> */
.L_x_184:
[----:B------:R-:W-:Y:S05]  /*10cc0*/  BSYNC B0 ;  /* 0x0000000000007941 */ /* 0x000fea0003800000 */
.L_x_183:
        /* <DEDUP_REMOVED lines=77> */
.L_x_189:
[----:B------:R-:W-:Y:S05]  /*111a0*/  BSYNC B0 ;  /* 0x0000000000007941 */ /* 0x000fea0003800000 */
.L_x_188:
[----:B------:R-:W-:Y:S06]  /*111b0*/  BAR.SYNC.DEFER_BLOCKING 0x1, 0x100 ;  /* 0x0044000000007b1d */ /* 0x000fec0000010000 */
[----:B------:R-:W-:Y:S04]  /*111c0*/  BSSY B0, `(.L_x_190) ;  /* 0x000000a000007945 */ /* 0x000fe80003800000 */
[----:B------:R-:W-:Y:S05]  /*111d0*/  @P1 BRA `(.L_x_191) ;  /* 0x0000000000201947 */ /* 0x000fea0003800000 */
[----:B------:R-:W-:-:S06]  /*111e0*/  UISETP.NE.AND UP0, UPT, UR43, 0x3, UPT ;  /* 0x000000032b00788c */ /* 0x000fcc000bf05270 */
[----:B------:R-:W-:-:S13]  /*111f0*/  PLOP3.LUT P2, PT, PT, PT, UP0, 0x80, 0x0 ;  /* 0x000000000000781c */ /* 0x000fda0003f4f008 */
[----:B------:R-:W-:Y:S05]  /*11200*/  @!P2 BRA `(.L_x_192) ;  /* 0x000000000004a947 */ /* 0x000fea0003800000 */
[----:B------:R-:W-:Y:S01]  /*11210*/  BPT.TRAP 0x1 ;  /* 0x000000040000795c */ /* 0x000fe20000300000 */
.L_x_192:
[----:B------:R-:W-:-:S04]  /*11220*/  ULEA UR4, UR8, UR46, 0x3 ;  /* 0x0000002e08047291 */ /* 0x000fc8000f8e183f */
[----:B------:R-:W-:-:S04]  /*11230*/  UIADD3 UR4, UR4, 0x50, URZ ;  /* 0x0000005004047890 */ /* 0x000fc8000fffe03f */
[----:B------:R-:W-:-:S09]  /*11240*/  UPRMT UR4, UR52, 0x654, UR4 ;  /* 0x0000065434047896 */ /* 0x000fd20008000004 */
[----:B------:R-:W-:Y:S03]  /*11250*/  SYNCS.ARRIVE.TRANS64.RED.A1T0 RZ, [UR4], RZ ;  /* 0x000000ffffff79a7 */ /* 0x000fe60008100404 */
.L_x_191:
[----:B------:R-:W-:Y:S05]  /*11260*/  BSYNC B0 ;  /* 0x0000000000007941 */ /* 0x000fea0003800000 */
.L_x_190:
        /* <DEDUP_REMOVED lines=9> */
.L_x_195:
[----:B------:R-:W-:Y:S01]  /*11300*/  LEA R20, R3, UR46, 0x3 ;  /* 0x0000002e03147c11 */ /* 0x000fe2000f8e18ff */
[----:B------:R-:W-:Y:S01]  /*11310*/  BSSY B1, `(.L_x_196) ;  /* 0x0000006000017945 */ /* 0x000fe20003800000 */
[----:B------:R-:W-:Y:S02]  /*11320*/  SHF.L.U32 R21, R13, 0x1f, RZ ;  /* 0x0000001f0d157819 */ /* 0x000fe400000006ff */
[----:B------:R-:W-:Y:S02]  /*11330*/  @!P3 LEA R23, R3, R19, 0xd ;  /* 0x000000130317b211 */ /* 0x000fe400078e68ff */
[----:B------:R-:W2:Y:S02]  /*11340*/  SYNCS.PHASECHK.TRANS64.TRYWAIT P2, [R20+URZ+0x30], R21 ;  /* 0x00003015140075a7 */ /* 0x000ea4000804017f */
[----:B------:R-:W-:Y:S01]  /*11350*/  @!P3 LEA R22, R18, R23, 0x1 ;  /* 0x000000171216b211 */ /* 0x000fe200078e08ff */
[----:B--2---:R-:W-:Y:S06]  /*11360*/  @!P2 BRA `(.L_x_197) ;  /* 0x0000005400fca947 */ /* 0x004fec0003800000 */
.L_x_374:
[----:B------:R-:W-:Y:S05]  /*11370*/  BSYNC B1 ;  /* 0x0000000000017941 */ /* 0x000fea0003800000 */
.L_x_196:
[----:B------:R-:W-:Y:S05]  /*11380*/  @!P3 WARPSYNC.ALL ;  /* 0x000000000000b948 */ /* 0x000fea0003800000 */
[----:B------:R3:W4:Y:S01]  /*11390*/  @!P3 LDSM.16.M88.4 R4, [R23] ;  /* 0x000000001704b83b */ /* 0x0007220000000200 */
[----:B------:R-:W-:-:S03]  /*113a0*/  VIADD R3, R3, 0x1 ;  /* 0x0000000103037836 */ /* 0x000fc60000000000 */
[----:B------:R3:W1:Y:S02]  /*113b0*/  @!P3 LDSM.16.M88.4 R8, [R22] ;  /* 0x000000001608b83b */ /* 0x0006640000000200 */
[----:B------:R-:W-:-:S04]  /*113c0*/  ISETP.NE.AND P2, PT, R3, 0x4, PT ;  /* 0x000000040300780c */ /* 0x000fc80003f45270 */
[----:B--2---:R-:W-:Y:S02]  /*113d0*/  SEL R20, RZ, 0x1, P2 ;  /* 0x00000001ff147807 */ /* 0x004fe40001000000 */
[----:B------:R-:W-:Y:S02]  /*113e0*/  SEL R3, R3, RZ, P2 ;  /* 0x000000ff03037207 */ /* 0x000fe40001000000 */
[----:B---3--:R-:W-:-:S07]  /*113f0*/  LOP3.LUT R13, R13, R20, RZ, 0x3c, !PT ;  /* 0x000000140d0d7212 */ /* 0x008fce00078e3cff */
.L_x_194:
[----:B------:R-:W-:Y:S05]  /*11400*/  BSYNC B0 ;  /* 0x0000000000007941 */ /* 0x000fea0003800000 */
.L_x_193:
[----:B------:R-:W2:Y:S04]  /*11410*/  LDL.LU R21, [R1+0x1c0] ;  /* 0x0001c00001157983 */ /* 0x000ea80000300800 */
[----:B------:R-:W3:Y:S04]  /*11420*/  LDL.LU R23, [R1+0x1c4] ;  /* 0x0001c40001177983 */ /* 0x000ee80000300800 */
[----:B------:R-:W5:Y:S04]  /*11430*/  LDL.LU R31, [R1+0x1d0] ;  /* 0x0001d000011f7983 */ /* 0x000f680000300800 */
[----:B-1----:R-:W4:Y:S04]  /*11440*/  LDL.LU R33, [R1+0x1d4] ;  /* 0x0001d40001217983 */ /* 0x002f280000300800 */
        /* <DEDUP_REMOVED lines=12> */
[----:B------:R-:W-:Y:S05]  /*11510*/  WARPSYNC.ALL ;  /* 0x0000000000007948 */ /* 0x000fea0003800000 */
[----:B------:R-:W-:Y:S01]  /*11520*/  BSSY B0, `(.L_x_198) ;  /* 0x000004c000007945 */ /* 0x000fe20003800000 */
[C-C-:B--2---:R-:W-:Y:S01]  /*11530*/  FFMA R21, R17.reuse, R21, R2.reuse ;  /* 0x0000001511157223 */ /* 0x144fe20000000002 */
[C-C-:B---3--:R-:W-:Y:S01]  /*11540*/  FFMA R23, R17.reuse, R23, R2.reuse ;  /* 0x0000001711177223 */ /* 0x148fe20000000002 */
[C-C-:B-----5:R-:W-:Y:S01]  /*11550*/  FFMA R31, R17.reuse, R31, R2.reuse ;  /* 0x0000001f111f7223 */ /* 0x160fe20000000002 */
[C-C-:B----4-:R-:W-:Y:S01]  /*11560*/  FFMA R33, R17.reuse, R33, R2.reuse ;  /* 0x0000002111217223 */ /* 0x150fe20000000002 */
[C-C-:B------:R-:W-:Y:S01]  /*11570*/  FFMA R39, R17.reuse, R37, R2.reuse ;  /* 0x0000002511277223 */ /* 0x140fe20000000002 */
[----:B------:R-:W-:Y:S01]  /*11580*/  FFMA R41, R17, R36, R2 ;  /* 0x0000002411297223 */ /* 0x000fe20000000002 */
[----:B------:R-:W-:-:S02]  /*11590*/  HADD2.F32 R36, -RZ, R11.H1_H1 ;  /* 0x3000000bff247230 */ /* 0x000fc40000004100 */
[C-C-:B------:R-:W-:Y:S01]  /*115a0*/  FFMA R47, R17.reuse, R35, R2.reuse ;  /* 0x00000023112f7223 */ /* 0x140fe20000000002 */
[C---:B------:R-:W-:Y:S01]  /*115b0*/  FFMA R49, R17.reuse, R34, R2 ;  /* 0x0000002211317223 */ /* 0x040fe20000000002 */
[--C-:B------:R-:W-:Y:S02]  /*115c0*/  HADD2.F32 R2, -RZ, R4.reuse.H0_H0 ;  /* 0x20000004ff027230 */ /* 0x100fe40000004100 */
[----:B------:R-:W-:Y:S02]  /*115d0*/  HADD2.F32 R34, -RZ, R11.H0_H0 ;  /* 0x2000000bff227230 */ /* 0x000fe40000004100 */
[C-C-:B------:R-:W-:Y:S01]  /*115e0*/  FFMA R25, R17.reuse, R25, R12.reuse ;  /* 0x0000001911197223 */ /* 0x140fe2000000000c */
[----:B------:R-:W-:Y:S01]  /*115f0*/  FFMA R21, R2, R16, R21 ;  /* 0x0000001002157223 */ /* 0x000fe20000000015 */
[----:B------:R-:W-:Y:S02]  /*11600*/  HADD2.F32 R2, -RZ, R4.H1_H1 ;  /* 0x30000004ff027230 */ /* 0x000fe40000004100 */
[C-C-:B------:R-:W-:Y:S01]  /*11610*/  FFMA R27, R17.reuse, R27, R12.reuse ;  /* 0x0000001b111b7223 */ /* 0x140fe2000000000c */
[----:B------:R-:W-:Y:S01]  /*11620*/  FFMA R35, R17, R32, R12 ;  /* 0x0000002011237223 */ /* 0x000fe2000000000c */
[----:B------:R-:W-:-:S02]  /*11630*/  HADD2.F32 R32, -RZ, R9.H0_H0 ;  /* 0x20000009ff207230 */ /* 0x000fc40000004100 */
[----:B------:R-:W-:Y:S01]  /*11640*/  FFMA R2, R2, R16, R23 ;  /* 0x0000001002027223 */ /* 0x000fe20000000017 */
[----:B------:R-:W-:Y:S01]  /*11650*/  FFMA R37, R17, R30, R12 ;  /* 0x0000001e11257223 */ /* 0x000fe2000000000c */
[----:B------:R-:W-:-:S03]  /*11660*/  HADD2.F32 R30, -RZ, R8.H1_H1 ;  /* 0x30000008ff1e7230 */ /* 0x000fc60000004100 */
[----:B------:R-:W-:Y:S01]  /*11670*/  F2FP.RELU.F16.F32.PACK_AB R52, R2, R21 ;  /* 0x000000150234723e */ /* 0x000fe200000008ff */
[C-C-:B------:R-:W-:Y:S01]  /*11680*/  FFMA R43, R17.reuse, R26, R12.reuse ;  /* 0x0000001a112b7223 */ /* 0x140fe2000000000c */
[----:B------:R-:W-:Y:S02]  /*11690*/  HADD2.F32 R26, -RZ, R8.H0_H0 ;  /* 0x20000008ff1a7230 */ /* 0x000fe40000004100 */
[C-C-:B------:R-:W-:Y:S01]  /*116a0*/  FFMA R45, R17.reuse, R24, R12.reuse ;  /* 0x00000018112d7223 */ /* 0x140fe2000000000c */
[--C-:B------:R-:W-:Y:S02]  /*116b0*/  HADD2.F32 R24, -RZ, R6.reuse.H1_H1 ;  /* 0x30000006ff187230 */ /* 0x100fe40000004100 */
[-C--:B------:R-:W-:Y:S01]  /*116c0*/  FFMA R39, R26, R16.reuse, R39 ;  /* 0x000000101a277223 */ /* 0x080fe20000000027 */
[----:B------:R-:W-:Y:S01]  /*116d0*/  FFMA R43, R32, R16, R43 ;  /* 0x00000010202b7223 */ /* 0x000fe2000000002b */
[----:B------:R-:W-:Y:S01]  /*116e0*/  FFMA R51, R17, R22, R12 ;  /* 0x0000001611337223 */ /* 0x000fe2000000000c */
[----:B------:R-:W-:-:S02]  /*116f0*/  HADD2.F32 R22, -RZ, R6.H0_H0 ;  /* 0x20000006ff167230 */ /* 0x000fc40000004100 */
[----:B------:R-:W-:Y:S02]  /*11700*/  HADD2.F32 R26, -RZ, R9.H1_H1 ;  /* 0x30000009ff1a7230 */ /* 0x000fe40000004100 */
[----:B------:R-:W-:Y:S01]  /*11710*/  FFMA R53, R17, R20, R12 ;  /* 0x0000001411357223 */ /* 0x000fe2000000000c */
[--C-:B------:R-:W-:Y:S02]  /*11720*/  HADD2.F32 R12, -RZ, R5.reuse.H0_H0 ;  /* 0x20000005ff0c7230 */ /* 0x100fe40000004100 */
[-C--:B------:R-:W-:Y:S01]  /*11730*/  FFMA R31, R22, R16.reuse, R31 ;  /* 0x00000010161f7223 */ /* 0x080fe2000000001f */
[----:B------:R-:W-:Y:S02]  /*11740*/  HADD2.F32 R20, -RZ, R5.H1_H1 ;  /* 0x30000005ff147230 */ /* 0x000fe40000004100 */
[-C--:B------:R-:W-:Y:S01]  /*11750*/  FFMA R26, R26, R16.reuse, R45 ;  /* 0x000000101a1a7223 */ /* 0x080fe2000000002d */
[----:B------:R-:W-:Y:S02]  /*11760*/  HADD2.F32 R22, -RZ, R7.H0_H0 ;  /* 0x20000007ff167230 */ /* 0x000fe40000004100 */
[----:B------:R-:W-:Y:S01]  /*11770*/  FFMA R25, R12, R16, R25 ;  /* 0x000000100c197223 */ /* 0x000fe20000000019 */
[----:B------:R-:W-:-:S02]  /*11780*/  HADD2.F32 R32, -RZ, R10.H1_H1 ;  /* 0x3000000aff207230 */ /* 0x000fc40000004100 */
[-C--:B------:R-:W-:Y:S01]  /*11790*/  FFMA R12, R20, R16.reuse, R27 ;  /* 0x00000010140c7223 */ /* 0x080fe2000000001b */
[-C--:B------:R-:W-:Y:S01]  /*117a0*/  FFMA R20, R24, R16.reuse, R33 ;  /* 0x0000001018147223 */ /* 0x080fe20000000021 */
[----:B------:R-:W-:Y:S02]  /*117b0*/  HADD2.F32 R24, -RZ, R7.H1_H1 ;  /* 0x30000007ff187230 */ /* 0x000fe40000004100 */
[-C--:B------:R-:W-:Y:S01]  /*117c0*/  FFMA R35, R22, R16.reuse, R35 ;  /* 0x0000001016237223 */ /* 0x080fe20000000023 */
[-C--:B------:R-:W-:Y:S01]  /*117d0*/  FFMA R51, R34, R16.reuse, R51 ;  /* 0x0000001022337223 */ /* 0x080fe20000000033 */
[----:B------:R-:W-:Y:S01]  /*117e0*/  F2FP.RELU.F16.F32.PACK_AB R54, R20, R31 ;  /* 0x0000001f1436723e */ /* 0x000fe200000008ff */
[-C--:B------:R-:W-:Y:S01]  /*117f0*/  FFMA R22, R24, R16.reuse, R37 ;  /* 0x0000001018167223 */ /* 0x080fe20000000025 */
[----:B------:R-:W-:Y:S01]  /*11800*/  FFMA R24, R30, R16, R41 ;  /* 0x000000101e187223 */ /* 0x000fe20000000029 */
[----:B------:R-:W-:-:S03]  /*11810*/  HADD2.F32 R30, -RZ, R10.H0_H0 ;  /* 0x2000000aff1e7230 */ /* 0x000fc60000004100 */
[----:B------:R-:W-:Y:S02]  /*11820*/  F2FP.RELU.F16.F32.PACK_AB R55, R22, R35 ;  /* 0x000000231637723e */ /* 0x000fe400000008ff */
[-C--:B------:R-:W-:Y:S01]  /*11830*/  FFMA R47, R30, R16.reuse, R47 ;  /* 0x000000101e2f7223 */ /* 0x080fe2000000002f */
[-C--:B------:R-:W-:Y:S01]  /*11840*/  FFMA R30, R32, R16.reuse, R49 ;  /* 0x00000010201e7223 */ /* 0x080fe20000000031 */
[----:B------:R-:W-:Y:S01]  /*11850*/  FFMA R32, R36, R16, R53 ;  /* 0x0000001024207223 */ /* 0x000fe20000000035 */
[----:B------:R-:W-:Y:S02]  /*11860*/  F2FP.RELU.F16.F32.PACK_AB R53, R12, R25 ;  /* 0x000000190c35723e */ /* 0x000fe400000008ff */
[----:B------:R-:W-:Y:S02]  /*11870*/  F2FP.RELU.F16.F32.PACK_AB R25, R26, R43 ;  /* 0x0000002b1a19723e */ /* 0x000fe400000008ff */
[----:B------:R-:W-:Y:S01]  /*11880*/  F2FP.RELU.F16.F32.PACK_AB R24, R24, R39 ;  /* 0x000000271818723e */ /* 0x000fe200000008ff */
[----:B------:R1:W-:Y:S01]  /*11890*/  STSM.16.M88.4 [R15+0x4200], R52 ;  /* 0x004200340f007844 */ /* 0x0003e20000000200 */
[----:B------:R-:W-:-:S02]  /*118a0*/  F2FP.RELU.F16.F32.PACK_AB R26, R30, R47 ;  /* 0x0000002f1e1a723e */ /* 0x000fc400000008ff */
        /* <DEDUP_REMOVED lines=19> */
.L_x_199:
[----:B------:R-:W-:Y:S05]  /*119e0*/  BSYNC B0 ;  /* 0x0000000000007941 */ /* 0x000fea0003800000 */
.L_x_198:
[----:B------:R-:W-:Y:S06]  /*119f0*/  BAR.SYNC.DEFER_BLOCKING 0x1, 0x100 ;  /* 0x0044000000007b1d */ /* 0x000fec0000010000 */
[----:B------:R-:W-:Y:S04]  /*11a00*/  BSSY B0, `(.L_x_200) ;  /* 0x000000a000007945 */ /* 0x000fe80003800000 */
[----:B------:R-:W-:Y:S05]  /*11a10*/  @P1 BRA `(.L_x_201) ;  /* 0x0000000000201947 */ /* 0x000fea0003800000 */
[----:B------:R-:W-:-:S06]  /*11a20*/  UISETP.NE.AND UP0, UPT, UR43, 0x3, UPT ;  /* 0x000000032b00788c */ /* 0x000fcc000bf05270 */
[----:B------:R-:W-:-:S13]  /*11a30*/  PLOP3.LUT P2, PT, PT, PT, UP0, 0x80, 0x0 ;  /* 0x000000000000781c */ /* 0x000fda0003f4f008 */
[----:B------:R-:W-:Y:S05]  /*11a40*/  @!P2 BRA `(.L_x_202) ;  /* 0x000000000004a947 */ /* 0x000fea0003800000 */
[----:B------:R-:W-:Y:S01]  /*11a50*/  BPT.TRAP 0x1 ;  /* 0x000000040000795c */ /* 0x000fe20000300000 */
.L_x_202:
[----:B------:R-:W-:-:S04]  /*11a60*/  ULEA UR4, UR8, UR46, 0x3 ;  /* 0x0000002e08047291 */ /* 0x000fc8000f8e183f */
[----:B------:R-:W-:-:S04]  /*11a70*/  UIADD3 UR4, UR4, 0x50, URZ ;  /* 0x0000005004047890 */ /* 0x000fc8000fffe03f */
[----:B------:R-:W-:-:S09]  /*11a80*/  UPRMT UR4, UR52, 0x654, UR4 ;  /* 0x0000065434047896 */ /* 0x000fd20008000004 */
[----:B------:R-:W-:Y:S03]  /*11a90*/  SYNCS.ARRIVE.TRANS64.RED.A1T0 RZ, [UR4], RZ ;  /* 0x000000ffffff79a7 */ /* 0x000fe60008100404 */
.L_x_201:
[----:B------:R-:W-:Y:S05]  /*11aa0*/  BSYNC B0 ;  /* 0x0000000000007941 */ /* 0x000fea0003800000 */
.L_x_200:
        /* <DEDUP_REMOVED lines=9> */
.L_x_205:
[----:B------:R-:W-:Y:S01]  /*11b40*/  SHF.L.U32 R13, R13, 0x1f, RZ ;  /* 0x0000001f0d0d7819 */ /* 0x000fe200000006ff */
[----:B------:R-:W-:Y:S01]  /*11b50*/  BSSY B1, `(.L_x_206) ;  /* 0x0000006000017945 */ /* 0x000fe20003800000 */
[C---:B------:R-:W-:Y:S02]  /*11b60*/  LEA R12, R3.reuse, UR46, 0x3 ;  /* 0x0000002e030c7c11 */ /* 0x040fe4000f8e18ff */
[----:B------:R-:W-:Y:S02]  /*11b70*/  @!P3 LEA R3, R3, R19, 0xd ;  /* 0x000000130303b211 */ /* 0x000fe400078e68ff */
[----:B------:R-:W2:Y:S02]  /*11b80*/  SYNCS.PHASECHK.TRANS64.TRYWAIT P2, [R12+URZ+0x30], R13 ;  /* 0x0000300d0c0075a7 */ /* 0x000ea4000804017f */
[----:B------:R-:W-:Y:S01]  /*11b90*/  @!P3 LEA R2, R18, R3, 0x1 ;  /* 0x000000031202b211 */ /* 0x000fe200078e08ff */
[----:B--2---:R-:W-:Y:S06]  /*11ba0*/  @!P2 BRA `(.L_x_207) ;  /* 0x000000500000a947 */ /* 0x004fec0003800000 */
.L_x_375:
[----:B------:R-:W-:Y:S05]  /*11bb0*/  BSYNC B1 ;  /* 0x0000000000017941 */ /* 0x000fea0003800000 */
.L_x_206:
[----:B------:R-:W-:Y:S05]  /*11bc0*/  @!P3 WARPSYNC.ALL ;  /* 0x000000000000b948 */ /* 0x000fea0003800000 */
[----:B------:R3:W4:Y:S04]  /*11bd0*/  @!P3 LDSM.16.M88.4 R4, [R3] ;  /* 0x000000000304b83b */ /* 0x0007280000000200 */
[----:B------:R3:W1:Y:S02]  /*11be0*/  @!P3 LDSM.16.M88.4 R8, [R2] ;  /* 0x000000000208b83b */ /* 0x0006640000000200 */
.L_x_204:
[----:B------:R-:W-:Y:S05]  /*11bf0*/  BSYNC B0 ;  /* 0x0000000000007941 */ /* 0x000fea0003800000 */
.L_x_203:
[C-C-:B---3--:R-:W-:Y:S01]  /*11c00*/  FFMA R3, R17.reuse, R136, R14.reuse ;  /* 0x0000008811037223 */ /* 0x148fe2000000000e */
[C-C-:B------:R-:W-:Y:S01]  /*11c10*/  FFMA R137, R17.reuse, R137, R14.reuse ;  /* 0x0000008911897223 */ /* 0x140fe2000000000e */
[C-C-:B------:R-:W-:Y:S01]  /*11c20*/  FFMA R19, R17.reuse, R140, R14.reuse ;  /* 0x0000008c11137223 */ /* 0x140fe2000000000e */
[C-C-:B------:R-:W-:Y:S01]  /*11c30*/  FFMA R141, R17.reuse, R141, R14.reuse ;  /* 0x0000008d118d7223 */ /* 0x140fe2000000000e */
[C-C-:B------:R-:W-:Y:S01]  /*11c40*/  FFMA R23, R17.reuse, R144, R14.reuse ;  /* 0x0000009011177223 */ /* 0x140fe2000000000e */
[C-C-:B------:R-:W-:Y:S01]  /*11c50*/  FFMA R145, R17.reuse, R145, R14.reuse ;  /* 0x0000009111917223 */ /* 0x140fe2000000000e */
[C-C-:B-1----:R-:W-:Y:S01]  /*11c60*/  FFMA R27, R17.reuse, R148, R14.reuse ;  /* 0x00000094111b7223 */ /* 0x142fe2000000000e */
[C---:B------:R-:W-:Y:S01]  /*11c70*/  FFMA R149, R17.reuse, R149, R14 ;  /* 0x0000009511957223 */ /* 0x040fe2000000000e */
[C-C-:B--2---:R-:W-:Y:S01]  /*11c80*/  FFMA R13, R17.reuse, R138, R0.reuse ;  /* 0x0000008a110d7223 */ /* 0x144fe20000000000 */
[C-C-:B------:R-:W-:Y:S01]  /*11c90*/  FFMA R139, R17.reuse, R139, R0.reuse ;  /* 0x0000008b118b7223 */ /* 0x140fe20000000000 */
[C-C-:B------:R-:W-:Y:S01]  /*11ca0*/  FFMA R21, R17.reuse, R142, R0.reuse ;  /* 0x0000008e11157223 */ /* 0x140fe20000000000 */
[C-C-:B------:R-:W-:Y:S01]  /*11cb0*/  FFMA R143, R17.reuse, R143, R0.reuse ;  /* 0x0000008f118f7223 */ /* 0x140fe20000000000 */
[C-C-:B------:R-:W-:Y:S01]  /*11cc0*/  FFMA R25, R17.reuse, R146, R0.reuse ;  /* 0x0000009211197223 */ /* 0x140fe20000000000 */
[C-C-:B------:R-:W-:Y:S01]  /*11cd0*/  FFMA R147, R17.reuse, R147, R0.reuse ;  /* 0x0000009311937223 */ /* 0x140fe20000000000 */
[C-C-:B------:R-:W-:Y:S01]  /*11ce0*/  FFMA R29, R17.reuse, R150, R0.reuse ;  /* 0x00000096111d7223 */ /* 0x140fe20000000000 */
[----:B------:R-:W-:Y:S01]  /*11cf0*/  FFMA R151, R17, R151, R0 ;  /* 0x0000009711977223 */ /* 0x000fe20000000000 */
[----:B----4-:R-:W-:Y:S01]  /*11d00*/  HADD2.F32 R0, -RZ, R4.H0_H0 ;  /* 0x20000004ff007230 */ /* 0x010fe20000004100 */
[----:B------:R-:W-:Y:S05]  /*11d10*/  WARPSYNC.ALL ;  /* 0x0000000000007948 */ /* 0x000fea0003800000 */
[----:B------:R-:W-:-:S02]  /*11d20*/  HADD2.F32 R14, -RZ, R6.H0_H0 ;  /* 0x20000006ff0e7230 */ /* 0x000fc40000004100 */
[-C--:B------:R-:W-:Y:S01]  /*11d30*/  FFMA R0, R0, R16.reuse, R3 ;  /* 0x0000001000007223 */ /* 0x080fe20000000003 */
[----:B------:R-:W-:Y:S01]  /*11d40*/  HADD2.F32 R4, -RZ, R4.H1_H1 ;  /* 0x30000004ff047230 */ /* 0x000fe20000004100 */
[----:B------:R-:W-:Y:S01]  /*11d50*/  BSSY B0, `(.L_x_208) ;  /* 0x0000038000007945 */ /* 0x000fe20003800000 */
[--C-:B------:R-:W-:Y:S02]  /*11d60*/  HADD2.F32 R2, -RZ, R5.reuse.H0_H0 ;  /* 0x20000005ff027230 */ /* 0x100fe40000004100 */
[-C--:B------:R-:W-:Y:S01]  /*11d70*/  FFMA R14, R14, R16.reuse, R19 ;  /* 0x000000100e0e7223 */ /* 0x080fe20000000013 */
[----:B------:R-:W-:Y:S02]  /*11d80*/  HADD2.F32 R12, -RZ, R5.H1_H1 ;  /* 0x30000005ff0c7230 */ /* 0x000fe40000004100 */
[-C--:B------:R-:W-:Y:S01]  /*11d90*/  FFMA R137, R4, R16.reuse, R137 ;  /* 0x0000001004897223 */ /* 0x080fe20000000089 */
[----:B------:R-:W-:Y:S02]  /*11da0*/  HADD2.F32 R6, -RZ, R6.H1_H1 ;  /* 0x30000006ff067230 */ /* 0x000fe40000004100 */
[----:B------:R-:W-:Y:S01]  /*11db0*/  FFMA R2, R2, R16, R13 ;  /* 0x0000001002027223 */ /* 0x000fe2000000000d */
[----:B------:R-:W-:-:S02]  /*11dc0*/  HADD2.F32 R20, -RZ, R7.H0_H0 ;  /* 0x20000007ff147230 */ /* 0x000fc40000004100 */
[-C--:B------:R-:W-:Y:S01]  /*11dd0*/  FFMA R139, R12, R16.reuse, R139 ;  /* 0x000000100c8b7223 */ /* 0x080fe2000000008b */
[----:B------:R-:W-:Y:S02]  /*11de0*/  HADD2.F32 R22, -RZ, R7.H1_H1 ;  /* 0x30000007ff167230 */ /* 0x000fe40000004100 */
[-C--:B------:R-:W-:Y:S01]  /*11df0*/  FFMA R141, R6, R16.reuse, R141 ;  /* 0x00000010068d7223 */ /* 0x080fe2000000008d */
[----:B------:R-:W-:Y:S02]  /*11e00*/  HADD2.F32 R24, -RZ, R8.H0_H0 ;  /* 0x20000008ff187230 */ /* 0x000fe40000004100 */
[-C--:B------:R-:W-:Y:S01]  /*11e10*/  FFMA R20, R20, R16.reuse, R21 ;  /* 0x0000001014147223 */ /* 0x080fe20000000015 */
[----:B------:R-:W-:Y:S02]  /*11e20*/  HADD2.F32 R32, -RZ, R10.H0_H0 ;  /* 0x2000000aff207230 */ /* 0x000fe40000004100 */
[----:B------:R-:W-:Y:S01]  /*11e30*/  FFMA R143, R22, R16, R143 ;  /* 0x00000010168f7223 */ /* 0x000fe2000000008f */
[----:B------:R-:W-:-:S02]  /*11e40*/  HADD2.F32 R8, -RZ, R8.H1_H1 ;  /* 0x30000008ff087230 */ /* 0x000fc40000004100 */
[-C--:B------:R-:W-:Y:S01]  /*11e50*/  FFMA R23, R24, R16.reuse, R23 ;  /* 0x0000001018177223 */ /* 0x080fe20000000017 */
        /* <DEDUP_REMOVED lines=9> */
[----:B------:R-:W-:Y:S01]  /*11ef0*/  FFMA R10, R10, R16, R149 ;  /* 0x000000100a0a7223 */ /* 0x000fe20000000095 */
[----:B------:R-:W-:Y:S01]  /*11f00*/  F2FP.RELU.F16.F32.PACK_AB R4, R137, R0 ;  /* 0x000000008904723e */ /* 0x000fe200000008ff */
[----:B------:R-:W-:Y:S01]  /*11f10*/  FFMA R29, R34, R16, R29 ;  /* 0x00000010221d7223 */ /* 0x000fe2000000001d */
[----:B------:R-:W-:Y:S01]  /*11f20*/  F2FP.RELU.F16.F32.PACK_AB R5, R139, R2 ;  /* 0x000000028b05723e */ /* 0x000fe200000008ff */
[----:B------:R-:W-:Y:S01]  /*11f30*/  FFMA R36, R36, R16, R151 ;  /* 0x0000001024247223 */ /* 0x000fe20000000097 */
[----:B------:R-:W-:Y:S02]  /*11f40*/  F2FP.RELU.F16.F32.PACK_AB R6, R141, R14 ;  /* 0x0000000e8d06723e */ /* 0x000fe400000008ff */
[----:B------:R-:W-:-:S02]  /*11f50*/  F2FP.RELU.F16.F32.PACK_AB R7, R143, R20 ;  /* 0x000000148f07723e */ /* 0x000fc400000008ff */
        /* <DEDUP_REMOVED lines=23> */
.L_x_209:
[----:B------:R-:W-:Y:S05]  /*120d0*/  BSYNC B0 ;  /* 0x0000000000007941 */ /* 0x000fea0003800000 */
.L_x_208:
[----:B------:R-:W-:Y:S06]  /*120e0*/  BAR.SYNC.DEFER_BLOCKING 0x1, 0x100 ;  /* 0x0044000000007b1d */ /* 0x000fec0000010000 */
[----:B------:R-:W-:Y:S04]  /*120f0*/  BSSY B0, `(.L_x_210) ;  /* 0x000000a000007945 */ /* 0x000fe80003800000 */
[----:B------:R-:W-:Y:S05]  /*12100*/  @P1 BRA `(.L_x_211) ;  /* 0x0000000000201947 */ /* 0x000fea0003800000 */
[----:B------:R-:W-:-:S06]  /*12110*/  UISETP.NE.AND UP0, UPT, UR43, 0x3, UPT ;  /* 0x000000032b00788c */ /* 0x000fcc000bf05270 */
[----:B------:R-:W-:-:S13]  /*12120*/  PLOP3.LUT P0, PT, PT, PT, UP0, 0x80, 0x0 ;  /* 0x000000000000781c */ /* 0x000fda0003f0f008 */
[----:B------:R-:W-:Y:S05]  /*12130*/  @!P0 BRA `(.L_x_212) ;  /* 0x0000000000048947 */ /* 0x000fea0003800000 */
[----:B------:R-:W-:Y:S01]  /*12140*/  BPT.TRAP 0x1 ;  /* 0x000000040000795c */ /* 0x000fe20000300000 */
.L_x_212:
[----:B------:R-:W-:-:S04]  /*12150*/  ULEA UR4, UR36, UR46, 0x3 ;  /* 0x0000002e24047291 */ /* 0x000fc8000f8e183f */
[----:B------:R-:W-:-:S04]  /*12160*/  UIADD3 UR4, UR4, 0x50, URZ ;  /* 0x0000005004047890 */ /* 0x000fc8000fffe03f */
[----:B------:R-:W-:-:S09]  /*12170*/  UPRMT UR4, UR52, 0x654, UR4 ;  /* 0x0000065434047896 */ /* 0x000fd20008000004 */
[----:B------:R-:W-:Y:S03]  /*12180*/  SYNCS.ARRIVE.TRANS64.RED.A1T0 RZ, [UR4], RZ ;  /* 0x000000ffffff79a7 */ /* 0x000fe60008100404 */
.L_x_211:
[----:B------:R-:W-:Y:S05]  /*12190*/  BSYNC B0 ;  /* 0x0000000000007941 */ /* 0x000fea0003800000 */
.L_x_210:
[----:B------:R-:W2:Y:S01]  /*121a0*/  LDL.LU R23, [R1+0x204] ;  /* 0x0002040001177983 */ /* 0x000ea20000300800 */
[----:B------:R-:W-:-:S03]  /*121b0*/  ULDC.64 UR4, c[0x0][0x8f8] ;  /* 0x00023e0000047ab9 */ /* 0x000fc60000000a00 */
[----:B------:R-:W3:Y:S01]  /*121c0*/  LDL.LU R22, [R1+0x200] ;  /* 0x0002000001167983 */ /* 0x000ee20000300800 */
[----:B------:R-:W-:Y:S01]  /*121d0*/  UIADD3 UR36, UR36, 0x1, URZ ;  /* 0x0000000124247890 */ /* 0x000fe2000fffe03f */
[----:B------:R-:W-:Y:S01]  /*121e0*/  PRMT R0, RZ, 0x7610, R0 ;  /* 0x00007610ff007816 */ /* 0x000fe20000000000 */
[----:B------:R-:W-:Y:S01]  /*121f0*/  UMOV UR42, 0xffffffff ;  /* 0xffffffff002a7882 */ /* 0x000fe20000000000 */
[----:B------:R-:W-:Y:S01]  /*12200*/  UMOV UR51, 0xffffffff ;  /* 0xffffffff00337882 */ /* 0x000fe20000000000 */
[----:B------:R-:W-:Y:S01]  /*12210*/  UISETP.NE.AND UP0, UPT, UR36, 0x4, UPT ;  /* 0x000000042400788c */ /* 0x000fe2000bf05270 */
[----:B------:R-:W-:-:S03]  /*12220*/  IMAD.MOV.U32 R19, RZ, RZ, -0x1 ;  /* 0xffffffffff137424 */ /* 0x000fc600078e00ff */
[----:B------:R-:W-:Y:S01]  /*12230*/  USEL UR36, UR36, URZ, UP0 ;  /* 0x0000003f24247287 */ /* 0x000fe20008000000 */
[----:B---3--:R-:W-:-:S04]  /*12240*/  IADD3 R22, P0, R22, UR54, RZ ;  /* 0x0000003616167c10 */ /* 0x008fc8000ff1e0ff */
[----:B--2---:R-:W-:Y:S01]  /*12250*/  IADD3.X R23, R23, UR53, RZ, P0, !PT ;  /* 0x0000003517177c10 */ /* 0x004fe200087fe4ff */
[----:B------:R2:W-:Y:S01]  /*12260*/  STL [R1+0x200], R22 ;  /* 0x0002001601007387 */ /* 0x0005e20000100800 */
[----:B------:R-:W-:-:S03]  /*12270*/  ISETP.GE.U32.AND P0, PT, R22, UR4, PT ;  /* 0x0000000416007c0c */ /* 0x000fc6000bf06070 */
[----:B------:R2:W-:Y:S01]  /*12280*/  STL [R1+0x204], R23 ;  /* 0x0002041701007387 */ /* 0x0005e20000100800 */
[----:B------:R-:W-:-:S13]  /*12290*/  ISETP.GE.U32.AND.EX P0, PT, R23, UR5, PT, P0 ;  /* 0x0000000517007c0c */ /* 0x000fda000bf06100 */
[----:B--2---:R-:W-:Y:S05]  /*122a0*/  @P0 BRA `(.L_x_213) ;  /* 0x0000000400780947 */ /* 0x004fea0003800000 */
[----:B------:R-:W2:Y:S01]  /*122b0*/  S2R R16, SR_CTAID.X ;  /* 0x0000000000107919 */ /* 0x000ea20000002500 */
[----:B-1----:R-:W1:Y:S01]  /*122c0*/  LDC.64 R8, c[0x0][0x8d0] ;  /* 0x00023400ff087b82 */ /* 0x002e620000000a00 */
[----:B------:R-:W-:Y:S01]  /*122d0*/  ULDC UR4, c[0x0][0x150] ;  /* 0x0000540000047ab9 */ /* 0x000fe20000000800 */
[----:B------:R-:W-:Y:S01]  /*122e0*/  MOV R6, R22 ;  /* 0x0000001600067202 */ /* 0x000fe20000000f00 */
[----:B------:R-:W3:Y:S01]  /*122f0*/  S2R R20, SR_CTAID.Y ;  /* 0x0000000000147919 */ /* 0x000ee20000002600 */
[----:B------:R-:W-:-:S04]  /*12300*/  MOV R7, R23 ;  /* 0x0000001700077202 */ /* 0x000fc80000000f00 */
[----:B------:R-:W4:Y:S08]  /*12310*/  LDC R21, c[0x0][0x144] ;  /* 0x00005100ff157b82 */ /* 0x000f300000000800 */
[----:B------:R-:W3:Y:S08]  /*12320*/  LDC R10, c[0x0][0x8d8] ;  /* 0x00023600ff0a7b82 */ /* 0x000ef00000000800 */
[----:B------:R-:W3:Y:S01]  /*12330*/  LDC.64 R14, c[0x0][0x8c8] ;  /* 0x00023200ff0e7b82 */ /* 0x000ee20000000a00 */
[----:B-1----:R-:W-:-:S04]  /*12340*/  ISETP.NE.U32.AND P0, PT, R8, RZ, PT ;  /* 0x000000ff0800720c */ /* 0x002fc80003f05070 */
[----:B------:R-:W-:Y:S02]  /*12350*/  ISETP.NE.AND.EX P0, PT, R9, RZ, PT, P0 ;  /* 0x000000ff0900720c */ /* 0x000fe40003f05300 */
[----:B--2---:R-:W-:-:S05]  /*12360*/  I2FP.F32.U32 R0, R16 ;  /* 0x0000001000007245 */ /* 0x004fca0000201000 */
[----:B------:R-:W-:-:S04]  /*12370*/  FMUL R0, R0, UR4 ;  /* 0x0000000400007c20 */ /* 0x000fc80008400000 */
[----:B------:R1:W2:Y:S02]  /*12380*/  F2I.U32.TRUNC.NTZ R19, R0 ;  /* 0x0000000000137305 */ /* 0x0002a4000020f000 */
[----:B----4-:R-:W-:Y:S05]  /*12390*/  @!P0 BRA `(.L_x_214) ;  /* 0x0000000000288947 */ /* 0x010fea0003800000 */
[----:B-1----:R-:W1:Y:S02]  /*123a0*/  LDC R0, c[0x0][0x8dc] ;  /* 0x00023700ff007b82 */ /* 0x002e640000000800 */
[----:B-1----:R-:W-:-:S05]  /*123b0*/  IADD3 R7, P0, R22, R0, RZ ;  /* 0x0000000016077210 */ /* 0x002fca0007f1e0ff */
[----:B------:R-:W-:-:S04]  /*123c0*/  IMAD.X R11, RZ, RZ, R23, P0 ;  /* 0x000000ffff0b7224 */ /* 0x000fc800000e0617 */
[----:B------:R-:W-:-:S04]  /*123d0*/  IMAD.WIDE.U32 R2, R11, R8, RZ ;  /* 0x000000080b027225 */ /* 0x000fc800078e00ff */
[----:B------:R-:W-:-:S04]  /*123e0*/  IMAD.WIDE.U32 R4, P0, R7, R9, R2 ;  /* 0x0000000907047225 */ /* 0x000fc80007800002 */
[----:B------:R-:W-:Y:S01]  /*123f0*/  IMAD.WIDE.U32 R2, R7, R8, RZ ;  /* 0x0000000807027225 */ /* 0x000fe200078e00ff */
[----:B------:R-:W-:Y:S02]  /*12400*/  IADD3.X R7, RZ, RZ, RZ, P0, !PT ;  /* 0x000000ffff077210 */ /* 0x000fe400007fe4ff */
[----:B------:R-:W-:Y:S02]  /*12410*/  MOV R6, R5 ;  /* 0x0000000500067202 */ /* 0x000fe40000000f00 */
[----:B------:R-:W-:-:S05]  /*12420*/  IADD3 RZ, P0, R3, R4, RZ ;  /* 0x0000000403ff7210 */ /* 0x000fca0007f1e0ff */
[----:B------:R-:W-:-:S08]  /*12430*/  IMAD.WIDE.U32.X R6, R11, R9, R6, P0 ;  /* 0x000000090b067225 */ /* 0x000fd000000e0406 */
.L_x_214:
[----:B------:R-:W4:Y:S01]  /*12440*/  LDC.64 R12, c[0x0][0x8e8] ;  /* 0x00023a00ff0c7b82 */ /* 0x000f220000000a00 */
[-CC-:B---3--:R-:W-:Y:S01]  /*12450*/  SHF.R.U64 R26, R6, R10.reuse, R7.reuse ;  /* 0x0000000a061a7219 */ /* 0x188fe20000001207 */
[----:B------:R-:W-:Y:S01]  /*12460*/  ULDC UR4, c[0x0][0x154] ;  /* 0x0000550000047ab9 */ /* 0x000fe20000000800 */
[----:B-1----:R-:W-:Y:S01]  /*12470*/  SHF.R.U32.HI R0, RZ, R10, R7 ;  /* 0x0000000aff007219 */ /* 0x002fe20000011607 */
[----:B------:R-:W-:Y:S01]  /*12480*/  IMAD.MOV.U32 R7, RZ, RZ, 0x1 ;  /* 0x00000001ff077424 */ /* 0x000fe200078e00ff */
[----:B------:R-:W-:Y:S02]  /*12490*/  IADD3 R5, P0, RZ, -R26, RZ ;  /* 0x8000001aff057210 */ /* 0x000fe40007f1e0ff */
[----:B------:R-:W-:Y:S01]  /*124a0*/  MOV R2, R22 ;  /* 0x0000001600027202 */ /* 0x000fe20000000f00 */
[----:B------:R-:W1:Y:S01]  /*124b0*/  LDC R4, c[0x0][0x8c0] ;  /* 0x00023000ff047b82 */ /* 0x000e620000000800 */
[----:B--2---:R-:W-:Y:S01]  /*124c0*/  IADD3 R19, -R19, RZ, RZ ;  /* 0x000000ff13137210 */ /* 0x004fe20007ffe1ff */
[----:B------:R-:W-:-:S04]  /*124d0*/  IMAD.X R3, RZ, RZ, ~R0, P0 ;  /* 0x000000ffff037224 */ /* 0x000fc800000e0e00 */
[-C--:B------:R-:W-:Y:S02]  /*124e0*/  IMAD R0, R3, R14.reuse, RZ ;  /* 0x0000000e03007224 */ /* 0x080fe400078e02ff */
[----:B------:R-:W2:Y:S01]  /*124f0*/  LDC R6, c[0x0][0x8b0] ;  /* 0x00022c00ff067b82 */ /* 0x000ea20000000800 */
[----:B------:R-:W-:Y:S02]  /*12500*/  IMAD.MOV.U32 R3, RZ, RZ, R23 ;  /* 0x000000ffff037224 */ /* 0x000fe400078e0017 */
[----:B------:R-:W-:Y:S02]  /*12510*/  IMAD R22, R21, R19, R16 ;  /* 0x0000001315167224 */ /* 0x000fe400078e0210 */
[----:B------:R-:W-:-:S03]  /*12520*/  IMAD.WIDE.U32 R2, R5, R14, R2 ;  /* 0x0000000e05027225 */ /* 0x000fc600078e0002 */
[----:B------:R-:W3:Y:S01]  /*12530*/  LDC R24, c[0x0][0x900] ;  /* 0x00024000ff187b82 */ /* 0x000ee20000000800 */
[----:B------:R-:W-:Y:S01]  /*12540*/  IMAD R5, R5, R15, R0 ;  /* 0x0000000f05057224 */ /* 0x000fe200078e0200 */
[----:B------:R-:W-:Y:S02]  /*12550*/  I2FP.F32.U32 R0, R20 ;  /* 0x0000001400007245 */ /* 0x000fe40000201000 */
[----:B----4-:R-:W-:Y:S02]  /*12560*/  ISETP.NE.U32.AND P0, PT, R12, RZ, PT ;  /* 0x000000ff0c00720c */ /* 0x010fe40003f05070 */
[----:B------:R-:W-:Y:S01]  /*12570*/  IADD3 R3, R3, R5, RZ ;  /* 0x0000000503037210 */ /* 0x000fe20007ffe0ff */
[----:B------:R-:W-:Y:S01]  /*12580*/  FMUL R0, R0, UR4 ;  /* 0x0000000400007c20 */ /* 0x000fe20008400000 */
[----:B------:R-:W4:Y:S01]  /*12590*/  LDC R15, c[0x0][0x148] ;  /* 0x00005200ff0f7b82 */ /* 0x000f220000000800 */
[----:B------:R-:W-:Y:S02]  /*125a0*/  ISETP.NE.AND.EX P0, PT, R13, RZ, PT, P0 ;  /* 0x000000ff0d00720c */ /* 0x000fe40003f05300 */
[-CC-:B-1----:R-:W-:Y:S01]  /*125b0*/  SHF.R.U64 R10, R2, R4.reuse, R3.reuse ;  /* 0x00000004020a7219 */ /* 0x182fe20000001203 */
[----:B------:R1:W1:Y:S01]  /*125c0*/  F2I.U32.TRUNC.NTZ R14, R0 ;  /* 0x00000000000e7305 */ /* 0x000262000020f000 */
[----:B------:R-:W-:-:S02]  /*125d0*/  SHF.R.U32.HI R3, RZ, R4, R3 ;  /* 0x00000004ff037219 */ /* 0x000fc40000011603 */
[----:B------:R-:W-:Y:S01]  /*125e0*/  MOV R5, 0xffffffff ;  /* 0xffffffff00057802 */ /* 0x000fe20000000f00 */
[----:B------:R-:W1:Y:S01]  /*125f0*/  LDC R16, c[0x0][0x8a8] ;  /* 0x00022a00ff107b82 */ /* 0x000e620000000800 */
[-CC-:B--2---:R-:W-:Y:S02]  /*12600*/  SHF.R.U64 R8, R10, R6.reuse, R3.reuse ;  /* 0x000000060a087219 */ /* 0x184fe40000001203 */
[----:B------:R-:W-:-:S05]  /*12610*/  SHF.R.U32.HI R3, RZ, R6, R3 ;  /* 0x00000006ff037219 */ /* 0x000fca0000011603 */
[----:B------:R-:W2:Y:S01]  /*12620*/  LDC R21, c[0x0][0x8f0] ;  /* 0x00023c00ff157b82 */ /* 0x000ea20000000800 */
[-C--:B---3--:R-:W-:Y:S02]  /*12630*/  SHF.L.U32 R5, R5, R24.reuse, RZ ;  /* 0x0000001805057219 */ /* 0x088fe400000006ff */
[-CC-:B------:R-:W-:Y:S02]  /*12640*/  SHF.R.U64 R11, R8, R24.reuse, R3.reuse ;  /* 0x00000018080b7219 */ /* 0x180fe40000001203 */
[-C--:B------:R-:W-:Y:S02]  /*12650*/  SHF.R.U32.HI R3, RZ, R24.reuse, R3 ;  /* 0x00000018ff037219 */ /* 0x080fe40000011603 */
[----:B------:R-:W-:Y:S01]  /*12660*/  SHF.L.U32 R24, R7, R24, RZ ;  /* 0x0000001807187219 */ /* 0x000fe200000006ff */
[----:B------:R-:W3:Y:S01]  /*12670*/  LDC R23, c[0x0][0x8e0] ;  /* 0x00023800ff177b82 */ /* 0x000ee20000000800 */
[----:B------:R-:W-:Y:S02]  /*12680*/  LOP3.LUT R19, RZ, R5, RZ, 0x33, !PT ;  /* 0x00000005ff137212 */ /* 0x000fe400078e33ff */
[----:B------:R-:W-:-:S05]  /*12690*/  MOV R2, R11 ;  /* 0x0000000b00027202 */ /* 0x000fca0000000f00 */
[----:B------:R-:W1:Y:S01]  /*126a0*/  LDC R25, c[0x0][0x8b8] ;  /* 0x00022e00ff197b82 */ /* 0x000e620000000800 */
[----:B------:R-:W-:Y:S05]  /*126b0*/  @!P0 BRA `(.L_x_215) ;  /* 0x0000000000288947 */ /* 0x000fea0003800000 */
[----:B-1----:R-:W1:Y:S02]  /*126c0*/  LDC R0, c[0x0][0x8f4] ;  /* 0x00023d00ff007b82 */ /* 0x002e640000000800 */
[----:B-1----:R-:W-:-:S04]  /*126d0*/  IADD3 R7, P0, R11, R0, RZ ;  /* 0x000000000b077210 */ /* 0x002fc80007f1e0ff */
[----:B------:R-:W-:-:S05]  /*126e0*/  IADD3.X R9, RZ, R3, RZ, P0, !PT ;  /* 0x00000003ff097210 */ /* 0x000fca00007fe4ff */
[----:B------:R-:W-:-:S04]  /*126f0*/  IMAD.WIDE.U32 R2, R9, R12, RZ ;  /* 0x0000000c09027225 */ /* 0x000fc800078e00ff */
[----:B------:R-:W-:-:S04]  /*12700*/  IMAD.WIDE.U32 R4, P0, R7, R13, R2 ;  /* 0x0000000d07047225 */ /* 0x000fc80007800002 */
[----:B------:R-:W-:Y:S01]  /*12710*/  IMAD.WIDE.U32 R2, R7, R12, RZ ;  /* 0x0000000c07027225 */ /* 0x000fe200078e00ff */
[----:B------:R-:W-:-:S03]  /*12720*/  MOV R6, R5 ;  /* 0x0000000500067202 */ /* 0x000fc60000000f00 */
[----:B------:R-:W-:Y:S01]  /*12730*/  IMAD.X R7, RZ, RZ, RZ, P0 ;  /* 0x000000ffff077224 */ /* 0x000fe200000e06ff */
[----:B------:R-:W-:-:S05]  /*12740*/  IADD3 RZ, P0, R3, R4, RZ ;  /* 0x0000000403ff7210 */ /* 0x000fca0007f1e0ff */
[----:B------:R-:W-:-:S08]  /*12750*/  IMAD.WIDE.U32.X R2, R9, R13, R6, P0 ;  /* 0x0000000d09027225 */ /* 0x000fd000000e0406 */
.L_x_215:
[----:B------:R-:W5:Y:S01]  /*12760*/  LDC R4, c[0x0][0x904] ;  /* 0x00024100ff047b82 */ /* 0x000f620000000800 */
[----:B-12---:R-:W-:Y:S01]  /*12770*/  SHF.R.U64 R0, R2, R21, R3 ;  /* 0x0000001502007219 */ /* 0x006fe20000001203 */
[----:B------:R-:W-:Y:S01]  /*12780*/  VIADD R3, R16, 0xffffffff ;  /* 0xffffffff10037836 */ /* 0x000fe20000000000 */
[----:B------:R-:W-:Y:S02]  /*12790*/  LOP3.LUT R19, R8, R19, RZ, 0xc0, !PT ;  /* 0x0000001308137212 */ /* 0x000fe400078ec0ff */
[----:B------:R-:W-:Y:S02]  /*127a0*/  IADD3 R14, -R14, RZ, RZ ;  /* 0x000000ff0e0e7210 */ /* 0x000fe40007ffe1ff */
[----:B------:R-:W-:Y:S01]  /*127b0*/  IADD3 R2, -R0, RZ, RZ ;  /* 0x000000ff00027210 */ /* 0x000fe20007ffe1ff */
[----:B------:R-:W-:Y:S01]  /*127c0*/  IMAD R19, R24, R0, R19 ;  /* 0x0000000018137224 */ /* 0x000fe200078e0213 */
[----:B------:R-:W-:Y:S02]  /*127d0*/  LOP3.LUT R3, R10, R3, RZ, 0xc0, !PT ;  /* 0x000000030a037212 */ /* 0x000fe400078ec0ff */
[----:B------:R-:W-:Y:S01]  /*127e0*/  R2UR UR51, R26 ;  /* 0x000000001a3372ca */ /* 0x000fe200000e0000 */
[----:B---3--:R-:W-:-:S04]  /*127f0*/  IMAD R0, R2, R23, R11 ;  /* 0x0000001702007224 */ /* 0x008fc800078e020b */
[----:B------:R-:W-:Y:S01]  /*12800*/  IMAD R0, R0, R16, R3 ;  /* 0x0000001000007224 */ /* 0x000fe200078e0203 */
[----:B-----5:R-:W-:-:S13]  /*12810*/  ISETP.NE.AND P0, PT, R4, 0x1, PT ;  /* 0x000000010400780c */ /* 0x020fda0003f05270 */
[----:B----4-:R-:W-:-:S04]  /*12820*/  @P0 IMAD R22, R15, R14, R20 ;  /* 0x0000000e0f160224 */ /* 0x010fc800078e0214 */
[----:B------:R-:W-:-:S05]  /*12830*/  IMAD R19, R19, R25, R22 ;  /* 0x0000001913137224 */ /* 0x000fca00078e0216 */
[----:B------:R-:W-:Y:S02]  /*12840*/  SEL R2, R0, R19, !P0 ;  /* 0x0000001300027207 */ /* 0x000fe40004000000 */
[----:B------:R-:W-:Y:S02]  /*12850*/  SEL R19, R19, R0, !P0 ;  /* 0x0000000013137207 */ /* 0x000fe40004000000 */
[----:B------:R-:W-:Y:S02]  /*12860*/  R2UR UR42, R2 ;  /* 0x00000000022a72ca */ /* 0x000fe400000e0000 */
[----:B------:R-:W-:-:S04]  /*12870*/  MOV R2, 0x1 ;  /* 0x0000000100027802 */ /* 0x000fc80000000f00 */
[----:B------:R-:W-:-:S09]  /*12880*/  PRMT R0, R2, 0x7610, R0 ;  /* 0x0000761002007816 */ /* 0x000fd20000000000 */
.L_x_213:
[----:B------:R-:W-:Y:S01]  /*12890*/  LOP3.LUT P0, RZ, R0, 0xff, RZ, 0xc0, !PT ;  /* 0x000000ff00ff7812 */ /* 0x000fe2000780c0ff */
[----:B------:R-:W-:Y:S01]  /*128a0*/  UIMAD.WIDE.U32 UR4, UR41, -0x55555555, URZ ;  /* 0xaaaaaaab290478a5 */ /* 0x000fe2000f8e003f */
[----:B------:R-:W-:Y:S01]  /*128b0*/  IMAD.MOV.U32 R16, RZ, RZ, R157 ;  /* 0x000000ffff107224 */ /* 0x000fe200078e009d */
[----:B------:R-:W-:Y:S02]  /*128c0*/  UIADD3 UR47, UR47, 0x10, URZ ;  /* 0x000000102f2f7890 */ /* 0x000fe4000fffe03f */
[----:B------:R-:W-:-:S04]  /*128d0*/  USHF.R.U32.HI UR4, URZ, 0x1, UR5 ;  /* 0x000000013f047899 */ /* 0x000fc80008011605 */
[----:B------:R-:W-:-:S04]  /*128e0*/  UIMAD UR41, UR4, -0x3, UR41 ;  /* 0xfffffffd042978a4 */ /* 0x000fc8000f8e0229 */
[----:B------:R-:W-:Y:S08]  /*128f0*/  @P0 BRA `(.L_x_216) ;  /* 0xfffffeec00d80947 */ /* 0x000ff0000383ffff */
[----:B------:R-:W-:-:S13]  /*12900*/  PLOP3.LUT P0, PT, PT, PT, PT, 0x8, 0x0 ;  /* 0x000000000000781c */ /* 0x000fda0003f0e170 */
.L_x_22:
[----:B------:R-:W-:Y:S05]  /*12910*/  @P0 BRA `(.L_x_14) ;  /* 0x0000003c00400947 */ /* 0x000fea0003800000 */
[----:B------:R-:W-:Y:S01]  /*12920*/  ULDC.64 UR6, c[0x0][0x588] ;  /* 0x0001620000067ab9 */ /* 0x000fe20000000a00 */
[----:B------:R-:W-:Y:S01]  /*12930*/  ISETP.NE.U32.AND P1, PT, R161, RZ, PT ;  /* 0x000000ffa100720c */ /* 0x000fe20003f25070 */
[----:B------:R-:W-:-:S04]  /*12940*/  DEPBAR.LE SB0, 0x0 ;  /* 0x000080000000791a */ /* 0x000fc80000000000 */
[----:B------:R-:W-:Y:S01]  /*12950*/  ISETP.NE.U32.AND P0, PT, RZ, UR6, PT ;  /* 0x00000006ff007c0c */ /* 0x000fe2000bf05070 */
[----:B------:R-:W-:Y:S01]  /*12960*/  BSSY B0, `(.L_x_217) ;  /* 0x0000015000007945 */ /* 0x000fe20003800000 */
[----:B------:R-:W-:Y:S02]  /*12970*/  ISETP.NE.AND.EX P1, PT, R165, RZ, PT, P1 ;  /* 0x000000ffa500720c */ /* 0x000fe40003f25310 */
[----:B------:R-:W-:-:S13]  /*12980*/  ISETP.NE.AND.EX P0, PT, RZ, UR7, PT, P0 ;  /* 0x00000007ff007c0c */ /* 0x000fda000bf05300 */
[----:B------:R-:W-:Y:S05]  /*12990*/  @P0 BRA P1, `(.L_x_218) ;  /* 0x0000000000440947 */ /* 0x000fea0000800000 */
[----:B------:R-:W-:-:S04]  /*129a0*/  ISETP.NE.U32.AND P0, PT, R161, RZ, PT ;  /* 0x000000ffa100720c */ /* 0x000fc80003f05070 */
[----:B------:R-:W-:-:S13]  /*129b0*/  ISETP.NE.AND.EX P0, PT, R165, RZ, PT, P0 ;  /* 0x000000ffa500720c */ /* 0x000fda0003f05300 */
[----:B------:R-:W-:Y:S05]  /*129c0*/  @!P0 BRA `(.L_x_219) ;  /* 0x00000000002c8947 */ /* 0x000fea0003800000 */
[----:B------:R-:W-:-:S13]  /*129d0*/  LOP3.LUT P0, RZ, R162, 0xff, RZ, 0xc0, !PT ;  /* 0x000000ffa2ff7812 */ /* 0x000fda000780c0ff */
[----:B------:R-:W-:Y:S05]  /*129e0*/  @!P0 BRA `(.L_x_220) ;  /* 0x0000000000108947 */ /* 0x000fea0003800000 */
[----:B-----5:R-:W-:-:S13]  /*129f0*/  FSETP.NEU.AND P0, PT, R152, RZ, PT ;  /* 0x000000ff9800720b */ /* 0x020fda0003f0d000 */
[----:B------:R-:W-:Y:S05]  /*12a00*/  @!P0 BREAK B0 ;  /* 0x0000000000008942 */ /* 0x000fea0003800000 */
[----:B------:R-:W-:Y:S05]  /*12a10*/  @P0 BRA `(.L_x_218) ;  /* 0x0000000000240947 */ /* 0x000fea0003800000 */
[----:B------:R-:W-:Y:S05]  /*12a20*/  BRA `(.L_x_14) ;  /* 0x0000003800fc7947 */ /* 0x000fea0003800000 */
.L_x_220:
[----:B------:R-:W-:-:S04]  /*12a30*/  ISETP.NE.U32.AND P0, PT, RZ, UR6, PT ;  /* 0x00000006ff007c0c */ /* 0x000fc8000bf05070 */
[----:B------:R-:W-:-:S13]  /*12a40*/  ISETP.NE.AND.EX P0, PT, RZ, UR7, PT, P0 ;  /* 0x00000007ff007c0c */ /* 0x000fda000bf05300 */
[----:B------:R-:W-:Y:S05]  /*12a50*/  @!P0 BREAK B0 ;  /* 0x0000000000008942 */ /* 0x000fea0003800000 */
[----:B------:R-:W-:Y:S05]  /*12a60*/  @P0 BRA `(.L_x_218) ;  /* 0x0000000000100947 */ /* 0x000fea0003800000 */
[----:B------:R-:W-:Y:S05]  /*12a70*/  BRA `(.L_x_14) ;  /* 0x0000003800e87947 */ /* 0x000fea0003800000 */
.L_x_219:
[----:B-----5:R-:W-:-:S13]  /*12a80*/  FSETP.NEU.AND P0, PT, R152, RZ, PT ;  /* 0x000000ff9800720b */ /* 0x020fda0003f0d000 */
[----:B------:R-:W-:Y:S05]  /*12a90*/  @!P0 BREAK B0 ;  /* 0x0000000000008942 */ /* 0x000fea0003800000 */
[----:B------:R-:W-:Y:S05]  /*12aa0*/  @!P0 BRA `(.L_x_14) ;  /* 0x0000003800dc8947 */ /* 0x000fea0003800000 */
.L_x_218:
[----:B--2---:R-:W-:Y:S05]  /*12ab0*/  BSYNC B0 ;  /* 0x0000000000007941 */ /* 0x004fea0003800000 */
.L_x_217:
[----:B------:R-:W-:-:S04]  /*12ac0*/  ULOP3.LUT UR4, UR59, 0x1, URZ, 0xfc, !UPT ;  /* 0x000000013b047892 */ /* 0x000fc8000f8efc3f */
[----:B------:R-:W-:-:S06]  /*12ad0*/  UISETP.NE.AND UP0, UPT, UR4, 0x3, UPT ;  /* 0x000000030400788c */ /* 0x000fcc000bf05270 */
[----:B------:R-:W-:-:S13]  /*12ae0*/  PLOP3.LUT P0, PT, PT, PT, UP0, 0x80, 0x0 ;  /* 0x000000000000781c */ /* 0x000fda0003f0f008 */
[----:B------:R-:W-:Y:S05]  /*12af0*/  @!P0 BRA `(.L_x_221) ;  /* 0x0000000000048947 */ /* 0x000fea0003800000 */
[----:B------:R-:W-:Y:S01]  /*12b00*/  BPT.TRAP 0x1 ;  /* 0x000000040000795c */ /* 0x000fe20000300000 */
.L_x_221:
[----:B------:R-:W2:Y:S01]  /*12b10*/  S2UR UR5, SR_CgaCtaId ;  /* 0x00000000000579c3 */ /* 0x000ea20000008800 */
[----:B------:R-:W-:Y:S02]  /*12b20*/  UMOV UR4, 0x400 ;  /* 0x0000040000047882 */ /* 0x000fe40000000000 */
[----:B--2---:R-:W-:-:S04]  /*12b30*/  ULEA UR4, UR5, UR4, 0x18 ;  /* 0x0000000405047291 */ /* 0x004fc8000f8ec03f */
[----:B------:R-:W-:-:S04]  /*12b40*/  ULEA UR4, UR36, UR4, 0x3 ;  /* 0x0000000424047291 */ /* 0x000fc8000f8e183f */
[----:B------:R-:W-:-:S04]  /*12b50*/  UIADD3 UR4, UR4, 0x50, URZ ;  /* 0x0000005004047890 */ /* 0x000fc8000fffe03f */
[----:B------:R-:W-:-:S09]  /*12b60*/  UPRMT UR4, UR5, 0x654, UR4 ;  /* 0x0000065405047896 */ /* 0x000fd20008000004 */
[----:B------:R-:W-:Y:S01]  /*12b70*/  SYNCS.ARRIVE.TRANS64.RED.A1T0 RZ, [UR4], RZ ;  /* 0x000000ffffff79a7 */ /* 0x000fe20008100404 */
[----:B------:R-:W-:Y:S05]  /*12b80*/  BRA `(.L_x_14) ;  /* 0x0000003800a47947 */ /* 0x000fea0003800000 */
.L_x_13:
[----:B------:R-:W3:Y:S01]  /*12b90*/  LDL R163, [R1+0x200] ;  /* 0x0002000001a37983 */ /* 0x000ee20000100800 */
[----:B------:R-:W-:-:S03]  /*12ba0*/  ULDC.64 UR4, c[0x0][0x8f8] ;  /* 0x00023e0000047ab9 */ /* 0x000fc60000000a00 */
[----:B------:R-:W4:Y:S01]  /*12bb0*/  LDL R162, [R1+0x204] ;  /* 0x0002040001a27983 */ /* 0x000f220000100800 */
[----:B------:R-:W-:Y:S01]  /*12bc0*/  PRMT R6, RZ, 0x7610, R6 ;  /* 0x00007610ff067816 */ /* 0x000fe20000000006 */
[----:B------:R-:W-:Y:S01]  /*12bd0*/  IMAD.MOV.U32 R9, RZ, RZ, -0x1 ;  /* 0xffffffffff097424 */ /* 0x000fe200078e00ff */
[----:B------:R-:W-:Y:S02]  /*12be0*/  MOV R2, 0xffffffff ;  /* 0xffffffff00027802 */ /* 0x000fe40000000f00 */
[----:B------:R-:W-:Y:S02]  /*12bf0*/  MOV R3, 0xffffffff ;  /* 0xffffffff00037802 */ /* 0x000fe40000000f00 */
[----:B---3--:R-:W-:-:S04]  /*12c00*/  ISETP.GE.U32.AND P0, PT, R163, UR4, PT ;  /* 0x00000004a3007c0c */ /* 0x008fc8000bf06070 */
[----:B----4-:R-:W-:-:S13]  /*12c10*/  ISETP.GE.U32.AND.EX P0, PT, R162, UR5, PT, P0 ;  /* 0x00000005a2007c0c */ /* 0x010fda000bf06100 */
[----:B------:R-:W-:Y:S05]  /*12c20*/  @P0 BRA `(.L_x_222) ;  /* 0x0000000400340947 */ /* 0x000fea0003800000 */
[----:B------:R-:W3:Y:S01]  /*12c30*/  LDC.64 R14, c[0x0][0x8d0] ;  /* 0x00023400ff0e7b82 */ /* 0x000ee20000000a00 */
[----:B------:R-:W-:Y:S02]  /*12c40*/  MOV R8, R163 ;  /* 0x000000a300087202 */ /* 0x000fe40000000f00 */
[----:B------:R-:W-:-:S05]  /*12c50*/  MOV R9, R162 ;  /* 0x000000a200097202 */ /* 0x000fca0000000f00 */
        /* <DEDUP_REMOVED lines=15> */
.L_x_223:
[-CC-:B------:R-:W-:Y:S01]  /*12d50*/  SHF.R.U64 R14, R8, R10.reuse, R9.reuse ;  /* 0x0000000a080e7219 */ /* 0x180fe20000001209 */
[----:B------:R-:W1:Y:S01]  /*12d60*/  LDC.64 R20, c[0x0][0x8e8] ;  /* 0x00023a00ff147b82 */ /* 0x000e620000000a00 */
[----:B------:R-:W-:Y:S02]  /*12d70*/  SHF.R.U32.HI R2, RZ, R10, R9 ;  /* 0x0000000aff027219 */ /* 0x000fe40000011609 */
[----:B------:R-:W-:-:S05]  /*12d80*/  IADD3 R7, P0, RZ, -R14, RZ ;  /* 0x8000000eff077210 */ /* 0x000fca0007f1e0ff */
[----:B------:R-:W3:Y:S01]  /*12d90*/  LDC R8, c[0x0][0x8c0] ;  /* 0x00023000ff087b82 */ /* 0x000ee20000000800 */
[----:B------:R-:W-:Y:S01]  /*12da0*/  IMAD.X R3, RZ, RZ, ~R2, P0 ;  /* 0x000000ffff037224 */ /* 0x000fe200000e0e02 */
[----:B------:R-:W-:-:S03]  /*12db0*/  MOV R2, R163 ;  /* 0x000000a300027202 */ /* 0x000fc60000000f00 */
        /* <DEDUP_REMOVED lines=15> */
[----:B------:R-:W-:Y:S02]  /*12eb0*/  SHF.R.U32.HI R2, RZ, R18, R3 ;  /* 0x00000012ff027219 */ /* 0x000fe40000011603 */
[----:B------:R-:W-:-:S03]  /*12ec0*/  MOV R18, 0x1 ;  /* 0x0000000100127802 */ /* 0x000fc60000000f00 */
[----:B------:R-:W4:Y:S01]  /*12ed0*/  LDC R23, c[0x0][0x8e0] ;  /* 0x00023800ff177b82 */ /* 0x000f220000000800 */
[-CC-:B-----5:R-:W-:Y:S02]  /*12ee0*/  SHF.R.U64 R16, R15, R19.reuse, R2.reuse ;  /* 0x000000130f107219 */ /* 0x1a0fe40000001202 */
[-C--:B------:R-:W-:Y:S02]  /*12ef0*/  SHF.L.U32 R6, R6, R19.reuse, RZ ;  /* 0x0000001306067219 */ /* 0x080fe400000006ff */
[----:B------:R-:W-:Y:S01]  /*12f00*/  SHF.R.U32.HI R3, RZ, R19, R2 ;  /* 0x00000013ff037219 */ /* 0x000fe20000011602 */
[----:B------:R-:W-:Y:S01]  /*12f10*/  IMAD.MOV.U32 R2, RZ, RZ, R16 ;  /* 0x000000ffff027224 */ /* 0x000fe200078e0010 */
[----:B------:R-:W-:Y:S01]  /*12f20*/  LOP3.LUT R24, RZ, R6, RZ, 0x33, !PT ;  /* 0x00000006ff187212 */ /* 0x000fe200078e33ff */
[----:B------:R-:W1:Y:S01]  /*12f30*/  LDC R25, c[0x0][0x8b8] ;  /* 0x00022e00ff197b82 */ /* 0x000e620000000800 */
[----:B------:R-:W-:Y:S05]  /*12f40*/  @!P0 BRA `(.L_x_224) ;  /* 0x0000000000288947 */ /* 0x000fea0003800000 */
[----:B------:R-:W5:Y:S02]  /*12f50*/  LDC R9, c[0x0][0x8f4] ;  /* 0x00023d00ff097b82 */ /* 0x000f640000000800 */
[----:B-----5:R-:W-:-:S04]  /*12f60*/  IADD3 R9, P0, R16, R9, RZ ;  /* 0x0000000910097210 */ /* 0x020fc80007f1e0ff */
[----:B------:R-:W-:-:S05]  /*12f70*/  IADD3.X R13, RZ, R3, RZ, P0, !PT ;  /* 0x00000003ff0d7210 */ /* 0x000fca00007fe4ff */
[----:B------:R-:W-:-:S04]  /*12f80*/  IMAD.WIDE.U32 R2, R13, R20, RZ ;  /* 0x000000140d027225 */ /* 0x000fc800078e00ff */
[----:B------:R-:W-:-:S04]  /*12f90*/  IMAD.WIDE.U32 R6, P0, R9, R21, R2 ;  /* 0x0000001509067225 */ /* 0x000fc80007800002 */
[----:B------:R-:W-:Y:S01]  /*12fa0*/  IMAD.WIDE.U32 R2, R9, R20, RZ ;  /* 0x0000001409027225 */ /* 0x000fe200078e00ff */
[----:B------:R-:W-:-:S03]  /*12fb0*/  IADD3.X R9, RZ, RZ, RZ, P0, !PT ;  /* 0x000000ffff097210 */ /* 0x000fc600007fe4ff */
[----:B------:R-:W-:Y:S01]  /*12fc0*/  IMAD.MOV.U32 R8, RZ, RZ, R7 ;  /* 0x000000ffff087224 */ /* 0x000fe200078e0007 */
[----:B------:R-:W-:-:S05]  /*12fd0*/  IADD3 RZ, P0, R3, R6, RZ ;  /* 0x0000000603ff7210 */ /* 0x000fca0007f1e0ff */
[----:B------:R-:W-:-:S08]  /*12fe0*/  IMAD.WIDE.U32.X R2, R13, R21, R8, P0 ;  /* 0x000000150d027225 */ /* 0x000fd000000e0408 */
.L_x_224:
[----:B------:R-:W5:Y:S01]  /*12ff0*/  LDC R6, c[0x0][0x904] ;  /* 0x00024100ff067b82 */ /* 0x000f620000000800 */
[----:B---3--:R-:W-:Y:S02]  /*13000*/  SHF.R.U64 R3, R2, R22, R3 ;  /* 0x0000001602037219 */ /* 0x008fe40000001203 */
[----:B------:R-:W-:Y:S02]  /*13010*/  SHF.L.U32 R18, R18, R19, RZ ;  /* 0x0000001312127219 */ /* 0x000fe400000006ff */
[----:B------:R-:W-:Y:S02]  /*13020*/  LOP3.LUT R2, R15, R24, RZ, 0xc0, !PT ;  /* 0x000000180f027212 */ /* 0x000fe400078ec0ff */
[----:B-1----:R-:W-:Y:S02]  /*13030*/  IADD3 R7, R17, -0x1, RZ ;  /* 0xffffffff11077810 */ /* 0x002fe40007ffe0ff */
[----:B------:R-:W-:Y:S01]  /*13040*/  IADD3 R5, -R3, RZ, RZ ;  /* 0x000000ff03057210 */ /* 0x000fe20007ffe1ff */
[----:B------:R-:W-:Y:S01]  /*13050*/  IMAD R3, R18, R3, R2 ;  /* 0x0000000312037224 */ /* 0x000fe200078e0202 */
[----:B------:R-:W-:-:S02]  /*13060*/  LOP3.LUT R7, R10, R7, RZ, 0xc0, !PT ;  /* 0x000000070a077212 */ /* 0x000fc400078ec0ff */
[----:B------:R-:W-:Y:S01]  /*13070*/  MOV R9, R14 ;  /* 0x0000000e00097202 */ /* 0x000fe20000000f00 */
[----:B----4-:R-:W-:-:S04]  /*13080*/  IMAD R2, R5, R23, R16 ;  /* 0x0000001705027224 */ /* 0x010fc800078e0210 */
[----:B------:R-:W-:Y:S01]  /*13090*/  IMAD R5, R2, R17, R7 ;  /* 0x0000001102057224 */ /* 0x000fe200078e0207 */
[----:B-----5:R-:W-:Y:S01]  /*130a0*/  ISETP.NE.AND P0, PT, R6, 0x1, PT ;  /* 0x000000010600780c */ /* 0x020fe20003f05270 */
[----:B------:R-:W-:-:S12]  /*130b0*/  IMAD.MOV.U32 R6, RZ, RZ, 0x1 ;  /* 0x00000001ff067424 */ /* 0x000fd800078e00ff */
[----:B------:R-:W-:-:S04]  /*130c0*/  @P0 IMAD R0, R11, R12, R4 ;  /* 0x0000000c0b000224 */ /* 0x000fc800078e0204 */
[----:B------:R-:W-:-:S05]  /*130d0*/  IMAD R0, R3, R25, R0 ;  /* 0x0000001903007224 */ /* 0x000fca00078e0200 */
[----:B------:R-:W-:Y:S02]  /*130e0*/  SEL R3, R5, R0, !P0 ;  /* 0x0000000005037207 */ /* 0x000fe40004000000 */
[----:B------:R-:W-:-:S07]  /*130f0*/  SEL R2, R0, R5, !P0 ;  /* 0x0000000500027207 */ /* 0x000fce0004000000 */
.L_x_222:
[----:B------:R-:W-:-:S08]  /*13100*/  NOP ;  /* 0x0000000000007918 */ /* 0x000fd00000000000 */
[----:B-1----:R-:W1:-:S00]  /*13110*/  USETMAXREG.DEALLOC.CTAPOOL 0x18 ;  /* 0x00000018000079c8 */ /* 0x002e4000080e0500 */
[----:B------:R-:W-:-:S06]  /*13120*/  UISETP.NE.AND UP0, UPT, UR58, 0x1, UPT ;  /* 0x000000013a00788c */ /* 0x000fcc000bf05270 */
[----:B------:R-:W-:-:S13]  /*13130*/  PLOP3.LUT P0, PT, PT, PT, UP0, 0x80, 0x0 ;  /* 0x000000000000781c */ /* 0x000fda0003f0f008 */
[----:B-1----:R-:W-:Y:S05]  /*13140*/  @!P0 BRA `(.L_x_14) ;  /* 0x0000003400348947 */ /* 0x002fea0003800000 */
[----:B------:R-:W-:-:S06]  /*13150*/  UISETP.NE.AND UP0, UPT, UR58, URZ, UPT ;  /* 0x0000003f3a00728c */ /* 0x000fcc000bf05270 */
[----:B------:R-:W-:-:S13]  /*13160*/  PLOP3.LUT P0, PT, PT, PT, UP0, 0x80, 0x0 ;  /* 0x000000000000781c */ /* 0x000fda0003f0f008 */
[----:B------:R-:W-:Y:S05]  /*13170*/  @!P0 BRA `(.L_x_225) ;  /* 0x00000024003c8947 */ /* 0x000fea0003800000 */
[----:B------:R-:W-:-:S04]  /*13180*/  UISETP.NE.AND UP0, UPT, UR60, URZ, UPT ;  /* 0x0000003f3c00728c */ /* 0x000fc8000bf05270 */
[----:B------:R-:W-:-:S06]  /*13190*/  UISETP.NE.OR UP0, UPT, UR58, 0x2, UP0 ;  /* 0x000000023a00788c */ /* 0x000fcc0008705670 */
[----:B------:R-:W-:-:S13]  /*131a0*/  PLOP3.LUT P0, PT, PT, PT, UP0, 0x80, 0x0 ;  /* 0x000000000000781c */ /* 0x000fda0003f0f008 */
[----:B------:R-:W-:Y:S05]  /*131b0*/  @P0 BRA `(.L_x_14) ;  /* 0x0000003400180947 */ /* 0x000fea0003800000 */
[----:B------:R-:W-:-:S13]  /*131c0*/  LOP3.LUT P2, RZ, R6, 0xff, RZ, 0xc0, !PT ;  /* 0x000000ff06ff7812 */ /* 0x000fda000784c0ff */
[----:B------:R-:W-:Y:S05]  /*131d0*/  @!P2 BRA `(.L_x_226) ;  /* 0x000000000018a947 */ /* 0x000fea0003800000 */
[----:B------:R-:W-:Y:S01]  /*131e0*/  UMOV UR4, 0x400 ;  /* 0x0000040000047882 */ /* 0x000fe20000000000 */
[----:B------:R-:W-:Y:S01]  /*131f0*/  MOV R0, RZ ;  /* 0x000000ff00007202 */ /* 0x000fe20000000f00 */
[----:B--2---:R-:W-:-:S03]  /*13200*/  ULEA UR4, UR45, UR4, 0x18 ;  /* 0x000000042d047291 */ /* 0x004fc6000f8ec03f */
[----:B------:R-:W-:-:S06]  /*13210*/  SHF.L.U32 R0, R0, 0x1f, RZ ;  /* 0x0000001f00007819 */ /* 0x000fcc00000006ff */
[----:B------:R-:W1:Y:S02]  /*13220*/  SYNCS.PHASECHK.TRANS64.TRYWAIT P0, [UR4+0x78], R0 ;  /* 0x00007800ff0075a7 */ /* 0x000e640008000144 */
[----:B-1----:R-:W-:Y:S05]  /*13230*/  @!P0 BRA `(.L_x_227) ;  /* 0x0000003800708947 */ /* 0x002fea0003800000 */
.L_x_226:
[----:B-1----:R-:W-:Y:S01]  /*13240*/  PRMT R0, RZ, 0x7610, R0 ;  /* 0x00007610ff007816 */ /* 0x002fe20000000000 */
[----:B------:R-:W-:Y:S06]  /*13250*/  @P1 BRA `(.L_x_228) ;  /* 0x0000000000301947 */ /* 0x000fec0003800000 */
[----:B------:R-:W-:Y:S02]  /*13260*/  ULDC.64 UR4, c[0x0][0x588] ;  /* 0x0001620000047ab9 */ /* 0x000fe40000000a00 */
[----:B------:R-:W-:-:S04]  /*13270*/  ISETP.NE.U32.AND P0, PT, RZ, UR4, PT ;  /* 0x00000004ff007c0c */ /* 0x000fc8000bf05070 */
[----:B------:R-:W-:-:S13]  /*13280*/  ISETP.NE.AND.EX P0, PT, RZ, UR5, PT, P0 ;  /* 0x00000005ff007c0c */ /* 0x000fda000bf05300 */
[----:B------:R-:W-:Y:S05]  /*13290*/  @!P0 BRA `(.L_x_229) ;  /* 0x0000000000188947 */ /* 0x000fea0003800000 */
[----:B------:R-:W-:Y:S02]  /*132a0*/  ULDC.64 UR4, c[0x0][0x588] ;  /* 0x0001620000047ab9 */ /* 0x000fe40000000a00 */
[----:B------:R-:W-:Y:S01]  /*132b0*/  IMAD.U32 R6, RZ, RZ, UR4 ;  /* 0x00000004ff067e24 */ /* 0x000fe2000f8e00ff */
[----:B------:R-:W-:-:S05]  /*132c0*/  MOV R7, UR5 ;  /* 0x0000000500077c02 */ /* 0x000fca0008000f00 */
[----:B------:R1:W5:Y:S01]  /*132d0*/  LDG.E R6, desc[UR56][R6.64] ;  /* 0x0000003806067981 */ /* 0x000362000c1e1900 */
[----:B------:R-:W-:Y:S01]  /*132e0*/  MOV R0, 0x1 ;  /* 0x0000000100007802 */ /* 0x000fe20000000f00 */
[----:B------:R-:W-:Y:S06]  /*132f0*/  BRA `(.L_x_228) ;  /* 0x0000000000087947 */ /* 0x000fec0003800000 */
.L_x_229:
[----:B------:R-:W3:Y:S01]  /*13300*/  LDC R6, c[0x0][0x580] ;  /* 0x00016000ff067b82 */ /* 0x000ee20000000800 */
[----:B------:R-:W-:-:S07]  /*13310*/  IMAD.MOV.U32 R0, RZ, RZ, 0x1 ;  /* 0x00000001ff007424 */ /* 0x000fce00078e00ff */
.L_x_228:
[----:B------:R-:W-:Y:S05]  /*13320*/  @!P2 BRA `(.L_x_230) ;  /* 0x000000200054a947 */ /* 0x000fea0003800000 */
[----:B------:R-:W4:Y:S01]  /*13330*/  LDC R16, c[0x0][0x900] ;  /* 0x00024000ff107b82 */ /* 0x000f220000000800 */
[----:B------:R-:W-:Y:S01]  /*13340*/  MOV R5, 0xffffffff ;  /* 0xffffffff00057802 */ /* 0x000fe20000000f00 */
[----:B------:R-:W-:Y:S01]  /*13350*/  ULOP3.LUT UR21, UR59, 0x2, URZ, 0xfc, !UPT ;  /* 0x000000023b157892 */ /* 0x000fe2000f8efc3f */
[----:B-1----:R-:W-:Y:S01]  /*13360*/  MOV R7, 0x1 ;  /* 0x0000000100077802 */ /* 0x002fe20000000f00 */
[----:B------:R-:W-:Y:S01]  /*13370*/  ULDC.64 UR6, c[0x0][0x198] ;  /* 0x0000660000067ab9 */ /* 0x000fe20000000a00 */
[----:B------:R-:W-:Y:S01]  /*13380*/  ULDC.64 UR38, c[0x0][0x588] ;  /* 0x0001620000267ab9 */ /* 0x000fe20000000a00 */
[----:B------:R-:W-:Y:S01]  /*13390*/  ULDC.64 UR30, c[0x0][0x8f8] ;  /* 0x00023e00001e7ab9 */ /* 0x000fe20000000a00 */
[----:B------:R-:W-:Y:S01]  /*133a0*/  ULDC.64 UR22, c[0x0][0x590] ;  /* 0x0001640000167ab9 */ /* 0x000fe20000000a00 */
[----:B------:R-:W1:Y:S01]  /*133b0*/  LDC R17, c[0x0][0x8a8] ;  /* 0x00022a00ff117b82 */ /* 0x000e620000000800 */
[-C--:B----4-:R-:W-:Y:S02]  /*133c0*/  SHF.L.U32 R5, R5, R16.reuse, RZ ;  /* 0x0000001005057219 */ /* 0x090fe400000006ff */
[----:B------:R-:W-:-:S02]  /*133d0*/  SHF.L.U32 R16, R7, R16, RZ ;  /* 0x0000001007107219 */ /* 0x000fc400000006ff */
[----:B------:R-:W-:Y:S01]  /*133e0*/  LOP3.LUT R14, RZ, R5, RZ, 0x33, !PT ;  /* 0x00000005ff0e7212 */ /* 0x000fe200078e33ff */
[----:B-1----:R-:W-:-:S07]  /*133f0*/  VIADD R17, R17, 0xffffffff ;  /* 0xffffffff11117836 */ /* 0x002fce0000000000 */
.L_x_334:
[----:B------:R-:W-:Y:S02]  /*13400*/  ISETP.NE.U32.AND P0, PT, RZ, UR22, PT ;  /* 0x00000016ff007c0c */ /* 0x000fe4000bf05070 */
[----:B------:R-:W-:Y:S02]  /*13410*/  R2UR UR51, R2 ;  /* 0x00000000023372ca */ /* 0x000fe400000e0000 */
[----:B------:R-:W-:Y:S02]  /*13420*/  R2UR UR50, R3 ;  /* 0x00000000033272ca */ /* 0x000fe400000e0000 */
[----:B------:R-:W-:-:S09]  /*13430*/  ISETP.NE.AND.EX P0, PT, RZ, UR23, PT, P0 ;  /* 0x00000017ff007c0c */ /* 0x000fd2000bf05300 */
[----:B------:R-:W-:Y:S02]  /*13440*/  USHF.L.U32 UR51, UR51, 0x8, URZ ;  /* 0x0000000833337899 */ /* 0x000fe4000800063f */
[----:B------:R-:W-:Y:S02]  /*13450*/  USHF.L.U32 UR50, UR50, 0x8, URZ ;  /* 0x0000000832327899 */ /* 0x000fe4000800063f */
[----:B------:R-:W-:Y:S10]  /*13460*/  @!P0 BRA `(.L_x_231) ;  /* 0x00000000002c8947 */ /* 0x000ff40003800000 */
[----:B------:R-:W-:-:S04]  /*13470*/  ISETP.NE.U32.AND P1, PT, RZ, UR38, PT ;  /* 0x00000026ff007c0c */ /* 0x000fc8000bf25070 */
[----:B------:R-:W-:-:S13]  /*13480*/  ISETP.NE.AND.EX P1, PT, RZ, UR39, PT, P1 ;  /* 0x00000027ff007c0c */ /* 0x000fda000bf25310 */
[----:B------:R-:W-:Y:S05]  /*13490*/  @!P1 BRA `(.L_x_232) ;  /* 0x0000000000189947 */ /* 0x000fea0003800000 */
[----:B------:R-:W1:Y:S01]  /*134a0*/  LDC.64 R2, c[0x0][0x588] ;  /* 0x00016200ff027b82 */ /* 0x000e620000000a00 */
[----:B------:R-:W-:-:S04]  /*134b0*/  IMAD R5, R9, UR22, RZ ;  /* 0x0000001609057c24 */ /* 0x000fc8000f8e02ff */
[----:B-1----:R-:W-:-:S05]  /*134c0*/  IMAD.WIDE R2, R5, 0x4, R2 ;  /* 0x0000000405027825 */ /* 0x002fca00078e0202 */
[----:B---3-5:R1:W5:Y:S01]  /*134d0*/  LDG.E R6, desc[UR56][R2.64] ;  /* 0x0000003802067981 */ /* 0x028362000c1e1900 */
[----:B------:R-:W-:Y:S01]  /*134e0*/  MOV R0, 0x1 ;  /* 0x0000000100007802 */ /* 0x000fe20000000f00 */
[----:B------:R-:W-:Y:S06]  /*134f0*/  BRA `(.L_x_231) ;  /* 0x0000000000087947 */ /* 0x000fec0003800000 */
.L_x_232:
[----:B---3-5:R-:W4:Y:S01]  /*13500*/  LDC R6, c[0x0][0x580] ;  /* 0x00016000ff067b82 */ /* 0x028f220000000800 */
[----:B------:R-:W-:-:S07]  /*13510*/  MOV R0, 0x1 ;  /* 0x0000000100007802 */ /* 0x000fce0000000f00 */
.L_x_231:
[----:B------:R-:W-:Y:S05]  /*13520*/  @!P0 BRA `(.L_x_233) ;  /* 0x00000000001c8947 */ /* 0x000fea0003800000 */
[----:B------:R-:W-:-:S13]  /*13530*/  LOP3.LUT P2, RZ, R0, 0xff, RZ, 0xc0, !PT ;  /* 0x000000ff00ff7812 */ /* 0x000fda000784c0ff */
[----:B-1----:R-:W1:Y:S02]  /*13540*/  @!P2 LDC.64 R2, c[0x0][0x588] ;  /* 0x00016200ff02ab82 */ /* 0x002e640000000a00 */
[----:B-1----:R-:W-:-:S04]  /*13550*/  @!P2 ISETP.NE.U32.AND P0, PT, R2, RZ, PT ;  /* 0x000000ff0200a20c */ /* 0x002fc80003f05070 */
[----:B------:R-:W-:Y:S02]  /*13560*/  @!P2 ISETP.NE.AND.EX P1, PT, R3, RZ, PT, P0 ;  /* 0x000000ff0300a20c */ /* 0x000fe40003f25300 */
[----:B---345:R-:W-:Y:S02]  /*13570*/  @P2 FSETP.EQ.AND P0, PT, R6, RZ, PT ;  /* 0x000000ff0600220b */ /* 0x038fe40003f02000 */
[----:B------:R-:W-:Y:S01]  /*13580*/  @!P2 PLOP3.LUT P0, PT, P1, PT, PT, 0x8, 0x0 ;  /* 0x000000000000a81c */ /* 0x000fe20000f0e170 */
[----:B------:R-:W-:-:S12]  /*13590*/  BRA `(.L_x_234) ;  /* 0x0000000000047947 */ /* 0x000fd80003800000 */
.L_x_233:
[----:B---345:R-:W-:-:S13]  /*135a0*/  FSETP.EQ.AND P0, PT, R6, RZ, PT ;  /* 0x000000ff0600720b */ /* 0x038fda0003f02000 */
.L_x_234:
[----:B------:R-:W-:Y:S01]  /*135b0*/  UISETP.NE.AND UP0, UPT, UR21, 0x3, UPT ;  /* 0x000000031500788c */ /* 0x000fe2000bf05270 */
[----:B------:R-:W-:-:S04]  /*135c0*/  ELECT P1, URZ, PT ;  /* 0x00000000003f782f */ /* 0x000fc80003820000 */
[----:B------:R-:W-:Y:S02]  /*135d0*/  PLOP3.LUT P0, PT, P1, P0, PT, 0x20, 0x0 ;  /* 0x000000000000781c */ /* 0x000fe40000f00470 */
[----:B------:R-:W-:-:S13]  /*135e0*/  PLOP3.LUT P1, PT, PT, PT, UP0, 0x80, 0x0 ;  /* 0x000000000000781c */ /* 0x000fda0003f2f008 */
[----:B------:R-:W-:Y:S05]  /*135f0*/  @!P1 BRA `(.L_x_235) ;  /* 0x0000000000049947 */ /* 0x000fea0003800000 */
[----:B--2---:R-:W-:Y:S01]  /*13600*/  BPT.TRAP 0x1 ;  /* 0x000000040000795c */ /* 0x004fe20000300000 */
.L_x_235:
[----:B--2---:R-:W2:Y:S01]  /*13610*/  S2UR UR45, SR_CgaCtaId ;  /* 0x00000000002d79c3 */ /* 0x004ea20000008800 */
[----:B------:R-:W-:Y:S01]  /*13620*/  UMOV UR4, 0x400 ;  /* 0x0000040000047882 */ /* 0x000fe20000000000 */
[----:B-1----:R-:W-:-:S05]  /*13630*/  IMAD.MOV.U32 R2, RZ, RZ, 0x1 ;  /* 0x00000001ff027424 */ /* 0x002fca00078e00ff */
[----:B------:R-:W-:Y:S01]  /*13640*/  SHF.L.U32 R2, R2, 0x1f, RZ ;  /* 0x0000001f02027819 */ /* 0x000fe200000006ff */
[----:B--2---:R-:W-:-:S09]  /*13650*/  ULEA UR4, UR45, UR4, 0x18 ;  /* 0x000000042d047291 */ /* 0x004fd2000f8ec03f */
[----:B------:R-:W1:Y:S02]  /*13660*/  SYNCS.PHASECHK.TRANS64.TRYWAIT P2, [UR4+0x50], R2 ;  /* 0x00005002ff0075a7 */ /* 0x000e640008040144 */
[----:B-1----:R-:W-:Y:S05]  /*13670*/  @!P2 BRA `(.L_x_236) ;  /* 0x000000340078a947 */ /* 0x002fea0003800000 */
.L_x_376:
[----:B------:R-:W-:Y:S04]  /*13680*/  BSSY B0, `(.L_x_237) ;  /* 0x000000e000007945 */ /* 0x000fe80003800000 */
[----:B------:R-:W-:Y:S05]  /*13690*/  @!P0 BRA `(.L_x_238) ;  /* 0x0000000000308947 */ /* 0x000fea0003800000 */
[----:B------:R-:W-:Y:S01]  /*136a0*/  R2UR UR52, R9 ;  /* 0x00000000093472ca */ /* 0x000fe200000e0000 */
[----:B------:R-:W-:Y:S02]  /*136b0*/  UIADD3 UR8, UP0, UR6, 0x3f0, URZ ;  /* 0x000003f006087890 */ /* 0x000fe4000ff1e03f */
[----:B------:R-:W-:Y:S02]  /*136c0*/  UIADD3 UR48, UR4, 0x200, URZ ;  /* 0x0000020004307890 */ /* 0x000fe4000fffe03f */
[----:B------:R-:W-:Y:S02]  /*136d0*/  UIADD3 UR49, UR4, 0x30, URZ ;  /* 0x0000003004317890 */ /* 0x000fe4000fffe03f */
[----:B------:R-:W-:Y:S01]  /*136e0*/  UIADD3.X UR9, URZ, UR7, URZ, UP0, !UPT ;  /* 0x000000073f097290 */ /* 0x000fe200087fe43f */
[----:B------:R-:W-:Y:S01]  /*136f0*/  UMOV UR10, 0x0 ;  /* 0x00000000000a7882 */ /* 0x000fe20000000000 */
[----:B------:R-:W-:-:S07]  /*13700*/  UMOV UR11, 0x10000000 ;  /* 0x10000000000b7882 */ /* 0x000fce0000000000 */
[----:B------:R2:W-:Y:S02]  /*13710*/  UTMALDG.3D [UR48], [UR8], desc[UR10] ;  /* 0x00000a30080075b4 */ /* 0x0005e40008011000 */
[----:B--2---:R-:W-:Y:S05]  /*13720*/  @!P1 BRA `(.L_x_239) ;  /* 0x0000000000049947 */ /* 0x004fea0003800000 */
[----:B------:R-:W-:Y:S01]  /*13730*/  BPT.TRAP 0x1 ;  /* 0x000000040000795c */ /* 0x000fe20000300000 */
.L_x_239:
[----:B-1----:R-:W1:Y:S02]  /*13740*/  LDC R3, c[0x0][0x800] ;  /* 0x00020000ff037b82 */ /* 0x002e640000000800 */
[----:B-1----:R2:W-:Y:S02]  /*13750*/  SYNCS.ARRIVE.TRANS64.RED.A0TR RZ, [UR4+0x30], R3 ;  /* 0x00003003ffff79a7 */ /* 0x0025e40008300404 */
.L_x_238:
[----:B------:R-:W-:Y:S05]  /*13760*/  BSYNC B0 ;  /* 0x0000000000007941 */ /* 0x000fea0003800000 */
.L_x_237:
[----:B------:R-:W-:Y:S05]  /*13770*/  @!P1 BRA `(.L_x_240) ;  /* 0x0000000000049947 */ /* 0x000fea0003800000 */
[----:B------:R-:W-:Y:S01]  /*13780*/  BPT.TRAP 0x1 ;  /* 0x000000040000795c */ /* 0x000fe20000300000 */
.L_x_240:
[----:B------:R-:W-:-:S04]  /*13790*/  UIADD3 UR41, UR4, 0x30, URZ ;  /* 0x0000003004297890 */ /* 0x000fc8000fffe03f */
[----:B------:R-:W-:-:S09]  /*137a0*/  UPRMT UR14, UR45, 0x654, UR41 ;  /* 0x000006542d0e7896 */ /* 0x000fd20008000029 */
[----:B------:R-:W-:Y:S01]  /*137b0*/  SYNCS.ARRIVE.TRANS64.RED.A1T0 RZ, [UR14], RZ ;  /* 0x000000ffffff79a7 */ /* 0x000fe2000810040e */
[----:B------:R-:W-:Y:S05]  /*137c0*/  @!P1 BRA `(.L_x_241) ;  /* 0x0000000000049947 */ /* 0x000fea0003800000 */
[----:B------:R-:W-:Y:S01]  /*137d0*/  BPT.TRAP 0x1 ;  /* 0x000000040000795c */ /* 0x000fe20000300000 */
.L_x_241:
[----:B------:R-:W3:Y:S02]  /*137e0*/  SYNCS.PHASECHK.TRANS64.TRYWAIT P2, [UR4+0x58], R2 ;  /* 0x00005802ff0075a7 */ /* 0x000ee40008040144 */
[----:B---3--:R-:W-:Y:S05]  /*137f0*/  @!P2 BRA `(.L_x_242) ;  /* 0x000000340030a947 */ /* 0x008fea0003800000 */
.L_x_377:
[----:B------:R-:W-:Y:S04]  /*13800*/  BSSY B0, `(.L_x_243) ;  /* 0x0000010000007945 */ /* 0x000fe80003800000 */
[----:B------:R-:W-:Y:S05]  /*13810*/  @!P0 BRA `(.L_x_244) ;  /* 0x0000000000388947 */ /* 0x000fea0003800000 */
[----:B------:R-:W-:Y:S01]  /*13820*/  UIADD3 UR16, UP0, UR6, 0x3f0, URZ ;  /* 0x000003f006107890 */ /* 0x000fe2000ff1e03f */
[----:B------:R-:W-:Y:S01]  /*13830*/  R2UR UR12, R9 ;  /* 0x00000000090c72ca */ /* 0x000fe200000e0000 */
[----:B------:R-:W-:Y:S02]  /*13840*/  UIADD3 UR11, UR51, 0x80, URZ ;  /* 0x00000080330b7890 */ /* 0x000fe4000fffe03f */
[----:B------:R-:W-:Y:S02]  /*13850*/  UIADD3 UR8, UR4, 0x2200, URZ ;  /* 0x0000220004087890 */ /* 0x000fe4000fffe03f */
[----:B------:R-:W-:Y:S02]  /*13860*/  UIADD3 UR9, UR4, 0x38, URZ ;  /* 0x0000003804097890 */ /* 0x000fe4000fffe03f */
[----:B------:R-:W-:Y:S01]  /*13870*/  UIADD3.X UR17, URZ, UR7, URZ, UP0, !UPT ;  /* 0x000000073f117290 */ /* 0x000fe200087fe43f */
[----:B------:R-:W-:Y:S01]  /*13880*/  UMOV UR18, 0x0 ;  /* 0x0000000000127882 */ /* 0x000fe20000000000 */
[----:B------:R-:W-:Y:S01]  /*13890*/  UMOV UR19, 0x10000000 ;  /* 0x1000000000137882 */ /* 0x000fe20000000000 */
[----:B------:R-:W-:-:S06]  /*138a0*/  UMOV UR10, UR50 ;  /* 0x00000032000a7c82 */ /* 0x000fcc0008000000 */
[----:B------:R3:W-:Y:S02]  /*138b0*/  UTMALDG.3D [UR8], [UR16], desc[UR18] ;  /* 0x00001208100075b4 */ /* 0x0007e40008011000 */
[----:B---3--:R-:W-:Y:S05]  /*138c0*/  @!P1 BRA `(.L_x_245) ;  /* 0x0000000000049947 */ /* 0x008fea0003800000 */
[----:B------:R-:W-:Y:S01]  /*138d0*/  BPT.TRAP 0x1 ;  /* 0x000000040000795c */ /* 0x000fe20000300000 */
.L_x_245:
[----:B-12---:R-:W1:Y:S02]  /*138e0*/  LDC R3, c[0x0][0x800] ;  /* 0x00020000ff037b82 */ /* 0x006e640000000800 */
[----:B-1----:R3:W-:Y:S02]  /*138f0*/  SYNCS.ARRIVE.TRANS64.RED.A0TR RZ, [UR4+0x38], R3 ;  /* 0x00003803ffff79a7 */ /* 0x0027e40008300404 */
.L_x_244:
[----:B------:R-:W-:Y:S05]  /*13900*/  BSYNC B0 ;  /* 0x0000000000007941 */ /* 0x000fea0003800000 */
.L_x_243:
[----:B------:R-:W-:Y:S05]  /*13910*/  @!P1 BRA `(.L_x_246) ;  /* 0x0000000000049947 */ /* 0x000fea0003800000 */
[----:B------:R-:W-:Y:S01]  /*13920*/  BPT.TRAP 0x1 ;  /* 0x000000040000795c */ /* 0x000fe20000300000 */
.L_x_246:
[----:B------:R-:W-:Y:S02]  /*13930*/  UIADD3 UR33, UR4, 0x38, URZ ;  /* 0x0000003804217890 */ /* 0x000fe4000fffe03f */
[----:B------:R-:W-:Y:S02]  /*13940*/  UIADD3 UR10, UR50, 0x20, URZ ;  /* 0x00000020320a7890 */ /* 0x000fe4000fffe03f */
[----:B------:R-:W-:-:S09]  /*13950*/  UPRMT UR13, UR45, 0x654, UR33 ;  /* 0x000006542d0d7896 */ /* 0x000fd20008000021 */
[----:B------:R-:W-:Y:S01]  /*13960*/  SYNCS.ARRIVE.TRANS64.RED.A1T0 RZ, [UR13], RZ ;  /* 0x000000ffffff79a7 */ /* 0x000fe2000810040d */
[----:B------:R-:W-:Y:S05]  /*13970*/  @!P1 BRA `(.L_x_247) ;  /* 0x0000000000049947 */ /* 0x000fea0003800000 */
[----:B------:R-:W-:Y:S01]  /*13980*/  BPT.TRAP 0x1 ;  /* 0x000000040000795c */ /* 0x000fe20000300000 */
.L_x_247:
[----:B------:R-:W4:Y:S02]  /*13990*/  SYNCS.PHASECHK.TRANS64.TRYWAIT P2, [UR4+0x60], R2 ;  /* 0x00006002ff0075a7 */ /* 0x000f240008040144 */
[----:B----4-:R-:W-:Y:S05]  /*139a0*/  @!P2 BRA `(.L_x_248) ;  /* 0x0000003000dca947 */ /* 0x010fea0003800000 */
.L_x_378:
        /* <DEDUP_REMOVED lines=8> */
[----:B------:R-:W-:Y:S01]  /*13a30*/  UMOV UR19, 0x10000000 ;  /* 0x1000000000137882 */ /* 0x000fe20000000000 */
[----:B------:R-:W-:-:S06]  /*13a40*/  UMOV UR11, UR51 ;  /* 0x00000033000b7c82 */ /* 0x000fcc0008000000 */
[----:B------:R4:W-:Y:S02]  /*13a50*/  UTMALDG.3D [UR8], [UR16], desc[UR18] ;  /* 0x00001208100075b4 */ /* 0x0009e40008011000 */
[----:B----4-:R-:W-:Y:S05]  /*13a60*/  @!P1 BRA `(.L_x_251) ;  /* 0x0000000000049947 */ /* 0x010fea0003800000 */
[----:B------:R-:W-:Y:S01]  /*13a70*/  BPT.TRAP 0x1 ;  /* 0x000000040000795c */ /* 0x000fe20000300000 */
.L_x_251:
[----:B-123--:R-:W1:Y:S02]  /*13a80*/  LDC R3, c[0x0][0x800] ;  /* 0x00020000ff037b82 */ /* 0x00ee640000000800 */
[----:B-1----:R4:W-:Y:S02]  /*13a90*/  SYNCS.ARRIVE.TRANS64.RED.A0TR RZ, [UR4+0x40], R3 ;  /* 0x00004003ffff79a7 */ /* 0x0029e40008300404 */
.L_x_250:
[----:B------:R-:W-:Y:S05]  /*13aa0*/  BSYNC B0 ;  /* 0x0000000000007941 */ /* 0x000fea0003800000 */
.L_x_249:
[----:B------:R-:W-:Y:S05]  /*13ab0*/  @!P1 BRA `(.L_x_252) ;  /* 0x0000000000049947 */ /* 0x000fea0003800000 */
[----:B------:R-:W-:Y:S01]  /*13ac0*/  BPT.TRAP 0x1 ;  /* 0x000000040000795c */ /* 0x000fe20000300000 */
.L_x_252:
[----:B------:R-:W-:-:S04]  /*13ad0*/  UIADD3 UR25, UR4, 0x40, URZ ;  /* 0x0000004004197890 */ /* 0x000fc8000fffe03f */
[----:B------:R-:W-:-:S09]  /*13ae0*/  UPRMT UR15, UR45, 0x654, UR25 ;  /* 0x000006542d0f7896 */ /* 0x000fd20008000019 */
[----:B------:R-:W-:Y:S01]  /*13af0*/  SYNCS.ARRIVE.TRANS64.RED.A1T0 RZ, [UR15], RZ ;  /* 0x000000ffffff79a7 */ /* 0x000fe2000810040f */
[----:B------:R-:W-:Y:S05]  /*13b00*/  @!P1 BRA `(.L_x_253) ;  /* 0x0000000000049947 */ /* 0x000fea0003800000 */
[----:B------:R-:W-:Y:S01]  /*13b10*/  BPT.TRAP 0x1 ;  /* 0x000000040000795c */ /* 0x000fe20000300000 */
.L_x_253:
[----:B------:R-:W5:Y:S02]  /*13b20*/  SYNCS.PHASECHK.TRANS64.TRYWAIT P2, [UR4+0x68], R2 ;  /* 0x00006802ff0075a7 */ /* 0x000f640008040144 */
[----:B-----5:R-:W-:Y:S05]  /*13b30*/  @!P2 BRA `(.L_x_254) ;  /* 0x000000300090a947 */ /* 0x020fea0003800000 */
.L_x_379:
        /* <DEDUP_REMOVED lines=9> */
[----:B------:R-:W-:-:S07]  /*13bd0*/  UMOV UR19, 0x10000000 ;  /* 0x1000000000137882 */ /* 0x000fce0000000000 */
[----:B------:R1:W-:Y:S02]  /*13be0*/  UTMALDG.3D [UR8], [UR16], desc[UR18] ;  /* 0x00001208100075b4 */ /* 0x0003e40008011000 */
[----:B-1----:R-:W-:Y:S05]  /*13bf0*/  @!P1 BRA `(.L_x_257) ;  /* 0x0000000000049947 */ /* 0x002fea0003800000 */
[----:B------:R-:W-:Y:S01]  /*13c00*/  BPT.TRAP 0x1 ;  /* 0x000000040000795c */ /* 0x000fe20000300000 */
.L_x_257:
[----:B--234-:R-:W1:Y:S02]  /*13c10*/  LDC R3, c[0x0][0x800] ;  /* 0x00020000ff037b82 */ /* 0x01ce640000000800 */
[----:B-1----:R1:W-:Y:S02]  /*13c20*/  SYNCS.ARRIVE.TRANS64.RED.A0TR RZ, [UR4+0x48], R3 ;  /* 0x00004803ffff79a7 */ /* 0x0023e40008300404 */
.L_x_256:
[----:B------:R-:W-:Y:S05]  /*13c30*/  BSYNC B0 ;  /* 0x0000000000007941 */ /* 0x000fea0003800000 */
.L_x_255:
[----:B------:R-:W-:Y:S05]  /*13c40*/  @!P1 BRA `(.L_x_258) ;  /* 0x0000000000049947 */ /* 0x000fea0003800000 */
[----:B------:R-:W-:Y:S01]  /*13c50*/  BPT.TRAP 0x1 ;  /* 0x000000040000795c */ /* 0x000fe20000300000 */
.L_x_258:
[----:B------:R-:W-:Y:S02]  /*13c60*/  UIADD3 UR17, UR4, 0x48, URZ ;  /* 0x0000004804117890 */ /* 0x000fe4000fffe03f */
[----:B------:R-:W-:Y:S02]  /*13c70*/  UIADD3 UR42, UR50, 0x40, URZ ;  /* 0x00000040322a7890 */ /* 0x000fe4000fffe03f */
[----:B------:R-:W-:-:S09]  /*13c80*/  UPRMT UR5, UR45, 0x654, UR17 ;  /* 0x000006542d057896 */ /* 0x000fd20008000011 */
[----:B------:R-:W-:Y:S01]  /*13c90*/  SYNCS.ARRIVE.TRANS64.RED.A1T0 RZ, [UR5], RZ ;  /* 0x000000ffffff79a7 */ /* 0x000fe20008100405 */
[----:B------:R-:W-:Y:S05]  /*13ca0*/  @!P1 BRA `(.L_x_259) ;  /* 0x0000000000049947 */ /* 0x000fea0003800000 */
[----:B------:R-:W-:Y:S01]  /*13cb0*/  BPT.TRAP 0x1 ;  /* 0x000000040000795c */ /* 0x000fe20000300000 */
.L_x_259:
[----:B-1234-:R-:W-:-:S04]  /*13cc0*/  SHF.L.U32 R3, RZ, 0x1f, RZ ;  /* 0x0000001fff037819 */ /* 0x01efc800000006ff */
[----:B------:R-:W1:Y:S02]  /*13cd0*/  SYNCS.PHASECHK.TRANS64.TRYWAIT P2, [UR4+0x50], R3 ;  /* 0x00005003ff0075a7 */ /* 0x000e640008040144 */
[----:B-1----:R-:W-:Y:S05]  /*13ce0*/  @!P2 BRA `(.L_x_260) ;  /* 0x00000030003ca947 */ /* 0x002fea0003800000 */
.L_x_380:
[----:B------:R-:W-:Y:S04]  /*13cf0*/  BSSY B0, `(.L_x_261) ;  /* 0x000000e000007945 */ /* 0x000fe80003800000 */
[----:B------:R-:W-:Y:S05]  /*13d00*/  @!P0 BRA `(.L_x_262) ;  /* 0x0000000000308947 */ /* 0x000fea0003800000 */
[----:B------:R-:W-:Y:S01]  /*13d10*/  R2UR UR44, R9 ;  /* 0x00000000092c72ca */ /* 0x000fe200000e0000 */
[----:B------:R-:W-:Y:S02]  /*13d20*/  UIADD3 UR8, UP0, UR6, 0x3f0, URZ ;  /* 0x000003f006087890 */ /* 0x000fe4000ff1e03f */
[----:B------:R-:W-:Y:S02]  /*13d30*/  UIADD3 UR40, UR4, 0x200, URZ ;  /* 0x0000020004287890 */ /* 0x000fe4000fffe03f */
[----:B------:R-:W-:Y:S01]  /*13d40*/  UIADD3.X UR9, URZ, UR7, URZ, UP0, !UPT ;  /* 0x000000073f097290 */ /* 0x000fe200087fe43f */
[----:B------:R-:W-:Y:S01]  /*13d50*/  UMOV UR10, 0x0 ;  /* 0x00000000000a7882 */ /* 0x000fe20000000000 */
[----:B------:R-:W-:Y:S01]  /*13d60*/  UMOV UR11, 0x10000000 ;  /* 0x10000000000b7882 */ /* 0x000fe20000000000 */
[----:B------:R-:W-:-:S06]  /*13d70*/  UMOV UR43, UR51 ;  /* 0x00000033002b7c82 */ /* 0x000fcc0008000000 */
[----:B------:R2:W-:Y:S02]  /*13d80*/  UTMALDG.3D [UR40], [UR8], desc[UR10] ;  /* 0x00000a28080075b4 */ /* 0x0005e40008011000 */
[----:B--2---:R-:W-:Y:S05]  /*13d90*/  @!P1 BRA `(.L_x_263) ;  /* 0x0000000000049947 */ /* 0x004fea0003800000 */
[----:B------:R-:W-:Y:S01]  /*13da0*/  BPT.TRAP 0x1 ;  /* 0x000000040000795c */ /* 0x000fe20000300000 */
.L_x_263:
[----:B-1----:R-:W1:Y:S02]  /*13db0*/  LDC R4, c[0x0][0x800] ;  /* 0x00020000ff047b82 */ /* 0x002e640000000800 */
[----:B-1----:R2:W-:Y:S02]  /*13dc0*/  SYNCS.ARRIVE.TRANS64.RED.A0TR RZ, [UR4+0x30], R4 ;  /* 0x00003004ffff79a7 */ /* 0x0025e40008300404 */
.L_x_262:
[----:B------:R-:W-:Y:S05]  /*13dd0*/  BSYNC B0 ;  /* 0x0000000000007941 */ /* 0x000fea0003800000 */
.L_x_261:
[----:B------:R-:W-:Y:S05]  /*13de0*/  @!P1 BRA `(.L_x_264) ;  /* 0x0000000000049947 */ /* 0x000fea0003800000 */
[----:B------:R-:W-:Y:S01]  /*13df0*/  BPT.TRAP 0x1 ;  /* 0x000000040000795c */ /* 0x000fe20000300000 */
.L_x_264:
[----:B------:R-:W-:Y:S01]  /*13e00*/  SYNCS.ARRIVE.TRANS64.RED.A1T0 RZ, [UR14], RZ ;  /* 0x000000ffffff79a7 */ /* 0x000fe2000810040e */
[----:B------:R-:W-:Y:S05]  /*13e10*/  @!P1 BRA `(.L_x_265) ;  /* 0x0000000000049947 */ /* 0x000fea0003800000 */
[----:B------:R-:W-:Y:S01]  /*13e20*/  BPT.TRAP 0x1 ;  /* 0x000000040000795c */ /* 0x000fe20000300000 */
.L_x_265:
[----:B------:R-:W3:Y:S02]  /*13e30*/  SYNCS.PHASECHK.TRANS64.TRYWAIT P2, [UR4+0x58], R3 ;  /* 0x00005803ff0075a7 */ /* 0x000ee40008040144 */
[----:B---3--:R-:W-:Y:S05]  /*13e40*/  @!P2 BRA `(.L_x_266) ;  /* 0x0000002c00fca947 */ /* 0x008fea0003800000 */
.L_x_381:
        /* <DEDUP_REMOVED lines=13> */
.L_x_269:
[----:B-12---:R-:W1:Y:S02]  /*13f20*/  LDC R4, c[0x0][0x800] ;  /* 0x00020000ff047b82 */ /* 0x006e640000000800 */
[----:B-1----:R3:W-:Y:S02]  /*13f30*/  SYNCS.ARRIVE.TRANS64.RED.A0TR RZ, [UR4+0x38], R4 ;  /* 0x00003804ffff79a7 */ /* 0x0027e40008300404 */
.L_x_268:
[----:B------:R-:W-:Y:S05]  /*13f40*/  BSYNC B0 ;  /* 0x0000000000007941 */ /* 0x000fea0003800000 */
.L_x_267:
[----:B------:R-:W-:Y:S05]  /*13f50*/  @!P1 BRA `(.L_x_270) ;  /* 0x0000000000049947 */ /* 0x000fea0003800000 */
[----:B------:R-:W-:Y:S01]  /*13f60*/  BPT.TRAP 0x1 ;  /* 0x000000040000795c */ /* 0x000fe20000300000 */
.L_x_270:
[----:B------:R-:W-:Y:S01]  /*13f70*/  SYNCS.ARRIVE.TRANS64.RED.A1T0 RZ, [UR13], RZ ;  /* 0x000000ffffff79a7 */ /* 0x000fe2000810040d */
[----:B------:R-:W-:Y:S01]  /*13f80*/  UIADD3 UR26, UR50, 0x60, URZ ;  /* 0x00000060321a7890 */ /* 0x000fe2000fffe03f */
[----:B------:R-:W-:Y:S11]  /*13f90*/  @!P1 BRA `(.L_x_271) ;  /* 0x0000000000049947 */ /* 0x000ff60003800000 */
[----:B------:R-:W-:Y:S01]  /*13fa0*/  BPT.TRAP 0x1 ;  /* 0x000000040000795c */ /* 0x000fe20000300000 */
.L_x_271:
[----:B------:R-:W4:Y:S02]  /*13fb0*/  SYNCS.PHASECHK.TRANS64.TRYWAIT P2, [UR4+0x60], R3 ;  /* 0x00006003ff0075a7 */ /* 0x000f240008040144 */
[----:B----4-:R-:W-:Y:S05]  /*13fc0*/  @!P2 BRA `(.L_x_272) ;  /* 0x0000002c00b4a947 */ /* 0x010fea0003800000 */
.L_x_382:
        /* <DEDUP_REMOVED lines=12> */
.L_x_275:
[----:B-123--:R-:W1:Y:S02]  /*14090*/  LDC R4, c[0x0][0x800] ;  /* 0x00020000ff047b82 */ /* 0x00ee640000000800 */
[----:B-1----:R4:W-:Y:S02]  /*140a0*/  SYNCS.ARRIVE.TRANS64.RED.A0TR RZ, [UR4+0x40], R4 ;  /* 0x00004004ffff79a7 */ /* 0x0029e40008300404 */
.L_x_274:
[----:B------:R-:W-:Y:S05]  /*140b0*/  BSYNC B0 ;  /* 0x0000000000007941 */ /* 0x000fea0003800000 */
.L_x_273:
[----:B------:R-:W-:Y:S05]  /*140c0*/  @!P1 BRA `(.L_x_276) ;  /* 0x0000000000049947 */ /* 0x000fea0003800000 */
[----:B------:R-:W-:Y:S01]  /*140d0*/  BPT.TRAP 0x1 ;  /* 0x000000040000795c */ /* 0x000fe20000300000 */
.L_x_276:
[----:B------:R-:W-:Y:S01]  /*140e0*/  SYNCS.ARRIVE.TRANS64.RED.A1T0 RZ, [UR15], RZ ;  /* 0x000000ffffff79a7 */ /* 0x000fe2000810040f */
[----:B------:R-:W-:Y:S05]  /*140f0*/  @!P1 BRA `(.L_x_277) ;  /* 0x0000000000049947 */ /* 0x000fea0003800000 */
[----:B------:R-:W-:Y:S01]  /*14100*/  BPT.TRAP 0x1 ;  /* 0x000000040000795c */ /* 0x000fe20000300000 */
.L_x_277:
[----:B------:R-:W5:Y:S02]  /*14110*/  SYNCS.PHASECHK.TRANS64.TRYWAIT P2, [UR4+0x68], R3 ;  /* 0x00006803ff0075a7 */ /* 0x000f640008040144 */
[----:B-----5:R-:W-:Y:S05]  /*14120*/  @!P2 BRA `(.L_x_278) ;  /* 0x0000002c0074a947 */ /* 0x020fea0003800000 */
.L_x_383:
        /* <DEDUP_REMOVED lines=11> */
[----:B-1----:R-:W-:Y:S05]  /*141e0*/  @!P1 BRA `(.L_x_281) ;  /* 0x0000000000049947 */ /* 0x002fea0003800000 */
[----:B------:R-:W-:Y:S01]  /*141f0*/  BPT.TRAP 0x1 ;  /* 0x000000040000795c */ /* 0x000fe20000300000 */
.L_x_281:
[----:B--234-:R-:W1:Y:S02]  /*14200*/  LDC R4, c[0x0][0x800] ;  /* 0x00020000ff047b82 */ /* 0x01ce640000000800 */
[----:B-1----:R1:W-:Y:S02]  /*14210*/  SYNCS.ARRIVE.TRANS64.RED.A0TR RZ, [UR4+0x48], R4 ;  /* 0x00004804ffff79a7 */ /* 0x0023e40008300404 */
.L_x_280:
[----:B------:R-:W-:Y:S05]  /*14220*/  BSYNC B0 ;  /* 0x0000000000007941 */ /* 0x000fea0003800000 */
.L_x_279:
[----:B------:R-:W-:Y:S05]  /*14230*/  @!P1 BRA `(.L_x_282) ;  /* 0x0000000000049947 */ /* 0x000fea0003800000 */
[----:B------:R-:W-:Y:S01]  /*14240*/  BPT.TRAP 0x1 ;  /* 0x000000040000795c */ /* 0x000fe20000300000 */
.L_x_282:
[----:B------:R-:W-:Y:S01]  /*14250*/  SYNCS.ARRIVE.TRANS64.RED.A1T0 RZ, [UR5], RZ ;  /* 0x000000ffffff79a7 */ /* 0x000fe20008100405 */
[----:B------:R-:W-:Y:S01]  /*14260*/  UIADD3 UR10, UR50, 0x80, URZ ;  /* 0x00000080320a7890 */ /* 0x000fe2000fffe03f */
[----:B------:R-:W-:Y:S11]  /*14270*/  @!P1 BRA `(.L_x_283) ;  /* 0x0000000000049947 */ /* 0x000ff60003800000 */
[----:B------:R-:W-:Y:S01]  /*14280*/  BPT.TRAP 0x1 ;  /* 0x000000040000795c */ /* 0x000fe20000300000 */
.L_x_283:
[----:B------:R-:W5:Y:S02]  /*14290*/  SYNCS.PHASECHK.TRANS64.TRYWAIT P2, [UR4+0x50], R2 ;  /* 0x00005002ff0075a7 */ /* 0x000f640008040144 */
[----:B-----5:R-:W-:Y:S05]  /*142a0*/  @!P2 BRA `(.L_x_284) ;  /* 0x0000002c002ca947 */ /* 0x020fea0003800000 */
.L_x_384:
        /* <DEDUP_REMOVED lines=8> */
[----:B------:R-:W-:Y:S01]  /*14330*/  UMOV UR9, UR41 ;  /* 0x0000002900097c82 */ /* 0x000fe20008000000 */
[----:B------:R-:W-:-:S05]  /*14340*/  UMOV UR11, UR51 ;  /* 0x00000033000b7c82 */ /* 0x000fca0008000000 */
[----:B------:R1:W-:Y:S02]  /*14350*/  UTMALDG.3D [UR8], [UR18], desc[UR26] ;  /* 0x00001a08120075b4 */ /* 0x0003e40008011000 */
[----:B-1----:R-:W-:Y:S05]  /*14360*/  @!P1 BRA `(.L_x_287) ;  /* 0x0000000000049947 */ /* 0x002fea0003800000 */
[----:B------:R-:W-:Y:S01]  /*14370*/  BPT.TRAP 0x1 ;  /* 0x000000040000795c */ /* 0x000fe20000300000 */
.L_x_287:
[----:B--234-:R-:W1:Y:S02]  /*14380*/  LDC R4, c[0x0][0x800] ;  /* 0x00020000ff047b82 */ /* 0x01ce640000000800 */
[----:B-1----:R1:W-:Y:S02]  /*14390*/  SYNCS.ARRIVE.TRANS64.RED.A0TR RZ, [UR4+0x30], R4 ;  /* 0x00003004ffff79a7 */ /* 0x0023e40008300404 */
.L_x_286:
[----:B------:R-:W-:Y:S05]  /*143a0*/  BSYNC B0 ;  /* 0x0000000000007941 */ /* 0x000fea0003800000 */
.L_x_285:
[----:B------:R-:W-:Y:S05]  /*143b0*/  @!P1 BRA `(.L_x_288) ;  /* 0x0000000000049947 */ /* 0x000fea0003800000 */
[----:B------:R-:W-:Y:S01]  /*143c0*/  BPT.TRAP 0x1 ;  /* 0x000000040000795c */ /* 0x000fe20000300000 */
.L_x_288:
[----:B------:R-:W-:Y:S01]  /*143d0*/  SYNCS.ARRIVE.TRANS64.RED.A1T0 RZ, [UR14], RZ ;  /* 0x000000ffffff79a7 */ /* 0x000fe2000810040e */
[----:B------:R-:W-:Y:S05]  /*143e0*/  @!P1 BRA `(.L_x_289) ;  /* 0x0000000000049947 */ /* 0x000fea0003800000 */
[----:B------:R-:W-:Y:S01]  /*143f0*/  BPT.TRAP 0x1 ;  /* 0x000000040000795c */ /* 0x000fe20000300000 */
.L_x_289:
[----:B------:R-:W5:Y:S02]  /*14400*/  SYNCS.PHASECHK.TRANS64.TRYWAIT P2, [UR4+0x58], R2 ;  /* 0x00005802ff0075a7 */ /* 0x000f640008040144 */
[----:B-----5:R-:W-:Y:S05]  /*14410*/  @!P2 BRA `(.L_x_290) ;  /* 0x0000002800e8a947 */ /* 0x020fea0003800000 */
.L_x_385:
        /* <DEDUP_REMOVED lines=13> */
.L_x_293:
[----:B--234-:R-:W1:Y:S02]  /*144f0*/  LDC R4, c[0x0][0x800] ;  /* 0x00020000ff047b82 */ /* 0x01ce640000000800 */
[----:B-1----:R1:W-:Y:S02]  /*14500*/  SYNCS.ARRIVE.TRANS64.RED.A0TR RZ, [UR4+0x38], R4 ;  /* 0x00003804ffff79a7 */ /* 0x0023e40008300404 */
.L_x_292:
[----:B------:R-:W-:Y:S05]  /*14510*/  BSYNC B0 ;  /* 0x0000000000007941 */ /* 0x000fea0003800000 */
.L_x_291:
[----:B------:R-:W-:Y:S05]  /*14520*/  @!P1 BRA `(.L_x_294) ;  /* 0x0000000000049947 */ /* 0x000fea0003800000 */
[----:B------:R-:W-:Y:S01]  /*14530*/  BPT.TRAP 0x1 ;  /* 0x000000040000795c */ /* 0x000fe20000300000 */
.L_x_294:
[----:B------:R-:W-:Y:S01]  /*14540*/  SYNCS.ARRIVE.TRANS64.RED.A1T0 RZ, [UR13], RZ ;  /* 0x000000ffffff79a7 */ /* 0x000fe2000810040d */
[----:B------:R-:W-:Y:S01]  /*14550*/  UIADD3 UR10, UR50, 0xa0, URZ ;  /* 0x000000a0320a7890 */ /* 0x000fe2000fffe03f */
[----:B------:R-:W-:Y:S11]  /*14560*/  @!P1 BRA `(.L_x_295) ;  /* 0x0000000000049947 */ /* 0x000ff60003800000 */
[----:B------:R-:W-:Y:S01]  /*14570*/  BPT.TRAP 0x1 ;  /* 0x000000040000795c */ /* 0x000fe20000300000 */
.L_x_295:
[----:B------:R-:W5:Y:S02]  /*14580*/  SYNCS.PHASECHK.TRANS64.TRYWAIT P2, [UR4+0x60], R2 ;  /* 0x00006002ff0075a7 */ /* 0x000f640008040144 */
[----:B-----5:R-:W-:Y:S05]  /*14590*/  @!P2 BRA `(.L_x_296) ;  /* 0x0000002800a0a947 */ /* 0x020fea0003800000 */
.L_x_386:
        /* <DEDUP_REMOVED lines=13> */
.L_x_299:
[----:B--234-:R-:W1:Y:S02]  /*14670*/  LDC R4, c[0x0][0x800] ;  /* 0x00020000ff047b82 */ /* 0x01ce640000000800 */
[----:B-1----:R1:W-:Y:S02]  /*14680*/  SYNCS.ARRIVE.TRANS64.RED.A0TR RZ, [UR4+0x40], R4 ;  /* 0x00004004ffff79a7 */ /* 0x0023e40008300404 */
.L_x_298:
[----:B------:R-:W-:Y:S05]  /*14690*/  BSYNC B0 ;  /* 0x0000000000007941 */ /* 0x000fea0003800000 */
.L_x_297:
[----:B------:R-:W-:Y:S05]  /*146a0*/  @!P1 BRA `(.L_x_300) ;  /* 0x0000000000049947 */ /* 0x000fea0003800000 */
[----:B------:R-:W-:Y:S01]  /*146b0*/  BPT.TRAP 0x1 ;  /* 0x000000040000795c */ /* 0x000fe20000300000 */
.L_x_300:
[----:B------:R-:W-:Y:S01]  /*146c0*/  SYNCS.ARRIVE.TRANS64.RED.A1T0 RZ, [UR15], RZ ;  /* 0x000000ffffff79a7 */ /* 0x000fe2000810040f */
[----:B------:R-:W-:Y:S05]  /*146d0*/  @!P1 BRA `(.L_x_301) ;  /* 0x0000000000049947 */ /* 0x000fea0003800000 */
[----:B------:R-:W-:Y:S01]  /*146e0*/  BPT.TRAP 0x1 ;  /* 0x000000040000795c */ /* 0x000fe20000300000 */
.L_x_301:
[----:B------:R-:W5:Y:S02]  /*146f0*/  SYNCS.PHASECHK.TRANS64.TRYWAIT P2, [UR4+0x68], R2 ;  /* 0x00006802ff0075a7 */ /* 0x000f640008040144 */
[----:B-----5:R-:W-:Y:S05]  /*14700*/  @!P2 BRA `(.L_x_302) ;  /* 0x00000028005ca947 */ /* 0x020fea0003800000 */
.L_x_387:
        /* <DEDUP_REMOVED lines=13> */
.L_x_305:
[----:B------:R-:W1:Y:S02]  /*147e0*/  LDC R2, c[0x0][0x800] ;  /* 0x00020000ff027b82 */ /* 0x000e640000000800 */
[----:B-1----:R1:W-:Y:S02]  /*147f0*/  SYNCS.ARRIVE.TRANS64.RED.A0TR RZ, [UR4+0x48], R2 ;  /* 0x00004802ffff79a7 */ /* 0x0023e40008300404 */
.L_x_304:
[----:B------:R-:W-:Y:S05]  /*14800*/  BSYNC B0 ;  /* 0x0000000000007941 */ /* 0x000fea0003800000 */
.L_x_303:
[----:B------:R-:W-:Y:S05]  /*14810*/  @!P1 BRA `(.L_x_306) ;  /* 0x0000000000049947 */ /* 0x000fea0003800000 */
[----:B------:R-:W-:Y:S01]  /*14820*/  BPT.TRAP 0x1 ;  /* 0x000000040000795c */ /* 0x000fe20000300000 */
.L_x_306:
[----:B------:R-:W-:Y:S01]  /*14830*/  SYNCS.ARRIVE.TRANS64.RED.A1T0 RZ, [UR5], RZ ;  /* 0x000000ffffff79a7 */ /* 0x000fe20008100405 */
[----:B------:R-:W-:Y:S01]  /*14840*/  UIADD3 UR10, UR50, 0xc0, URZ ;  /* 0x000000c0320a7890 */ /* 0x000fe2000fffe03f */
[----:B------:R-:W-:Y:S11]  /*14850*/  @!P1 BRA `(.L_x_307) ;  /* 0x0000000000049947 */ /* 0x000ff60003800000 */
[----:B------:R-:W-:Y:S01]  /*14860*/  BPT.TRAP 0x1 ;  /* 0x000000040000795c */ /* 0x000fe20000300000 */
.L_x_307:
[----:B------:R-:W5:Y:S02]  /*14870*/  SYNCS.PHASECHK.TRANS64.TRYWAIT P2, [UR4+0x50], R3 ;  /* 0x00005003ff0075a7 */ /* 0x000f640008040144 */
[----:B-----5:R-:W-:Y:S05]  /*14880*/  @!P2 BRA `(.L_x_308) ;  /* 0x000000280014a947 */ /* 0x020fea0003800000 */
.L_x_388:
        /* <DEDUP_REMOVED lines=13> */
.L_x_311:
[----:B------:R-:W1:Y:S02]  /*14960*/  LDC R2, c[0x0][0x800] ;  /* 0x00020000ff027b82 */ /* 0x000e640000000800 */
[----:B-1----:R1:W-:Y:S02]  /*14970*/  SYNCS.ARRIVE.TRANS64.RED.A0TR RZ, [UR4+0x30], R2 ;  /* 0x00003002ffff79a7 */ /* 0x0023e40008300404 */
.L_x_310:
[----:B------:R-:W-:Y:S05]  /*14980*/  BSYNC B0 ;  /* 0x0000000000007941 */ /* 0x000fea0003800000 */
.L_x_309:
[----:B------:R-:W-:Y:S05]  /*14990*/  @!P1 BRA `(.L_x_312) ;  /* 0x0000000000049947 */ /* 0x000fea0003800000 */
[----:B------:R-:W-:Y:S01]  /*149a0*/  BPT.TRAP 0x1 ;  /* 0x000000040000795c */ /* 0x000fe20000300000 */
.L_x_312:
[----:B------:R-:W-:Y:S01]  /*149b0*/  SYNCS.ARRIVE.TRANS64.RED.A1T0 RZ, [UR14], RZ ;  /* 0x000000ffffff79a7 */ /* 0x000fe2000810040e */
[----:B------:R-:W-:Y:S05]  /*149c0*/  @!P1 BRA `(.L_x_313) ;  /* 0x0000000000049947 */ /* 0x000fea0003800000 */
[----:B------:R-:W-:Y:S01]  /*149d0*/  BPT.TRAP 0x1 ;  /* 0x000000040000795c */ /* 0x000fe20000300000 */
.L_x_313:
[----:B------:R-:W5:Y:S02]  /*149e0*/  SYNCS.PHASECHK.TRANS64.TRYWAIT P2, [UR4+0x58], R3 ;  /* 0x00005803ff0075a7 */ /* 0x000f640008040144 */
[----:B-----5:R-:W-:Y:S05]  /*149f0*/  @!P2 BRA `(.L_x_314) ;  /* 0x0000002400d0a947 */ /* 0x020fea0003800000 */
.L_x_389:
        /* <DEDUP_REMOVED lines=13> */
.L_x_317:
[----:B------:R-:W1:Y:S02]  /*14ad0*/  LDC R2, c[0x0][0x800] ;  /* 0x00020000ff027b82 */ /* 0x000e640000000800 */
[----:B-1----:R1:W-:Y:S02]  /*14ae0*/  SYNCS.ARRIVE.TRANS64.RED.A0TR RZ, [UR4+0x38], R2 ;  /* 0x00003802ffff79a7 */ /* 0x0023e40008300404 */
.L_x_316:
[----:B------:R-:W-:Y:S05]  /*14af0*/  BSYNC B0 ;  /* 0x0000000000007941 */ /* 0x000fea0003800000 */
.L_x_315:
[----:B------:R-:W-:Y:S05]  /*14b00*/  @!P1 BRA `(.L_x_318) ;  /* 0x0000000000049947 */ /* 0x000fea0003800000 */
[----:B------:R-:W-:Y:S01]  /*14b10*/  BPT.TRAP 0x1 ;  /* 0x000000040000795c */ /* 0x000fe20000300000 */
.L_x_318:
[----:B------:R-:W-:Y:S01]  /*14b20*/  SYNCS.ARRIVE.TRANS64.RED.A1T0 RZ, [UR13], RZ ;  /* 0x000000ffffff79a7 */ /* 0x000fe2000810040d */
[----:B------:R-:W-:Y:S01]  /*14b30*/  UIADD3 UR10, UR50, 0xe0, URZ ;  /* 0x000000e0320a7890 */ /* 0x000fe2000fffe03f */
[----:B------:R-:W-:Y:S11]  /*14b40*/  @!P1 BRA `(.L_x_319) ;  /* 0x0000000000049947 */ /* 0x000ff60003800000 */
[----:B------:R-:W-:Y:S01]  /*14b50*/  BPT.TRAP 0x1 ;  /* 0x000000040000795c */ /* 0x000fe20000300000 */
.L_x_319:
[----:B------:R-:W5:Y:S02]  /*14b60*/  SYNCS.PHASECHK.TRANS64.TRYWAIT P2, [UR4+0x60], R3 ;  /* 0x00006003ff0075a7 */ /* 0x000f640008040144 */
[----:B-----5:R-:W-:Y:S05]  /*14b70*/  @!P2 BRA `(.L_x_320) ;  /* 0x000000240088a947 */ /* 0x020fea0003800000 */
.L_x_390:
        /* <DEDUP_REMOVED lines=13> */
.L_x_323:
[----:B------:R-:W1:Y:S02]  /*14c50*/  LDC R2, c[0x0][0x800] ;  /* 0x00020000ff027b82 */ /* 0x000e640000000800 */
[----:B-1----:R1:W-:Y:S02]  /*14c60*/  SYNCS.ARRIVE.TRANS64.RED.A0TR RZ, [UR4+0x40], R2 ;  /* 0x00004002ffff79a7 */ /* 0x0023e40008300404 */
.L_x_322:
[----:B------:R-:W-:Y:S05]  /*14c70*/  BSYNC B0 ;  /* 0x0000000000007941 */ /* 0x000fea0003800000 */
.L_x_321:
[----:B------:R-:W-:Y:S05]  /*14c80*/  @!P1 BRA `(.L_x_324) ;  /* 0x0000000000049947 */ /* 0x000fea0003800000 */
[----:B------:R-:W-:Y:S01]  /*14c90*/  BPT.TRAP 0x1 ;  /* 0x000000040000795c */ /* 0x000fe20000300000 */
.L_x_324:
[----:B------:R-:W-:Y:S01]  /*14ca0*/  SYNCS.ARRIVE.TRANS64.RED.A1T0 RZ, [UR15], RZ ;  /* 0x000000ffffff79a7 */ /* 0x000fe2000810040f */
[----:B------:R-:W-:Y:S05]  /*14cb0*/  @!P1 BRA `(.L_x_325) ;  /* 0x0000000000049947 */ /* 0x000fea0003800000 */
[----:B------:R-:W-:Y:S01]  /*14cc0*/  BPT.TRAP 0x1 ;  /* 0x000000040000795c */ /* 0x000fe20000300000 */
.L_x_325:
[----:B------:R-:W5:Y:S02]  /*14cd0*/  SYNCS.PHASECHK.TRANS64.TRYWAIT P2, [UR4+0x68], R3 ;  /* 0x00006803ff0075a7 */ /* 0x000f640008040144 */
[----:B-----5:R-:W-:Y:S05]  /*14ce0*/  @!P2 BRA `(.L_x_326) ;  /* 0x000000240044a947 */ /* 0x020fea0003800000 */
.L_x_391:
        /* <DEDUP_REMOVED lines=13> */
.L_x_329:
[----:B------:R-:W1:Y:S02]  /*14dc0*/  LDC R2, c[0x0][0x800] ;  /* 0x00020000ff027b82 */ /* 0x000e640000000800 */
[----:B-1----:R1:W-:Y:S02]  /*14dd0*/  SYNCS.ARRIVE.TRANS64.RED.A0TR RZ, [UR4+0x48], R2 ;  /* 0x00004802ffff79a7 */ /* 0x0023e40008300404 */
.L_x_328:
[----:B------:R-:W-:Y:S05]  /*14de0*/  BSYNC B0 ;  /* 0x0000000000007941 */ /* 0x000fea0003800000 */
.L_x_327:
[----:B------:R-:W-:Y:S05]  /*14df0*/  @!P1 BRA `(.L_x_330) ;  /* 0x0000000000049947 */ /* 0x000fea0003800000 */
[----:B------:R-:W-:Y:S01]  /*14e00*/  BPT.TRAP 0x1 ;  /* 0x000000040000795c */ /* 0x000fe20000300000 */
.L_x_330:
[----:B------:R-:W5:Y:S01]  /*14e10*/  LDL.LU R15, [R1+0x204] ;  /* 0x00020400010f7983 */ /* 0x000f620000300800 */
[----:B------:R-:W-:Y:S03]  /*14e20*/  SYNCS.ARRIVE.TRANS64.RED.A1T0 RZ, [UR5], RZ ;  /* 0x000000ffffff79a7 */ /* 0x000fe60008100405 */
[----:B------:R-:W5:Y:S01]  /*14e30*/  LDL.LU R12, [R1+0x200] ;  /* 0x00020000010c7983 */ /* 0x000f620000300800 */
[----:B-1234-:R-:W-:Y:S01]  /*14e40*/  PRMT R4, RZ, 0x7610, R4 ;  /* 0x00007610ff047816 */ /* 0x01efe20000000004 */
[----:B------:R-:W-:Y:S01]  /*14e50*/  IMAD.MOV.U32 R9, RZ, RZ, -0x1 ;  /* 0xffffffffff097424 */ /* 0x000fe200078e00ff */
[----:B------:R-:W-:Y:S02]  /*14e60*/  MOV R2, 0xffffffff ;  /* 0xffffffff00027802 */ /* 0x000fe40000000f00 */
[----:B------:R-:W-:Y:S02]  /*14e70*/  MOV R3, 0xffffffff ;  /* 0xffffffff00037802 */ /* 0x000fe40000000f00 */
[----:B-----5:R-:W-:-:S04]  /*14e80*/  IADD3 R12, P0, R12, UR54, RZ ;  /* 0x000000360c0c7c10 */ /* 0x020fc8000ff1e0ff */
[----:B------:R-:W-:Y:S01]  /*14e90*/  IADD3.X R15, R15, UR53, RZ, P0, !PT ;  /* 0x000000350f0f7c10 */ /* 0x000fe200087fe4ff */
[----:B------:R1:W-:Y:S01]  /*14ea0*/  STL [R1+0x200], R12 ;  /* 0x0002000c01007387 */ /* 0x0003e20000100800 */
[----:B------:R-:W-:-:S03]  /*14eb0*/  ISETP.GE.U32.AND P0, PT, R12, UR30, PT ;  /* 0x0000001e0c007c0c */ /* 0x000fc6000bf06070 */
[----:B------:R1:W-:Y:S01]  /*14ec0*/  STL [R1+0x204], R15 ;  /* 0x0002040f01007387 */ /* 0x0003e20000100800 */
[----:B------:R-:W-:-:S13]  /*14ed0*/  ISETP.GE.U32.AND.EX P0, PT, R15, UR31, PT, P0 ;  /* 0x0000001f0f007c0c */ /* 0x000fda000bf06100 */
[----:B-1----:R-:W-:Y:S05]  /*14ee0*/  @P0 BRA `(.L_x_331) ;  /* 0x00000004005c0947 */ /* 0x002fea0003800000 */
[----:B------:R-:W1:Y:S01]  /*14ef0*/  S2R R7, SR_CTAID.X ;  /* 0x0000000000077919 */ /* 0x000e620000002500 */
[----:B------:R-:W2:Y:S01]  /*14f00*/  LDC R13, c[0x0][0x904] ;  /* 0x00024100ff0d7b82 */ /* 0x000ea20000000800 */
[----:B------:R-:W-:Y:S01]  /*14f10*/  ULDC UR4, c[0x0][0x150] ;  /* 0x0000540000047ab9 */ /* 0x000fe20000000800 */
[----:B------:R-:W3:Y:S06]  /*14f20*/  S2R R2, SR_CTAID.Y ;  /* 0x0000000000027919 */ /* 0x000eec0000002600 */
[----:B------:R-:W4:Y:S08]  /*14f30*/  LDC R4, c[0x0][0x144] ;  /* 0x00005100ff047b82 */ /* 0x000f300000000800 */
[----:B------:R-:W5:Y:S08]  /*14f40*/  LDC R11, c[0x0][0x148] ;  /* 0x00005200ff0b7b82 */ /* 0x000f700000000800 */
[----:B------:R-:W4:Y:S01]  /*14f50*/  LDC.64 R8, c[0x0][0x8d0] ;  /* 0x00023400ff087b82 */ /* 0x000f220000000a00 */
[----:B--2---:R-:W-:-:S02]  /*14f60*/  ISETP.NE.AND P2, PT, R13, 0x1, PT ;  /* 0x000000010d00780c */ /* 0x004fc40003f45270 */
[----:B-1----:R-:W-:Y:S02]  /*14f70*/  I2FP.F32.U32 R3, R7 ;  /* 0x0000000700037245 */ /* 0x002fe40000201000 */
[----:B---3--:R-:W-:-:S03]  /*14f80*/  I2FP.F32.U32 R5, R2 ;  /* 0x0000000200057245 */ /* 0x008fc60000201000 */
[----:B------:R-:W-:Y:S01]  /*14f90*/  FMUL R3, R3, UR4 ;  /* 0x0000000403037c20 */ /* 0x000fe20008400000 */
[----:B------:R-:W-:Y:S02]  /*14fa0*/  ULDC UR4, c[0x0][0x154] ;  /* 0x0000550000047ab9 */ /* 0x000fe40000000800 */
[----:B------:R-:W-:-:S03]  /*14fb0*/  FMUL R10, R5, UR4 ;  /* 0x00000004050a7c20 */ /* 0x000fc60008400000 */
[----:B------:R-:W1:Y:S01]  /*14fc0*/  F2I.U32.TRUNC.NTZ R3, R3 ;  /* 0x0000000300037305 */ /* 0x000e62000020f000 */
[----:B----4-:R-:W-:-:S07]  /*14fd0*/  ISETP.NE.U32.AND P0, PT, R8, RZ, PT ;  /* 0x000000ff0800720c */ /* 0x010fce0003f05070 */
[----:B------:R-:W2:Y:S01]  /*14fe0*/  F2I.U32.TRUNC.NTZ R10, R10 ;  /* 0x0000000a000a7305 */ /* 0x000ea2000020f000 */
[----:B------:R-:W-:Y:S02]  /*14ff0*/  ISETP.NE.AND.EX P0, PT, R9, RZ, PT, P0 ;  /* 0x000000ff0900720c */ /* 0x000fe40003f05300 */
[----:B-1----:R-:W-:Y:S02]  /*15000*/  IADD3 R5, -R3, RZ, RZ ;  /* 0x000000ff03057210 */ /* 0x002fe40007ffe1ff */
[----:B------:R-:W-:-:S03]  /*15010*/  MOV R3, R15 ;  /* 0x0000000f00037202 */ /* 0x000fc60000000f00 */
[----:B------:R-:W-:Y:S01]  /*15020*/  IMAD R7, R4, R5, R7 ;  /* 0x0000000504077224 */ /* 0x000fe200078e0207 */
[----:B--2---:R-:W-:-:S05]  /*15030*/  IADD3 R4, -R10, RZ, RZ ;  /* 0x000000ff0a047210 */ /* 0x004fca0007ffe1ff */
[----:B-----5:R-:W-:Y:S02]  /*15040*/  @P2 IMAD R7, R11, R4, R2 ;  /* 0x000000040b072224 */ /* 0x020fe400078e0202 */
[----:B------:R-:W1:Y:S01]  /*15050*/  LDC R11, c[0x0][0x8d8] ;  /* 0x00023600ff0b7b82 */ /* 0x000e620000000800 */
[----:B------:R-:W-:Y:S01]  /*15060*/  IMAD.MOV.U32 R2, RZ, RZ, R12 ;  /* 0x000000ffff027224 */ /* 0x000fe200078e000c */
[----:B------:R-:W-:Y:S06]  /*15070*/  @!P0 BRA `(.L_x_332) ;  /* 0x0000000000288947 */ /* 0x000fec0003800000 */
[----:B------:R-:W2:Y:S02]  /*15080*/  LDC R2, c[0x0][0x8dc] ;  /* 0x00023700ff027b82 */ /* 0x000ea40000000800 */
[----:B--2---:R-:W-:-:S04]  /*15090*/  IADD3 R3, P0, R12, R2, RZ ;  /* 0x000000020c037210 */ /* 0x004fc80007f1e0ff */
[----:B------:R-:W-:-:S05]  /*150a0*/  IADD3.X R13, RZ, R15, RZ, P0, !PT ;  /* 0x0000000fff0d7210 */ /* 0x000fca00007fe4ff */
[----:B------:R-:W-:-:S04]  /*150b0*/  IMAD.WIDE.U32 R4, R13, R8, RZ ;  /* 0x000000080d047225 */ /* 0x000fc800078e00ff */
[----:B------:R-:W-:-:S04]  /*150c0*/  IMAD.WIDE.U32 R4, P0, R3, R9, R4 ;  /* 0x0000000903047225 */ /* 0x000fc80007800004 */
[----:B------:R-:W-:Y:S01]  /*150d0*/  IMAD.WIDE.U32 R2, R3, R8, RZ ;  /* 0x0000000803027225 */ /* 0x000fe200078e00ff */
[----:B------:R-:W-:-:S04]  /*150e0*/  MOV R2, R5 ;  /* 0x0000000500027202 */ /* 0x000fc80000000f00 */
[----:B------:R-:W-:Y:S01]  /*150f0*/  IADD3 RZ, P1, R3, R4, RZ ;  /* 0x0000000403ff7210 */ /* 0x000fe20007f3e0ff */
[----:B------:R-:W-:-:S04]  /*15100*/  IMAD.X R3, RZ, RZ, RZ, P0 ;  /* 0x000000ffff037224 */ /* 0x000fc800000e06ff */
[----:B------:R-:W-:-:S08]  /*15110*/  IMAD.WIDE.U32.X R2, R13, R9, R2, P1 ;  /* 0x000000090d027225 */ /* 0x000fd000008e0402 */
.L_x_332:
[----:B------:R-:W2:Y:S01]  /*15120*/  LDC.64 R4, c[0x0][0x8c8] ;  /* 0x00023200ff047b82 */ /* 0x000ea20000000a00 */
[-CC-:B-1----:R-:W-:Y:S02]  /*15130*/  SHF.R.U64 R10, R2, R11.reuse, R3.reuse ;  /* 0x0000000b020a7219 */ /* 0x182fe40000001203 */
[----:B------:R-:W-:Y:S02]  /*15140*/  SHF.R.U32.HI R11, RZ, R11, R3 ;  /* 0x0000000bff0b7219 */ /* 0x000fe40000011603 */
[----:B------:R-:W-:Y:S02]  /*15150*/  IADD3 R9, P0, RZ, -R10, RZ ;  /* 0x8000000aff097210 */ /* 0x000fe40007f1e0ff */
[----:B------:R-:W-:Y:S02]  /*15160*/  MOV R3, R15 ;  /* 0x0000000f00037202 */ /* 0x000fe40000000f00 */
[----:B------:R-:W-:-:S05]  /*15170*/  IADD3.X R11, RZ, ~R11, RZ, P0, !PT ;  /* 0x8000000bff0b7210 */ /* 0x000fca00007fe4ff */
[----:B--2---:R-:W-:-:S04]  /*15180*/  IMAD R2, R11, R4, RZ ;  /* 0x000000040b027224 */ /* 0x004fc800078e02ff */
[C---:B------:R-:W-:Y:S02]  /*15190*/  IMAD R11, R9.reuse, R5, R2 ;  /* 0x00000005090b7224 */ /* 0x040fe400078e0202 */
[----:B------:R-:W-:Y:S01]  /*151a0*/  IMAD.MOV.U32 R2, RZ, RZ, R12 ;  /* 0x000000ffff027224 */ /* 0x000fe200078e000c */
[----:B------:R-:W1:Y:S03]  /*151b0*/  LDC R5, c[0x0][0x900] ;  /* 0x00024000ff057b82 */ /* 0x000e660000000800 */
[----:B------:R-:W-:-:S05]  /*151c0*/  IMAD.WIDE.U32 R2, R9, R4, R2 ;  /* 0x0000000409027225 */ /* 0x000fca00078e0002 */
[----:B------:R-:W2:Y:S01]  /*151d0*/  LDC.64 R8, c[0x0][0x8e8] ;  /* 0x00023a00ff087b82 */ /* 0x000ea20000000a00 */
[----:B------:R-:W-:-:S07]  /*151e0*/  IADD3 R3, R3, R11, RZ ;  /* 0x0000000b03037210 */ /* 0x000fce0007ffe0ff */
[----:B------:R-:W3:Y:S08]  /*151f0*/  LDC R12, c[0x0][0x8c0] ;  /* 0x00023000ff0c7b82 */ /* 0x000ef00000000800 */
[----:B------:R-:W4:Y:S01]  /*15200*/  LDC R4, c[0x0][0x8b0] ;  /* 0x00022c00ff047b82 */ /* 0x000f220000000800 */
[----:B--2---:R-:W-:-:S04]  /*15210*/  ISETP.NE.U32.AND P0, PT, R8, RZ, PT ;  /* 0x000000ff0800720c */ /* 0x004fc80003f05070 */
[----:B------:R-:W-:Y:S02]  /*15220*/  ISETP.NE.AND.EX P0, PT, R9, RZ, PT, P0 ;  /* 0x000000ff0900720c */ /* 0x000fe40003f05300 */
[-CC-:B---3--:R-:W-:Y:S02]  /*15230*/  SHF.R.U64 R11, R2, R12.reuse, R3.reuse ;  /* 0x0000000c020b7219 */ /* 0x188fe40000001203 */
[----:B------:R-:W-:-:S04]  /*15240*/  SHF.R.U32.HI R3, RZ, R12, R3 ;  /* 0x0000000cff037219 */ /* 0x000fc80000011603 */
[-CC-:B----4-:R-:W-:Y:S02]  /*15250*/  SHF.R.U64 R12, R11, R4.reuse, R3.reuse ;  /* 0x000000040b0c7219 */ /* 0x190fe40000001203 */
[----:B------:R-:W-:-:S04]  /*15260*/  SHF.R.U32.HI R4, RZ, R4, R3 ;  /* 0x00000004ff047219 */ /* 0x000fc80000011603 */
[-CC-:B-1----:R-:W-:Y:S02]  /*15270*/  SHF.R.U64 R13, R12, R5.reuse, R4.reuse ;  /* 0x000000050c0d7219 */ /* 0x182fe40000001204 */
[----:B------:R-:W-:-:S03]  /*15280*/  SHF.R.U32.HI R4, RZ, R5, R4 ;  /* 0x00000005ff047219 */ /* 0x000fc60000011604 */
[----:B------:R-:W-:Y:S01]  /*15290*/  IMAD.MOV.U32 R2, RZ, RZ, R13 ;  /* 0x000000ffff027224 */ /* 0x000fe200078e000d */
[----:B------:R-:W-:Y:S01]  /*152a0*/  MOV R3, R4 ;  /* 0x0000000400037202 */ /* 0x000fe20000000f00 */
[----:B------:R-:W-:Y:S06]  /*152b0*/  @!P0 BRA `(.L_x_333) ;  /* 0x0000000000288947 */ /* 0x000fec0003800000 */
[----:B------:R-:W1:Y:S02]  /*152c0*/  LDC R2, c[0x0][0x8f4] ;  /* 0x00023d00ff027b82 */ /* 0x000e640000000800 */
[----:B-1----:R-:W-:-:S04]  /*152d0*/  IADD3 R3, P0, R13, R2, RZ ;  /* 0x000000020d037210 */ /* 0x002fc80007f1e0ff */
        /* <DEDUP_REMOVED lines=8> */
.L_x_333:
[----:B------:R-:W1:Y:S01]  /*15360*/  LDC R4, c[0x0][0x8f0] ;  /* 0x00023c00ff047b82 */ /* 0x000e620000000800 */
[----:B------:R-:W-:-:S07]  /*15370*/  LOP3.LUT R11, R11, R17, RZ, 0xc0, !PT ;  /* 0x000000110b0b7212 */ /* 0x000fce00078ec0ff */
[----:B------:R-:W2:Y:S08]  /*15380*/  LDC R5, c[0x0][0x8e0] ;  /* 0x00023800ff057b82 */ /* 0x000eb00000000800 */
[----:B------:R-:W3:Y:S01]  /*15390*/  LDC R9, c[0x0][0x8b8] ;  /* 0x00022e00ff097b82 */ /* 0x000ee20000000800 */
[----:B-1----:R-:W-:-:S07]  /*153a0*/  SHF.R.U64 R4, R2, R4, R3 ;  /* 0x0000000402047219 */ /* 0x002fce0000001203 */
[----:B------:R-:W1:Y:S01]  /*153b0*/  LDC R2, c[0x0][0x8a8] ;  /* 0x00022a00ff027b82 */ /* 0x000e620000000800 */
[----:B------:R-:W-:-:S05]  /*153c0*/  LOP3.LUT R3, R12, R14, RZ, 0xc0, !PT ;  /* 0x0000000e0c037212 */ /* 0x000fca00078ec0ff */
[----:B------:R-:W-:Y:S01]  /*153d0*/  IMAD R8, R16, R4, R3 ;  /* 0x0000000410087224 */ /* 0x000fe200078e0203 */
[----:B------:R-:W-:-:S05]  /*153e0*/  IADD3 R4, -R4, RZ, RZ ;  /* 0x000000ff04047210 */ /* 0x000fca0007ffe1ff */
[----:B--2---:R-:W-:Y:S02]  /*153f0*/  IMAD R13, R4, R5, R13 ;  /* 0x00000005040d7224 */ /* 0x004fe400078e020d */
[----:B---3--:R-:W-:Y:S01]  /*15400*/  IMAD R7, R8, R9, R7 ;  /* 0x0000000908077224 */ /* 0x008fe200078e0207 */
[----:B------:R-:W-:Y:S01]  /*15410*/  MOV R9, R10 ;  /* 0x0000000a00097202 */ /* 0x000fe20000000f00 */
[----:B------:R-:W-:Y:S02]  /*15420*/  IMAD.MOV.U32 R4, RZ, RZ, 0x1 ;  /* 0x00000001ff047424 */ /* 0x000fe400078e00ff */
[----:B-1----:R-:W-:-:S05]  /*15430*/  IMAD R2, R13, R2, R11 ;  /* 0x000000020d027224 */ /* 0x002fca00078e020b */
[----:B------:R-:W-:Y:S02]  /*15440*/  SEL R3, R2, R7, !P2 ;  /* 0x0000000702037207 */ /* 0x000fe40005000000 */
[----:B------:R-:W-:-:S07]  /*15450*/  SEL R2, R7, R2, !P2 ;  /* 0x0000000207027207 */ /* 0x000fce0005000000 */
.L_x_331:
[----:B------:R-:W-:-:S13]  /*15460*/  LOP3.LUT P0, RZ, R4, 0xff, RZ, 0xc0, !PT ;  /* 0x000000ff04ff7812 */ /* 0x000fda000780c0ff */
[----:B------:R-:W-:Y:S05]  /*15470*/  @P0 BRA `(.L_x_334) ;  /* 0xffffffdc00e00947 */ /* 0x000fea000383ffff */
.L_x_230:
[----:B------:R-:W-:-:S13]  /*15480*/  ELECT P0, URZ, PT ;  /* 0x00000000003f782f */ /* 0x000fda0003800000 */
[----:B------:R-:W-:Y:S05]  /*15490*/  @!P0 BRA `(.L_x_14) ;  /* 0x0000001000608947 */ /* 0x000fea0003800000 */
[----:B------:R-:W-:-:S06]  /*154a0*/  ULOP3.LUT UR4, UR59, 0x2, URZ, 0xfc, !UPT ;  /* 0x000000023b047892 */ /* 0x000fcc000f8efc3f */
[----:B------:R-:W-:-:S04]  /*154b0*/  MOV R0, UR4 ;  /* 0x0000000400007c02 */ /* 0x000fc80008000f00 */
[----:B------:R-:W-:-:S13]  /*154c0*/  ISETP.NE.AND P1, PT, R0, 0x3, PT ;  /* 0x000000030000780c */ /* 0x000fda0003f25270 */
[----:B------:R-:W-:Y:S05]  /*154d0*/  @!P1 BRA `(.L_x_335) ;  /* 0x0000000000049947 */ /* 0x000fea0003800000 */
[----:B--2---:R-:W-:Y:S01]  /*154e0*/  BPT.TRAP 0x1 ;  /* 0x000000040000795c */ /* 0x004fe20000300000 */
.L_x_335:
[----:B--2---:R-:W-:Y:S01]  /*154f0*/  IMAD.U32 R3, RZ, RZ, UR45 ;  /* 0x0000002dff037e24 */ /* 0x004fe2000f8e00ff */
[----:B------:R-:W-:Y:S02]  /*15500*/  MOV R0, 0x400 ;  /* 0x0000040000007802 */ /* 0x000fe40000000f00 */
[----:B------:R-:W-:Y:S02]  /*15510*/  MOV R2, 0x1 ;  /* 0x0000000100027802 */ /* 0x000fe40000000f00 */
[----:B------:R-:W-:Y:S02]  /*15520*/  LEA R0, R3, R0, 0x18 ;  /* 0x0000000003007211 */ /* 0x000fe400078ec0ff */
[----:B------:R-:W-:-:S04]  /*15530*/  SHF.L.U32 R3, R2, 0x1f, RZ ;  /* 0x0000001f02037819 */ /* 0x000fc800000006ff */
[----:B------:R-:W2:Y:S02]  /*15540*/  SYNCS.PHASECHK.TRANS64.TRYWAIT P0, [R0+URZ+0x50], R3 ;  /* 0x00005003000075a7 */ /* 0x000ea4000800017f */
[----:B--2---:R-:W-:Y:S05]  /*15550*/  @!P0 BRA `(.L_x_336) ;  /* 0x0000001c00408947 */ /* 0x004fea0003800000 */
.L_x_392:
[----:B------:R-:W-:Y:S05]  /*15560*/  @!P1 BRA `(.L_x_337) ;  /* 0x0000000000049947 */ /* 0x000fea0003800000 */
[----:B------:R-:W-:Y:S01]  /*15570*/  BPT.TRAP 0x1 ;  /* 0x000000040000795c */ /* 0x000fe20000300000 */
.L_x_337:
[----:B------:R-:W4:Y:S02]  /*15580*/  SYNCS.PHASECHK.TRANS64.TRYWAIT P0, [R0+URZ+0x58], R3 ;  /* 0x00005803000075a7 */ /* 0x000f24000800017f */
[----:B----4-:R-:W-:Y:S05]  /*15590*/  @!P0 BRA `(.L_x_338) ;  /* 0x0000001c00448947 */ /* 0x010fea0003800000 */
.L_x_393:
[----:B------:R-:W-:Y:S05]  /*155a0*/  @!P1 BRA `(.L_x_339) ;  /* 0x0000000000049947 */ /* 0x000fea0003800000 */
[----:B------:R-:W-:Y:S01]  /*155b0*/  BPT.TRAP 0x1 ;  /* 0x000000040000795c */ /* 0x000fe20000300000 */
.L_x_339:
[----:B------:R-:W1:Y:S02]  /*155c0*/  SYNCS.PHASECHK.TRANS64.TRYWAIT P0, [R0+URZ+0x60], R3 ;  /* 0x00006003000075a7 */ /* 0x000e64000800017f */
[----:B-1----:R-:W-:Y:S05]  /*155d0*/  @!P0 BRA `(.L_x_340) ;  /* 0x0000001c00488947 */ /* 0x002fea0003800000 */
.L_x_394:
[----:B------:R-:W-:Y:S05]  /*155e0*/  @!P1 BRA `(.L_x_341) ;  /* 0x0000000000049947 */ /* 0x000fea0003800000 */
[----:B------:R-:W-:Y:S01]  /*155f0*/  BPT.TRAP 0x1 ;  /* 0x000000040000795c */ /* 0x000fe20000300000 */
.L_x_341:
[----:B--2-4-:R-:W-:-:S04]  /*15600*/  MOV R3, 0x1 ;  /* 0x0000000100037802 */ /* 0x014fc80000000f00 */
[----:B------:R-:W-:-:S07]  /*15610*/  SHF.L.U32 R3, R3, 0x1f, RZ ;  /* 0x0000001f03037819 */ /* 0x000fce00000006ff */
.L_x_342:
[----:B-1----:R1:W2:Y:S02]  /*15620*/  SYNCS.PHASECHK.TRANS64.TRYWAIT P0, [R0+URZ+0x68], R3 ;  /* 0x00006803000075a7 */ /* 0x0022a4000800017f */
[----:B--2---:R-:W-:Y:S05]  /*15630*/  @!P0 NANOSLEEP.SYNCS 0x989680 ;  /* 0x009896800000895d */ /* 0x004fea0003900000 */
[----:B------:R-:W2:Y:S02]  /*15640*/  @!P0 SYNCS.PHASECHK.TRANS64 P0, [R0+URZ+0x68], R3 ;  /* 0x00006803000085a7 */ /* 0x000ea4000800007f */
[----:B--2---:R-:W-:Y:S05]  /*15650*/  @P0 BRA `(.L_x_14) ;  /* 0x0000000c00f00947 */ /* 0x004fea0003800000 */
[----:B------:R-:W-:Y:S05]  /*15660*/  BRA `(.L_x_342) ;  /* 0xfffffffc00ec7947 */ /* 0x000fea000383ffff */
.L_x_225:
[----:B------:R-:W-:Y:S01]  /*15670*/  LOP3.LUT P0, RZ, R6, 0xff, RZ, 0xc0, !PT ;  /* 0x000000ff06ff7812 */ /* 0x000fe2000780c0ff */
[----:B------:R-:W-:Y:S01]  /*15680*/  IMAD.MOV.U32 R0, RZ, RZ, 0x1 ;  /* 0x00000001ff007424 */ /* 0x000fe200078e00ff */
[----:B------:R-:W-:-:S11]  /*15690*/  MOV R6, RZ ;  /* 0x000000ff00067202 */ /* 0x000fd60000000f00 */
[----:B------:R-:W-:Y:S05]  /*156a0*/  @!P0 BRA `(.L_x_343) ;  /* 0x0000000c00488947 */ /* 0x000fea0003800000 */
[----:B------:R-:W-:Y:S01]  /*156b0*/  ULDC UR4, c[0x0][0x28c] ;  /* 0x0000a30000047ab9 */ /* 0x000fe20000000800 */
[----:B------:R-:W-:Y:S01]  /*156c0*/  ULDC UR17, c[0x0][0x900] ;  /* 0x0002400000117ab9 */ /* 0x000fe20000000800 */
[----:B------:R-:W-:Y:S01]  /*156d0*/  UIADD3 UR4, UR4, 0x3f, URZ ;  /* 0x0000003f04047890 */ /* 0x000fe2000fffe03f */
[----:B------:R-:W-:Y:S01]  /*156e0*/  BSSY B0, `(.L_x_343) ;  /* 0x00000ce000007945 */ /* 0x000fe20003800000 */
[----:B------:R-:W-:Y:S01]  /*156f0*/  UMOV UR6, 0xffffffff ;  /* 0xffffffff00067882 */ /* 0x000fe20000000000 */
[----:B--2---:R-:W-:Y:S01]  /*15700*/  USHF.L.U32 UR13, UR45, 0x7, URZ ;  /* 0x000000072d0d7899 */ /* 0x004fe2000800063f */
[----:B------:R-:W-:Y:S01]  /*15710*/  MOV R8, 0x1 ;  /* 0x0000000100087802 */ /* 0x000fe20000000f00 */
[----:B------:R-:W-:Y:S01]  /*15720*/  USHF.R.S32.HI UR5, URZ, 0x1f, UR4 ;  /* 0x0000001f3f057899 */ /* 0x000fe20008011404 */
[----:B------:R-:W-:Y:S01]  /*15730*/  IMAD.MOV.U32 R0, RZ, RZ, 0x1 ;  /* 0x00000001ff007424 */ /* 0x000fe200078e00ff */
[----:B------:R-:W-:Y:S01]  /*15740*/  USHF.L.U32 UR14, UR45, 0xd, URZ ;  /* 0x0000000d2d0e7899 */ /* 0x000fe2000800063f */
[----:B------:R-:W-:Y:S01]  /*15750*/  MOV R6, RZ ;  /* 0x000000ff00067202 */ /* 0x000fe20000000f00 */
[----:B------:R-:W-:-:S02]  /*15760*/  ULEA.HI UR5, UR5, UR4, URZ, 0x6 ;  /* 0x0000000405057291 */ /* 0x000fc4000f8f303f */
[----:B------:R-:W-:Y:S02]  /*15770*/  USHF.L.U32 UR6, UR6, UR17, URZ ;  /* 0x0000001106067299 */ /* 0x000fe4000800063f */
[----:B------:R-:W-:Y:S01]  /*15780*/  USHF.R.S32.HI UR16, URZ, 0x6, UR5 ;  /* 0x000000063f107899 */ /* 0x000fe20008011405 */
[----:B------:R-:W-:Y:S01]  /*15790*/  ULDC UR15, c[0x0][0x8a8] ;  /* 0x00022a00000f7ab9 */ /* 0x000fe20000000800 */
[----:B------:R-:W-:Y:S01]  /*157a0*/  UMOV UR7, 0x1 ;  /* 0x0000000100077882 */ /* 0x000fe20000000000 */
[----:B------:R-:W-:Y:S02]  /*157b0*/  ULOP3.LUT UR26, UR37, 0x2, URZ, 0xfc, !UPT ;  /* 0x00000002251a7892 */ /* 0x000fe4000f8efc3f */
[----:B------:R-:W-:Y:S02]  /*157c0*/  ULOP3.LUT UR13, UR13, 0x80, URZ, 0xc0, !UPT ;  /* 0x000000800d0d7892 */ /* 0x000fe4000f8ec03f */
[----:B------:R-:W-:Y:S02]  /*157d0*/  ULOP3.LUT UR14, UR14, 0x2000, URZ, 0xc0, !UPT ;  /* 0x000020000e0e7892 */ /* 0x000fe4000f8ec03f */
[----:B------:R-:W-:-:S02]  /*157e0*/  UIADD3 UR15, UR15, -0x1, URZ ;  /* 0xffffffff0f0f7890 */ /* 0x000fc4000fffe03f */
[----:B------:R-:W-:Y:S02]  /*157f0*/  USHF.L.U32 UR17, UR7, UR17, URZ ;  /* 0x0000001107117299 */ /* 0x000fe4000800063f */
[----:B------:R-:W-:Y:S02]  /*15800*/  ULOP3.LUT UR18, URZ, UR6, URZ, 0x33, !UPT ;  /* 0x000000063f127292 */ /* 0x000fe4000f8e333f */
[----:B------:R-:W-:Y:S01]  /*15810*/  UIADD3 UR27, UR16, 0x1, URZ ;  /* 0x00000001101b7890 */ /* 0x000fe2000fffe03f */
[----:B------:R-:W-:-:S11]  /*15820*/  ULDC.64 UR22, c[0x0][0x198] ;  /* 0x0000660000167ab9 */ /* 0x000fd60000000a00 */
.L_x_354:
[----:B------:R-:W-:-:S03]  /*15830*/  UMOV UR4, 0xffffffff ;  /* 0xffffffff00047882 */ /* 0x000fc60000000000 */
[----:B------:R-:W-:Y:S05]  /*15840*/  BRA.DIV UR4, `(.L_x_344) ;  /* 0x0000001a04c07947 */ /* 0x000fea000b800000 */
[----:B------:R-:W-:-:S13]  /*15850*/  ELECT P6, URZ, PT ;  /* 0x00000000003f782f */ /* 0x000fda00038c0000 */
.L_x_397:
[----:B------:R-:W1:Y:S01]  /*15860*/  LDC R4, c[0x0][0x28c] ;  /* 0x0000a300ff047b82 */ /* 0x000e620000000800 */
[----:B------:R-:W-:Y:S01]  /*15870*/  BSSY B1, `(.L_x_345) ;  /* 0x000003a000017945 */ /* 0x000fe20003800000 */
[----:B-1----:R-:W-:-:S13]  /*15880*/  ISETP.LT.OR P6, PT, R4, 0x1, !P6 ;  /* 0x000000010400780c */ /* 0x002fda00077c1670 */
[----:B------:R-:W-:Y:S05]  /*15890*/  @P6 BRA `(.L_x_346) ;  /* 0x0000000000dc6947 */ /* 0x000fea0003800000 */
[----:B------:R-:W-:Y:S01]  /*158a0*/  LEA R3, R3, UR13, 0x8 ;  /* 0x0000000d03037c11 */ /* 0x000fe2000f8e40ff */
[----:B------:R-:W-:Y:S01]  /*158b0*/  IMAD.MOV.U32 R11, RZ, RZ, RZ ;  /* 0x000000ffff0b7224 */ /* 0x000fe200078e00ff */
[----:B------:R-:W-:Y:S01]  /*158c0*/  SHF.L.U32 R2, R2, 0x8, RZ ;  /* 0x0000000802027819 */ /* 0x000fe200000006ff */
[----:B------:R-:W-:Y:S01]  /*158d0*/  IMAD.MOV.U32 R5, RZ, RZ, R6 ;  /* 0x000000ffff057224 */ /* 0x000fe200078e0006 */
[----:B------:R-:W-:Y:S02]  /*158e0*/  MOV R13, UR27 ;  /* 0x0000001b000d7c02 */ /* 0x000fe40008000f00 */
[----:B------:R-:W-:-:S07]  /*158f0*/  MOV R4, R0 ;  /* 0x0000000000047202 */ /* 0x000fce0000000f00 */
.L_x_349:
[----:B------:R-:W1:Y:S01]  /*15900*/  S2R R10, SR_CgaCtaId ;  /* 0x00000000000a7919 */ /* 0x000e620000008800 */
[----:B------:R-:W-:Y:S01]  /*15910*/  MOV R7, 0x400 ;  /* 0x0000040000077802 */ /* 0x000fe20000000f00 */
[----:B------:R-:W2:Y:S03]  /*15920*/  S2R R15, SR_TID.X ;  /* 0x00000000000f7919 */ /* 0x000ea60000002100 */
[----:B-1----:R-:W-:Y:S02]  /*15930*/  LEA R14, R10, R7, 0x18 ;  /* 0x000000070a0e7211 */ /* 0x002fe400078ec0ff */
[----:B------:R-:W-:Y:S02]  /*15940*/  SHF.L.U32 R7, R4, 0x1f, RZ ;  /* 0x0000001f04077819 */ /* 0x000fe400000006ff */
[----:B------:R-:W-:Y:S02]  /*15950*/  LEA R12, R5, R14, 0x3 ;  /* 0x0000000e050c7211 */ /* 0x000fe400078e18ff */
[----:B--2---:R-:W-:-:S02]  /*15960*/  LOP3.LUT P1, RZ, R15, 0x7f, RZ, 0xc0, !PT ;  /* 0x0000007f0fff7812 */ /* 0x004fc4000782c0ff */
[----:B------:R-:W1:Y:S11]  /*15970*/  SYNCS.PHASECHK.TRANS64.TRYWAIT P0, [R12+URZ+0x18], R7 ;  /* 0x000018070c0075a7 */ /* 0x000e76000800017f */
[----:B------:R-:W2:Y:S01]  /*15980*/  @!P1 LDC R10, c[0x0][0x500] ;  /* 0x00014000ff0a9b82 */ /* 0x000ea20000000800 */
[----:B-1----:R-:W-:Y:S05]  /*15990*/  @!P0 BRA `(.L_x_347) ;  /* 0x00000018008c8947 */ /* 0x002fea0003800000 */
.L_x_398:
[----:B------:R-:W-:Y:S01]  /*159a0*/  UPRMT UR4, UR26, 0x9910, URZ ;  /* 0x000099101a047896 */ /* 0x000fe2000800003f */
[----:B--2---:R2:W-:Y:S03]  /*159b0*/  @!P1 SYNCS.ARRIVE.TRANS64 RZ, [R12+URZ], R10 ;  /* 0x0000000a0cff99a7 */ /* 0x0045e6000800003f */
[----:B------:R-:W-:-:S06]  /*159c0*/  UISETP.NE.AND UP0, UPT, UR4, 0x2, UPT ;  /* 0x000000020400788c */ /* 0x000fcc000bf05270 */
[----:B------:R-:W-:-:S13]  /*159d0*/  PLOP3.LUT P0, PT, PT, PT, UP0, 0x80, 0x0 ;  /* 0x000000000000781c */ /* 0x000fda0003f0f008 */
[----:B--2---:R-:W-:Y:S05]  /*159e0*/  @P0 BRA `(.L_x_348) ;  /* 0x0000000000040947 */ /* 0x004fea0003800000 */
[----:B------:R-:W-:Y:S01]  /*159f0*/  BPT.TRAP 0x1 ;  /* 0x000000040000795c */ /* 0x000fe20000300000 */
.L_x_348:
[C---:B-1----:R-:W-:Y:S01]  /*15a00*/  LEA R7, R5.reuse, UR14, 0xe ;  /* 0x0000000e05077c11 */ /* 0x042fe2000f8e70ff */
[----:B------:R-:W-:Y:S01]  /*15a10*/  UIADD3 UR4, UP0, UR22, 0xf0, URZ ;  /* 0x000000f016047890 */ /* 0x000fe2000ff1e03f */
[----:B------:R-:W-:Y:S01]  /*15a20*/  LEA R10, R5, R14, 0xf ;  /* 0x0000000e050a7211 */ /* 0x000fe200078e78ff */
[----:B------:R-:W-:Y:S01]  /*15a30*/  UIADD3 UR24, UP1, UR22, 0x1f0, URZ ;  /* 0x000001f016187890 */ /* 0x000fe2000ff3e03f */
[----:B------:R-:W-:Y:S01]  /*15a40*/  R2UR UR9, R12 ;  /* 0x000000000c0972ca */ /* 0x000fe200000e0000 */
[----:B------:R-:W-:Y:S01]  /*15a50*/  IMAD R7, R7, 0x2, R14 ;  /* 0x0000000207077824 */ /* 0x000fe200078e020e */
[----:B------:R-:W-:Y:S01]  /*15a60*/  R2UR UR5, R10 ;  /* 0x000000000a0572ca */ /* 0x000fe200000e0000 */
[----:B------:R-:W-:Y:S01]  /*15a70*/  UIADD3.X UR25, URZ, UR23, URZ, UP1, !UPT ;  /* 0x000000173f197290 */ /* 0x000fe20008ffe43f */
[----:B------:R-:W-:Y:S01]  /*15a80*/  R2UR UR11, R2 ;  /* 0x00000000020b72ca */ /* 0x000fe200000e0000 */
[----:B------:R-:W-:Y:S01]  /*15a90*/  UMOV UR6, 0x0 ;  /* 0x0000000000067882 */ /* 0x000fe20000000000 */
[----:B------:R-:W-:Y:S01]  /*15aa0*/  R2UR UR8, R7 ;  /* 0x00000000070872ca */ /* 0x000fe200000e0000 */
[----:B------:R-:W-:Y:S01]  /*15ab0*/  UMOV UR7, 0x10000000 ;  /* 0x1000000000077882 */ /* 0x000fe20000000000 */
[----:B------:R-:W-:Y:S01]  /*15ac0*/  R2UR UR10, R11 ;  /* 0x000000000b0a72ca */ /* 0x000fe200000e0000 */
[----:B------:R-:W-:Y:S01]  /*15ad0*/  UMOV UR28, 0x30000 ;  /* 0x00030000001c7882 */ /* 0x000fe20000000000 */
[----:B------:R-:W-:Y:S01]  /*15ae0*/  R2UR UR12, R9 ;  /* 0x00000000090c72ca */ /* 0x000fe200000e0000 */
[----:B------:R-:W-:Y:S01]  /*15af0*/  VIADD R11, R11, 0x40 ;  /* 0x000000400b0b7836 */ /* 0x000fe20000000000 */
[----:B------:R-:W-:-:S02]  /*15b00*/  IADD3 R13, R13, -0x1, RZ ;  /* 0xffffffff0d0d7810 */ /* 0x000fc40007ffe0ff */
[----:B------:R-:W-:Y:S01]  /*15b10*/  R2UR UR21, R3 ;  /* 0x00000000031572ca */ /* 0x000fe200000e0000 */
[----:B------:R-:W-:Y:S01]  /*15b20*/  UIADD3 UR19, UR5, 0x8400, URZ ;  /* 0x0000840005137890 */ /* 0x000fe2000fffe03f */
[----:B------:R-:W-:Y:S01]  /*15b30*/  ISETP.GT.AND P1, PT, R13, 0x1, PT ;  /* 0x000000010d00780c */ /* 0x000fe20003f24270 */
[----:B------:R-:W-:Y:S01]  /*15b40*/  UIADD3.X UR5, URZ, UR23, URZ, UP0, !UPT ;  /* 0x000000173f057290 */ /* 0x000fe200087fe43f */
[----:B------:R-:W-:Y:S01]  /*15b50*/  IADD3 R5, R5, 0x1, RZ ;  /* 0x0000000105057810 */ /* 0x000fe20007ffe0ff */
[----:B------:R-:W-:-:S03]  /*15b60*/  UIADD3 UR20, UR8, 0x20400, URZ ;  /* 0x0002040008147890 */ /* 0x000fc6000fffe03f */
[----:B------:R-:W-:Y:S01]  /*15b70*/  UMOV UR8, UR19 ;  /* 0x0000001300087c82 */ /* 0x000fe20008000000 */
[----:B------:R-:W-:-:S03]  /*15b80*/  ISETP.NE.AND P0, PT, R5, 0x3, PT ;  /* 0x000000030500780c */ /* 0x000fc60003f05270 */
[----:B------:R1:W-:Y:S01]  /*15b90*/  UTMALDG.3D [UR8], [UR4], desc[UR6] ;  /* 0x00000608040075b4 */ /* 0x0003e20008011000 */
[----:B------:R-:W-:Y:S02]  /*15ba0*/  SEL R7, RZ, 0x1, P0 ;  /* 0x00000001ff077807 */ /* 0x000fe40000000000 */
[----:B------:R-:W-:Y:S02]  /*15bb0*/  SEL R5, R5, RZ, P0 ;  /* 0x000000ff05057207 */ /* 0x000fe40000000000 */
[----:B------:R-:W-:Y:S01]  /*15bc0*/  LOP3.LUT R4, R4, R7, RZ, 0x3c, !PT ;  /* 0x0000000704047212 */ /* 0x000fe200078e3cff */
[----:B-1----:R-:W-:Y:S01]  /*15bd0*/  UMOV UR8, UR20 ;  /* 0x0000001400087c82 */ /* 0x002fe20008000000 */
[----:B------:R-:W-:Y:S02]  /*15be0*/  UMOV UR11, UR21 ;  /* 0x00000015000b7c82 */ /* 0x000fe40008000000 */
[----:B------:R1:W-:Y:S02]  /*15bf0*/  UTMALDG.3D.MULTICAST [UR8], [UR24], UR28, desc[UR6] ;  /* 0x00000608180073b4 */ /* 0x0003e4000801181c */
[----:B-1----:R-:W-:Y:S05]  /*15c00*/  @P1 BRA `(.L_x_349) ;  /* 0xfffffffc003c1947 */ /* 0x002fea000383ffff */
.L_x_346:
[----:B------:R-:W-:Y:S05]  /*15c10*/  BSYNC B1 ;  /* 0x0000000000017941 */ /* 0x000fea0003800000 */
.L_x_345:
[----:B------:R-:W2:Y:S01]  /*15c20*/  LDL.LU R14, [R1+0x204] ;  /* 0x00020400010e7983 */ /* 0x000ea20000300800 */
[----:B------:R-:W-:Y:S01]  /*15c30*/  LOP3.LUT P0, RZ, R8, 0xff, RZ, 0xc0, !PT ;  /* 0x000000ff08ff7812 */ /* 0x000fe2000780c0ff */
[----:B------:R-:W-:Y:S02]  /*15c40*/  ULDC.64 UR4, c[0x0][0x8f8] ;  /* 0x00023e0000047ab9 */ /* 0x000fe40000000a00 */
[----:B------:R-:W3:Y:S01]  /*15c50*/  LDL.LU R12, [R1+0x200] ;  /* 0x00020000010c7983 */ /* 0x000ee20000300800 */
[----:B------:R-:W-:Y:S01]  /*15c60*/  IADD3 R6, R6, UR16, RZ ;  /* 0x0000001006067c10 */ /* 0x000fe2000fffe0ff */
[----:B------:R-:W-:Y:S01]  /*15c70*/  UISETP.GE.U32.AND UP0, UPT, UR16, 0x3, UPT ;  /* 0x000000031000788c */ /* 0x000fe2000bf06070 */
[----:B------:R-:W-:Y:S01]  /*15c80*/  BSSY B1, `(.L_x_350) ;  /* 0x0000071000017945 */ /* 0x000fe20003800000 */
[----:B------:R-:W-:Y:S02]  /*15c90*/  MOV R9, 0xffffffff ;  /* 0xffffffff00097802 */ /* 0x000fe40000000f00 */
[----:B------:R-:W-:-:S02]  /*15ca0*/  PRMT R4, RZ, 0x7610, R4 ;  /* 0x00007610ff047816 */ /* 0x000fc40000000004 */
[----:B------:R-:W-:Y:S02]  /*15cb0*/  PLOP3.LUT P1, PT, PT, PT, UP0, 0x80, 0x0 ;  /* 0x000000000000781c */ /* 0x000fe40003f2f008 */
[----:B------:R-:W1:Y:S01]  /*15cc0*/  @P0 S2R R3, SR_CgaCtaId ;  /* 0x0000000000030919 */ /* 0x000e620000008800 */
[----:B------:R-:W-:Y:S02]  /*15cd0*/  @P0 MOV R2, 0x400 ;  /* 0x0000040000020802 */ /* 0x000fe40000000f00 */
[----:B------:R-:W-:Y:S02]  /*15ce0*/  PRMT R8, RZ, 0x7610, R8 ;  /* 0x00007610ff087816 */ /* 0x000fe40000000008 */
[----:B-1----:R-:W-:-:S04]  /*15cf0*/  @P0 LEA R2, R3, R2, 0x18 ;  /* 0x0000000203020211 */ /* 0x002fc800078ec0ff */
[----:B------:R1:W-:Y:S01]  /*15d00*/  @P0 SYNCS.ARRIVE.TRANS64.A1T0 RZ, [R2+URZ+0x78], RZ ;  /* 0x000078ff02ff09a7 */ /* 0x0003e2000810003f */
[----:B------:R-:W-:Y:S02]  /*15d10*/  ISETP.GT.U32.AND P0, PT, R6, 0x2, PT ;  /* 0x000000020600780c */ /* 0x000fe40003f04070 */
[----:B-1----:R-:W-:-:S04]  /*15d20*/  MOV R2, UR16 ;  /* 0x0000001000027c02 */ /* 0x002fc80008000f00 */
[----:B------:R-:W-:Y:S01]  /*15d30*/  ISETP.LT.U32.AND P0, PT, R2, 0x3, P0 ;  /* 0x000000030200780c */ /* 0x000fe20000701070 */
[----:B------:R-:W-:-:S04]  /*15d40*/  IMAD.WIDE.U32 R2, R6, -0x55555555, RZ ;  /* 0xaaaaaaab06027825 */ /* 0x000fc800078e00ff */
[----:B------:R-:W-:Y:S01]  /*15d50*/  IMAD.MOV.U32 R2, RZ, RZ, -0x1 ;  /* 0xffffffffff027424 */ /* 0x000fe200078e00ff */
[----:B------:R-:W-:Y:S02]  /*15d60*/  SHF.R.U32.HI R5, RZ, 0x1, R3 ;  /* 0x00000001ff057819 */ /* 0x000fe40000011603 */
[----:B------:R-:W-:-:S03]  /*15d70*/  SEL R3, RZ, 0x1, !P0 ;  /* 0x00000001ff037807 */ /* 0x000fc60004000000 */
[----:B------:R-:W-:Y:S01]  /*15d80*/  IMAD R6, R5, -0x3, R6 ;  /* 0xfffffffd05067824 */ /* 0x000fe200078e0206 */
[----:B------:R-:W-:Y:S02]  /*15d90*/  LOP3.LUT R0, R0, R3, RZ, 0x3c, !PT ;  /* 0x0000000300007212 */ /* 0x000fe400078e3cff */
[----:B------:R-:W-:Y:S02]  /*15da0*/  MOV R3, 0xffffffff ;  /* 0xffffffff00037802 */ /* 0x000fe40000000f00 */
[----:B------:R-:W-:Y:S02]  /*15db0*/  @P1 LOP3.LUT R0, R0, 0x1, R5, 0x78, !PT ;  /* 0x0000000100001812 */ /* 0x000fe400078e7805 */
[----:B---3--:R-:W-:-:S04]  /*15dc0*/  IADD3 R12, P0, R12, UR54, RZ ;  /* 0x000000360c0c7c10 */ /* 0x008fc8000ff1e0ff */
[----:B--2---:R-:W-:Y:S01]  /*15dd0*/  IADD3.X R14, R14, UR53, RZ, P0, !PT ;  /* 0x000000350e0e7c10 */ /* 0x004fe200087fe4ff */
        /* <DEDUP_REMOVED lines=8> */
[----:B------:R-:W-:Y:S01]  /*15e60*/  ULDC UR7, c[0x0][0x8d8] ;  /* 0x0002360000077ab9 */ /* 0x000fe20000000800 */
[----:B------:R-:W3:Y:S05]  /*15e70*/  S2R R5, SR_CTAID.Y ;  /* 0x0000000000057919 */ /* 0x000eea0000002600 */
[----:B------:R-:W4:Y:S08]  /*15e80*/  LDC R4, c[0x0][0x144] ;  /* 0x00005100ff047b82 */ /* 0x000f300000000800 */
[----:B------:R-:W5:Y:S01]  /*15e90*/  LDC R10, c[0x0][0x148] ;  /* 0x00005200ff0a7b82 */ /* 0x000f620000000800 */
[----:B--2---:R-:W-:-:S02]  /*15ea0*/  ISETP.NE.AND P2, PT, R15, 0x1, PT ;  /* 0x000000010f00780c */ /* 0x004fc40003f45270 */
[----:B-1----:R-:W-:Y:S02]  /*15eb0*/  I2FP.F32.U32 R2, R7 ;  /* 0x0000000700027245 */ /* 0x002fe40000201000 */
[----:B---3--:R-:W-:-:S03]  /*15ec0*/  I2FP.F32.U32 R3, R5 ;  /* 0x0000000500037245 */ /* 0x008fc60000201000 */
[----:B------:R-:W-:Y:S01]  /*15ed0*/  FMUL R2, R2, UR4 ;  /* 0x0000000402027c20 */ /* 0x000fe20008400000 */
[----:B------:R-:W-:Y:S02]  /*15ee0*/  ULDC UR4, c[0x0][0x154] ;  /* 0x0000550000047ab9 */ /* 0x000fe40000000800 */
[----:B------:R-:W-:Y:S01]  /*15ef0*/  FMUL R9, R3, UR4 ;  /* 0x0000000403097c20 */ /* 0x000fe20008400000 */
[----:B------:R-:W-:Y:S02]  /*15f00*/  ULDC.64 UR4, c[0x0][0x8d0] ;  /* 0x0002340000047ab9 */ /* 0x000fe40000000a00 */
[----:B------:R-:W1:Y:S01]  /*15f10*/  F2I.U32.TRUNC.NTZ R2, R2 ;  /* 0x0000000200027305 */ /* 0x000e62000020f000 */
[----:B------:R-:W-:-:S04]  /*15f20*/  ISETP.NE.U32.AND P0, PT, RZ, UR4, PT ;  /* 0x00000004ff007c0c */ /* 0x000fc8000bf05070 */
[----:B------:R-:W-:-:S03]  /*15f30*/  ISETP.NE.AND.EX P0, PT, RZ, UR5, PT, P0 ;  /* 0x00000005ff007c0c */ /* 0x000fc6000bf05300 */
[----:B------:R-:W2:Y:S01]  /*15f40*/  F2I.U32.TRUNC.NTZ R9, R9 ;  /* 0x0000000900097305 */ /* 0x000ea2000020f000 */
[----:B-1----:R-:W-:Y:S01]  /*15f50*/  IMAD.MOV R3, RZ, RZ, -R2 ;  /* 0x000000ffff037224 */ /* 0x002fe200078e0a02 */
[----:B------:R-:W-:-:S03]  /*15f60*/  MOV R2, R12 ;  /* 0x0000000c00027202 */ /* 0x000fc60000000f00 */
[----:B----4-:R-:W-:Y:S01]  /*15f70*/  IMAD R7, R4, R3, R7 ;  /* 0x0000000304077224 */ /* 0x010fe200078e0207 */
[----:B--2---:R-:W-:-:S05]  /*15f80*/  IADD3 R3, -R9, RZ, RZ ;  /* 0x000000ff09037210 */ /* 0x004fca0007ffe1ff */
[----:B-----5:R-:W-:Y:S02]  /*15f90*/  @P2 IMAD R7, R10, R3, R5 ;  /* 0x000000030a072224 */ /* 0x020fe400078e0205 */
[----:B------:R-:W-:Y:S01]  /*15fa0*/  IMAD.MOV.U32 R3, RZ, RZ, R14 ;  /* 0x000000ffff037224 */ /* 0x000fe200078e000e */
[----:B------:R-:W-:Y:S06]  /*15fb0*/  @!P0 BRA `(.L_x_352) ;  /* 0x0000000000288947 */ /* 0x000fec0003800000 */
[----:B------:R-:W-:Y:S02]  /*15fc0*/  ULDC UR6, c[0x0][0x8dc] ;  /* 0x0002370000067ab9 */ /* 0x000fe40000000800 */
[----:B------:R-:W-:-:S04]  /*15fd0*/  IADD3 R3, P0, R12, UR6, RZ ;  /* 0x000000060c037c10 */ /* 0x000fc8000ff1e0ff */
[----:B------:R-:W-:-:S05]  /*15fe0*/  IADD3.X R9, RZ, R14, RZ, P0, !PT ;  /* 0x0000000eff097210 */ /* 0x000fca00007fe4ff */
[----:B------:R-:W-:-:S04]  /*15ff0*/  IMAD.WIDE.U32 R4, R9, UR4, RZ ;  /* 0x0000000409047c25 */ /* 0x000fc8000f8e00ff */
[----:B------:R-:W-:-:S04]  /*16000*/  IMAD.WIDE.U32 R4, P0, R3, UR5, R4 ;  /* 0x0000000503047c25 */ /* 0x000fc8000f800004 */
[----:B------:R-:W-:-:S04]  /*16010*/  IMAD.WIDE.U32 R2, R3, UR4, RZ ;  /* 0x0000000403027c25 */ /* 0x000fc8000f8e00ff */
[----:B------:R-:W-:Y:S01]  /*16020*/  IMAD.MOV.U32 R2, RZ, RZ, R5 ;  /* 0x000000ffff027224 */ /* 0x000fe200078e0005 */
[----:B------:R-:W-:Y:S02]  /*16030*/  IADD3 RZ, P1, R3, R4, RZ ;  /* 0x0000000403ff7210 */ /* 0x000fe40007f3e0ff */
[----:B------:R-:W-:-:S03]  /*16040*/  IADD3.X R3, RZ, RZ, RZ, P0, !PT ;  /* 0x000000ffff037210 */ /* 0x000fc600007fe4ff */
[----:B------:R-:W-:-:S08]  /*16050*/  IMAD.WIDE.U32.X R2, R9, UR5, R2, P1 ;  /* 0x0000000509027c25 */ /* 0x000fd000088e0402 */
.L_x_352:
[--C-:B------:R-:W-:Y:S01]  /*16060*/  SHF.R.U64 R9, R2, UR7, R3.reuse ;  /* 0x0000000702097c19 */ /* 0x100fe20008001203 */
[----:B------:R-:W-:Y:S01]  /*16070*/  ULDC.64 UR4, c[0x0][0x8c8] ;  /* 0x0002320000047ab9 */ /* 0x000fe20000000a00 */
[----:B------:R-:W-:Y:S01]  /*16080*/  SHF.R.U32.HI R2, RZ, UR7, R3 ;  /* 0x00000007ff027c19 */ /* 0x000fe20008011603 */
[----:B------:R-:W-:Y:S01]  /*16090*/  IMAD.MOV.U32 R3, RZ, RZ, R14 ;  /* 0x000000ffff037224 */ /* 0x000fe200078e000e */
[----:B------:R-:W-:Y:S01]  /*160a0*/  IADD3 R11, P0, RZ, -R9, RZ ;  /* 0x80000009ff0b7210 */ /* 0x000fe20007f1e0ff */
[----:B------:R-:W-:-:S03]  /*160b0*/  ULDC.64 UR6, c[0x0][0x8e8] ;  /* 0x00023a0000067ab9 */ /* 0x000fc60000000a00 */
[----:B------:R-:W-:Y:S02]  /*160c0*/  IADD3.X R2, RZ, ~R2, RZ, P0, !PT ;  /* 0x80000002ff027210 */ /* 0x000fe400007fe4ff */
[----:B------:R-:W-:-:S03]  /*160d0*/  ISETP.NE.U32.AND P0, PT, RZ, UR6, PT ;  /* 0x00000006ff007c0c */ /* 0x000fc6000bf05070 */
[----:B------:R-:W-:Y:S01]  /*160e0*/  IMAD R2, R2, UR4, RZ ;  /* 0x0000000402027c24 */ /* 0x000fe2000f8e02ff */
[----:B------:R-:W-:-:S03]  /*160f0*/  ISETP.NE.AND.EX P0, PT, RZ, UR7, PT, P0 ;  /* 0x00000007ff007c0c */ /* 0x000fc6000bf05300 */
[----:B------:R-:W-:Y:S01]  /*16100*/  IMAD R5, R11, UR5, R2 ;  /* 0x000000050b057c24 */ /* 0x000fe2000f8e0202 */
[----:B------:R-:W-:-:S05]  /*16110*/  MOV R2, R12 ;  /* 0x0000000c00027202 */ /* 0x000fca0000000f00 */
[----:B------:R-:W-:Y:S01]  /*16120*/  IMAD.WIDE.U32 R2, R11, UR4, R2 ;  /* 0x000000040b027c25 */ /* 0x000fe2000f8e0002 */
[----:B------:R-:W-:-:S04]  /*16130*/  ULDC UR4, c[0x0][0x8c0] ;  /* 0x0002300000047ab9 */ /* 0x000fc80000000800 */
[----:B------:R-:W-:-:S04]  /*16140*/  IADD3 R3, R3, R5, RZ ;  /* 0x0000000503037210 */ /* 0x000fc80007ffe0ff */
[--C-:B------:R-:W-:Y:S02]  /*16150*/  SHF.R.U64 R10, R2, UR4, R3.reuse ;  /* 0x00000004020a7c19 */ /* 0x100fe40008001203 */
[----:B------:R-:W-:Y:S01]  /*16160*/  SHF.R.U32.HI R3, RZ, UR4, R3 ;  /* 0x00000004ff037c19 */ /* 0x000fe20008011603 */
[----:B------:R-:W-:-:S03]  /*16170*/  ULDC UR4, c[0x0][0x8b0] ;  /* 0x00022c0000047ab9 */ /* 0x000fc60000000800 */
[--C-:B------:R-:W-:Y:S02]  /*16180*/  SHF.R.U32.HI R2, RZ, UR4, R3.reuse ;  /* 0x00000004ff027c19 */ /* 0x100fe40008011603 */
[----:B------:R-:W-:Y:S01]  /*16190*/  SHF.R.U64 R11, R10, UR4, R3 ;  /* 0x000000040a0b7c19 */ /* 0x000fe20008001203 */
[----:B------:R-:W-:Y:S02]  /*161a0*/  ULDC UR4, c[0x0][0x900] ;  /* 0x0002400000047ab9 */ /* 0x000fe40000000800 */
[--C-:B------:R-:W-:Y:S02]  /*161b0*/  SHF.R.U32.HI R13, RZ, UR4, R2.reuse ;  /* 0x00000004ff0d7c19 */ /* 0x100fe40008011602 */
[----:B------:R-:W-:-:S03]  /*161c0*/  SHF.R.U64 R12, R11, UR4, R2 ;  /* 0x000000040b0c7c19 */ /* 0x000fc60008001202 */
[----:B------:R-:W-:Y:S01]  /*161d0*/  IMAD.MOV.U32 R3, RZ, RZ, R13 ;  /* 0x000000ffff037224 */ /* 0x000fe200078e000d */
[----:B------:R-:W-:Y:S01]  /*161e0*/  MOV R2, R12 ;  /* 0x0000000c00027202 */ /* 0x000fe20000000f00 */
        /* <DEDUP_REMOVED lines=11> */
.L_x_353:
[----:B------:R-:W-:Y:S01]  /*162a0*/  ULDC UR4, c[0x0][0x8f0] ;  /* 0x00023c0000047ab9 */ /* 0x000fe20000000800 */
[----:B------:R-:W-:Y:S02]  /*162b0*/  LOP3.LUT R11, R11, UR18, RZ, 0xc0, !PT ;  /* 0x000000120b0b7c12 */ /* 0x000fe4000f8ec0ff */
[----:B------:R-:W-:Y:S01]  /*162c0*/  SHF.R.U64 R2, R2, UR4, R3 ;  /* 0x0000000402027c19 */ /* 0x000fe20008001203 */
[----:B------:R-:W-:-:S03]  /*162d0*/  ULDC UR4, c[0x0][0x8e0] ;  /* 0x0002380000047ab9 */ /* 0x000fc60000000800 */
[C---:B------:R-:W-:Y:S01]  /*162e0*/  IADD3 R3, -R2.reuse, RZ, RZ ;  /* 0x000000ff02037210 */ /* 0x040fe20007ffe1ff */
[----:B------:R-:W-:-:S04]  /*162f0*/  IMAD R4, R2, UR17, R11 ;  /* 0x0000001102047c24 */ /* 0x000fc8000f8e020b */
[----:B------:R-:W-:Y:S01]  /*16300*/  IMAD R12, R3, UR4, R12 ;  /* 0x00000004030c7c24 */ /* 0x000fe2000f8e020c */
[----:B------:R-:W-:Y:S01]  /*16310*/  ULDC UR4, c[0x0][0x8b8] ;  /* 0x00022e0000047ab9 */ /* 0x000fe20000000800 */
[----:B------:R-:W-:Y:S01]  /*16320*/  LOP3.LUT R3, R10, UR15, RZ, 0xc0, !PT ;  /* 0x0000000f0a037c12 */ /* 0x000fe2000f8ec0ff */
[----:B------:R-:W-:Y:S01]  /*16330*/  IMAD R7, R4, UR4, R7 ;  /* 0x0000000404077c24 */ /* 0x000fe2000f8e0207 */
[----:B------:R-:W-:Y:S01]  /*16340*/  ULDC UR4, c[0x0][0x8a8] ;  /* 0x00022a0000047ab9 */ /* 0x000fe20000000800 */
[----:B------:R-:W-:Y:S02]  /*16350*/  MOV R4, 0x1 ;  /* 0x0000000100047802 */ /* 0x000fe40000000f00 */
[----:B------:R-:W-:-:S05]  /*16360*/  IMAD R12, R12, UR4, R3 ;  /* 0x000000040c0c7c24 */ /* 0x000fca000f8e0203 */
[----:B------:R-:W-:Y:S02]  /*16370*/  SEL R3, R12, R7, !P2 ;  /* 0x000000070c037207 */ /* 0x000fe40005000000 */
[----:B------:R-:W-:-:S07]  /*16380*/  SEL R2, R7, R12, !P2 ;  /* 0x0000000c07027207 */ /* 0x000fce0005000000 */
.L_x_351:
[----:B------:R-:W-:Y:S05]  /*16390*/  BSYNC B1 ;  /* 0x0000000000017941 */ /* 0x000fea0003800000 */
.L_x_350:
[----:B------:R-:W-:-:S13]  /*163a0*/  LOP3.LUT P0, RZ, R4, 0xff, RZ, 0xc0, !PT ;  /* 0x000000ff04ff7812 */ /* 0x000fda000780c0ff */
[----:B------:R-:W-:Y:S05]  /*163b0*/  @P0 BRA `(.L_x_354) ;  /* 0xfffffff4001c0947 */ /* 0x000fea000383ffff */
[----:B------:R-:W-:Y:S05]  /*163c0*/  BSYNC B0 ;  /* 0x0000000000007941 */ /* 0x000fea0003800000 */
.L_x_343:
[----:B------:R-:W-:-:S03]  /*163d0*/  UMOV UR4, 0xffffffff ;  /* 0xffffffff00047882 */ /* 0x000fc60000000000 */
[----:B------:R-:W-:Y:S05]  /*163e0*/  BRA.DIV UR4, `(.L_x_355) ;  /* 0x00000012040c7947 */ /* 0x000fea000b800000 */
[----:B------:R-:W-:-:S13]  /*163f0*/  ELECT P6, URZ, PT ;  /* 0x00000000003f782f */ /* 0x000fda00038c0000 */
.L_x_401:
[----:B------:R-:W-:Y:S05]  /*16400*/  @!P6 BRA `(.L_x_14) ;  /* 0x000000000084e947 */ /* 0x000fea0003800000 */
[----:B------:R-:W-:-:S04]  /*16410*/  ULOP3.LUT UR4, UR37, 0x2, URZ, 0xfc, !UPT ;  /* 0x0000000225047892 */ /* 0x000fc8000f8efc3f */
[----:B------:R-:W-:-:S06]  /*16420*/  UISETP.NE.AND UP0, UPT, UR4, 0x3, UPT ;  /* 0x000000030400788c */ /* 0x000fcc000bf05270 */
[----:B------:R-:W-:-:S13]  /*16430*/  PLOP3.LUT P0, PT, PT, PT, UP0, 0x80, 0x0 ;  /* 0x000000000000781c */ /* 0x000fda0003f0f008 */
[----:B------:R-:W-:Y:S05]  /*16440*/  @!P0 BRA `(.L_x_356) ;  /* 0x0000000000048947 */ /* 0x000fea0003800000 */
[----:B--2---:R-:W-:Y:S01]  /*16450*/  BPT.TRAP 0x1 ;  /* 0x000000040000795c */ /* 0x004fe20000300000 */
.L_x_356:
[----:B------:R-:W1:Y:S01]  /*16460*/  S2R R3, SR_CgaCtaId ;  /* 0x0000000000037919 */ /* 0x000e620000008800 */
[----:B------:R-:W-:-:S04]  /*16470*/  MOV R2, 0x400 ;  /* 0x0000040000027802 */ /* 0x000fc80000000f00 */
[----:B-1----:R-:W-:Y:S02]  /*16480*/  LEA R3, R3, R2, 0x18 ;  /* 0x0000000203037211 */ /* 0x002fe400078ec0ff */
[----:B------:R-:W-:-:S03]  /*16490*/  SHF.L.U32 R2, R0, 0x1f, RZ ;  /* 0x0000001f00027819 */ /* 0x000fc600000006ff */
[----:B------:R-:W-:-:S05]  /*164a0*/  VIADD R3, R3, 0x18 ;  /* 0x0000001803037836 */ /* 0x000fca0000000000 */
[----:B------:R-:W-:-:S04]  /*164b0*/  LEA R5, R6, R3, 0x3 ;  /* 0x0000000306057211 */ /* 0x000fc800078e18ff */
[----:B------:R-:W1:Y:S02]  /*164c0*/  SYNCS.PHASECHK.TRANS64.TRYWAIT P0, [R5+URZ], R2 ;  /* 0x00000002050075a7 */ /* 0x000e64000800017f */
[----:B-1----:R-:W-:Y:S05]  /*164d0*/  @!P0 BRA `(.L_x_357) ;  /* 0x0000000c00f08947 */ /* 0x002fea0003800000 */
.L_x_402:
[----:B------:R-:W-:-:S04]  /*164e0*/  IADD3 R6, R6, 0x1, RZ ;  /* 0x0000000106067810 */ /* 0x000fc80007ffe0ff */
[----:B------:R-:W-:-:S04]  /*164f0*/  ISETP.NE.AND P0, PT, R6, 0x3, PT ;  /* 0x000000030600780c */ /* 0x000fc80003f05270 */
[----:B-1----:R-:W-:Y:S02]  /*16500*/  SEL R5, RZ, 0x1, P0 ;  /* 0x00000001ff057807 */ /* 0x002fe40000000000 */
[----:B------:R-:W-:Y:S02]  /*16510*/  SEL R6, R6, RZ, P0 ;  /* 0x000000ff06067207 */ /* 0x000fe40000000000 */
[----:B------:R-:W-:-:S03]  /*16520*/  LOP3.LUT R5, R0, R5, RZ, 0x3c, !PT ;  /* 0x0000000500057212 */ /* 0x000fc600078e3cff */
[----:B------:R-:W-:Y:S01]  /*16530*/  IMAD R7, R6, 0x8, R3 ;  /* 0x0000000806077824 */ /* 0x000fe200078e0203 */
[----:B------:R-:W-:-:S04]  /*16540*/  SHF.L.U32 R0, R5, 0x1f, RZ ;  /* 0x0000001f05007819 */ /* 0x000fc800000006ff */
[----:B------:R-:W1:Y:S02]  /*16550*/  SYNCS.PHASECHK.TRANS64.TRYWAIT P0, [R7+URZ], R0 ;  /* 0x00000000070075a7 */ /* 0x000e64000800017f */
[----:B-1----:R-:W-:Y:S05]  /*16560*/  @!P0 BRA `(.L_x_358) ;  /* 0x0000000c00e08947 */ /* 0x002fea0003800000 */
.L_x_403:
[----:B-1----:R-:W-:-:S04]  /*16570*/  IADD3 R0, R6, 0x1, RZ ;  /* 0x0000000106007810 */ /* 0x002fc80007ffe0ff */
[----:B------:R-:W-:-:S04]  /*16580*/  ISETP.NE.AND P0, PT, R0, 0x3, PT ;  /* 0x000000030000780c */ /* 0x000fc80003f05270 */
[----:B------:R-:W-:Y:S02]  /*16590*/  SEL R2, RZ, 0x1, P0 ;  /* 0x00000001ff027807 */ /* 0x000fe40000000000 */
[----:B------:R-:W-:Y:S02]  /*165a0*/  SEL R0, R0, RZ, P0 ;  /* 0x000000ff00007207 */ /* 0x000fe40000000000 */
[----:B------:R-:W-:Y:S02]  /*165b0*/  LOP3.LUT R2, R5, R2, RZ, 0x3c, !PT ;  /* 0x0000000205027212 */ /* 0x000fe400078e3cff */
[----:B------:R-:W-:Y:S02]  /*165c0*/  LEA R3, R0, R3, 0x3 ;  /* 0x0000000300037211 */ /* 0x000fe400078e18ff */
[----:B------:R-:W-:-:S07]  /*165d0*/  SHF.L.U32 R0, R2, 0x1f, RZ ;  /* 0x0000001f02007819 */ /* 0x000fce00000006ff */
.L_x_359:
[----:B-1----:R1:W3:Y:S02]  /*165e0*/  SYNCS.PHASECHK.TRANS64.TRYWAIT P0, [R3+URZ], R0 ;  /* 0x00000000030075a7 */ /* 0x0022e4000800017f */
[----:B---3--:R-:W-:Y:S05]  /*165f0*/  @!P0 NANOSLEEP.SYNCS 0x989680 ;  /* 0x009896800000895d */ /* 0x008fea0003900000 */
[----:B------:R-:W3:Y:S02]  /*16600*/  @!P0 SYNCS.PHASECHK.TRANS64 P0, [R3+URZ], R0 ;  /* 0x00000000030085a7 */ /* 0x000ee4000800007f */
[----:B---3--:R-:W-:Y:S05]  /*16610*/  @!P0 BRA `(.L_x_359) ;  /* 0xfffffffc00f08947 */ /* 0x008fea000383ffff */
.L_x_14:
[----:B--2---:R-:W-:Y:S05]  /*16620*/  BSYNC B6 ;  /* 0x0000000000067941 */ /* 0x004fea0003800000 */
.L_x_12:
[----:B------:R-:W-:Y:S05]  /*16630*/  EXIT ;  /* 0x000000000000794d */ /* 0x000fea0003800000 */
.L_x_27:
[----:B---3--:R3:W4:Y:S02]  /*16640*/  SYNCS.PHASECHK.TRANS64.TRYWAIT P1, [R3+URZ], R0 ;  /* 0x00000000030075a7 */ /* 0x008724000802017f */
[----:B----4-:R-:W-:Y:S05]  /*16650*/  @!P1 NANOSLEEP.SYNCS 0x989680 ;  /* 0x009896800000995d */ /* 0x010fea0003900000 */
[----:B------:R-:W4:Y:S02]  /*16660*/  @!P1 SYNCS.PHASECHK.TRANS64 P1, [R3+URZ], R0 ;  /* 0x00000000030095a7 */ /* 0x000f24000802007f */
[----:B----4-:R-:W-:Y:S05]  /*16670*/  @!P1 BRA `(.L_x_27) ;  /* 0xfffffffc00f09947 */ /* 0x010fea000383ffff */
[----:B------:R-:W-:Y:S05]  /*16680*/  BRA `(.L_x_26) ;  /* 0xfffffeb400387947 */ /* 0x000fea000383ffff */
.L_x_32:
[----:B--2---:R-:W-:-:S04]  /*16690*/  IMAD.U32 R2, RZ, RZ, UR8 ;  /* 0x00000008ff027e24 */ /* 0x004fc8000f8e00ff */
[----:B------:R2:W3:Y:S03]  /*166a0*/  SYNCS.PHASECHK.TRANS64.TRYWAIT P1, [R2+URZ], R0 ;  /* 0x00000000020075a7 */ /* 0x0004e6000802017f */
[----:B---3--:R-:W-:Y:S05]  /*166b0*/  @!P1 NANOSLEEP.SYNCS 0x989680 ;  /* 0x009896800000995d */ /* 0x008fea0003900000 */
[----:B------:R-:W3:Y:S02]  /*166c0*/  @!P1 SYNCS.PHASECHK.TRANS64 P1, [R2+URZ], R0 ;  /* 0x00000000020095a7 */ /* 0x000ee4000802007f */
[----:B---3--:R-:W-:Y:S05]  /*166d0*/  @!P1 BRA `(.L_x_32) ;  /* 0xfffffffc00ec9947 */ /* 0x008fea000383ffff */
[----:B------:R-:W-:Y:S05]  /*166e0*/  BRA `(.L_x_31) ;  /* 0xfffffeec001c7947 */ /* 0x000fea000383ffff */
.L_x_56:
[----:B-1----:R-:W-:-:S04]  /*166f0*/  MOV R4, UR46 ;  /* 0x0000002e00047c02 */ /* 0x002fc80008000f00 */
[----:B------:R1:W2:Y:S03]  /*16700*/  SYNCS.PHASECHK.TRANS64.TRYWAIT P0, [R4+URZ+0x30], R3 ;  /* 0x00003003040075a7 */ /* 0x0002a6000800017f */
[----:B--2---:R-:W-:Y:S05]  /*16710*/  @!P0 NANOSLEEP.SYNCS 0x989680 ;  /* 0x009896800000895d */ /* 0x004fea0003900000 */
[----:B------:R-:W2:Y:S02]  /*16720*/  @!P0 SYNCS.PHASECHK.TRANS64 P0, [R4+URZ+0x30], R3 ;  /* 0x00003003040085a7 */ /* 0x000ea4000800007f */
[----:B--2---:R-:W-:Y:S05]  /*16730*/  @!P0 BRA `(.L_x_56) ;  /* 0xfffffffc00ec8947 */ /* 0x004fea000383ffff */
[----:B------:R-:W-:Y:S05]  /*16740*/  BRA `(.L_x_360) ;  /* 0xffffff3c00687947 */ /* 0x000fea000383ffff */
.L_x_67:
[----:B-1----:R1:W2:Y:S02]  /*16750*/  SYNCS.PHASECHK.TRANS64.TRYWAIT P2, [R13+URZ+0x30], R20 ;  /* 0x000030140d0075a7 */ /* 0x0022a4000804017f */
[----:B--2---:R-:W-:Y:S05]  /*16760*/  @!P2 NANOSLEEP.SYNCS 0x989680 ;  /* 0x009896800000a95d */ /* 0x004fea0003900000 */
[----:B------:R-:W2:Y:S02]  /*16770*/  @!P2 SYNCS.PHASECHK.TRANS64 P2, [R13+URZ+0x30], R20 ;  /* 0x000030140d00a5a7 */ /* 0x000ea4000804007f */
[----:B--2---:R-:W-:Y:S05]  /*16780*/  @!P2 BRA `(.L_x_67) ;  /* 0xfffffffc00f0a947 */ /* 0x004fea000383ffff */
[----:B------:R-:W-:Y:S05]  /*16790*/  BRA `(.L_x_361) ;  /* 0xffffff4400d47947 */ /* 0x000fea000383ffff */
.L_x_77:
[----:B-1----:R1:W2:Y:S02]  /*167a0*/  SYNCS.PHASECHK.TRANS64.TRYWAIT P2, [R13+URZ+0x30], R20 ;  /* 0x000030140d0075a7 */ /* 0x0022a4000804017f */
[----:B--2---:R-:W-:Y:S05]  /*167b0*/  @!P2 NANOSLEEP.SYNCS 0x989680 ;  /* 0x009896800000a95d */ /* 0x004fea0003900000 */
[----:B------:R-:W2:Y:S02]  /*167c0*/  @!P2 SYNCS.PHASECHK.TRANS64 P2, [R13+URZ+0x30], R20 ;  /* 0x000030140d00a5a7 */ /* 0x000ea4000804007f */
[----:B--2---:R-:W-:Y:S05]  /*167d0*/  @!P2 BRA `(.L_x_77) ;  /* 0xfffffffc00f0a947 */ /* 0x004fea000383ffff */
[----:B------:R-:W-:Y:S05]  /*167e0*/  BRA `(.L_x_362) ;  /* 0xffffff4c008c7947 */ /* 0x000fea000383ffff */
.L_x_87:
[----:B-1----:R1:W2:Y:S02]  /*167f0*/  SYNCS.PHASECHK.TRANS64.TRYWAIT P2, [R20+URZ+0x30], R21 ;  /* 0x00003015140075a7 */ /* 0x0022a4000804017f */
[----:B--2---:R-:W-:Y:S05]  /*16800*/  @!P2 NANOSLEEP.SYNCS 0x989680 ;  /* 0x009896800000a95d */ /* 0x004fea0003900000 */
[----:B------:R-:W2:Y:S02]  /*16810*/  @!P2 SYNCS.PHASECHK.TRANS64 P2, [R20+URZ+0x30], R21 ;  /* 0x000030151400a5a7 */ /* 0x000ea4000804007f */
[----:B--2---:R-:W-:Y:S05]  /*16820*/  @!P2 BRA `(.L_x_87) ;  /* 0xfffffffc00f0a947 */ /* 0x004fea000383ffff */
[----:B------:R-:W-:Y:S05]  /*16830*/  BRA `(.L_x_363) ;  /* 0xffffff54008c7947 */ /* 0x000fea000383ffff */
.L_x_97:
[----:B-1----:R1:W2:Y:S02]  /*16840*/  SYNCS.PHASECHK.TRANS64.TRYWAIT P2, [R20+URZ+0x30], R21 ;  /* 0x00003015140075a7 */ /* 0x0022a4000804017f */
[----:B--2---:R-:W-:Y:S05]  /*16850*/  @!P2 NANOSLEEP.SYNCS 0x989680 ;  /* 0x009896800000a95d */ /* 0x004fea0003900000 */
[----:B------:R-:W2:Y:S02]  /*16860*/  @!P2 SYNCS.PHASECHK.TRANS64 P2, [R20+URZ+0x30], R21 ;  /* 0x000030151400a5a7 */ /* 0x000ea4000804007f */
[----:B--2---:R-:W-:Y:S05]  /*16870*/  @!P2 BRA `(.L_x_97) ;  /* 0xfffffffc00f0a947 */ /* 0x004fea000383ffff */
[----:B------:R-:W-:Y:S05]  /*16880*/  BRA `(.L_x_364) ;  /* 0xffffff5c00507947 */ /* 0x000fea000383ffff */
.L_x_107:
[----:B-1----:R1:W2:Y:S02]  /*16890*/  SYNCS.PHASECHK.TRANS64.TRYWAIT P2, [R20+URZ+0x30], R21 ;  /* 0x00003015140075a7 */ /* 0x0022a4000804017f */
[----:B--2---:R-:W-:Y:S05]  /*168a0*/  @!P2 NANOSLEEP.SYNCS 0x989680 ;  /* 0x009896800000a95d */ /* 0x004fea0003900000 */
[----:B------:R-:W2:Y:S02]  /*168b0*/  @!P2 SYNCS.PHASECHK.TRANS64 P2, [R20+URZ+0x30], R21 ;  /* 0x000030151400a5a7 */ /* 0x000ea4000804007f */
[----:B--2---:R-:W-:Y:S05]  /*168c0*/  @!P2 BRA `(.L_x_107) ;  /* 0xfffffffc00f0a947 */ /* 0x004fea000383ffff */
[----:B------:R-:W-:Y:S05]  /*168d0*/  BRA `(.L_x_365) ;  /* 0xffffff6400547947 */ /* 0x000fea000383ffff */
.L_x_117:
[----:B-1----:R1:W2:Y:S02]  /*168e0*/  SYNCS.PHASECHK.TRANS64.TRYWAIT P2, [R20+URZ+0x30], R21 ;  /* 0x00003015140075a7 */ /* 0x0022a4000804017f */
[----:B--2---:R-:W-:Y:S05]  /*168f0*/  @!P2 NANOSLEEP.SYNCS 0x989680 ;  /* 0x009896800000a95d */ /* 0x004fea0003900000 */
[----:B------:R-:W2:Y:S02]  /*16900*/  @!P2 SYNCS.PHASECHK.TRANS64 P2, [R20+URZ+0x30], R21 ;  /* 0x000030151400a5a7 */ /* 0x000ea4000804007f */
[----:B--2---:R-:W-:Y:S05]  /*16910*/  @!P2 BRA `(.L_x_117) ;  /* 0xfffffffc00f0a947 */ /* 0x004fea000383ffff */
[----:B------:R-:W-:Y:S05]  /*16920*/  BRA `(.L_x_366) ;  /* 0xffffff6c00107947 */ /* 0x000fea000383ffff */
.L_x_127:
[----:B-1----:R1:W2:Y:S02]  /*16930*/  SYNCS.PHASECHK.TRANS64.TRYWAIT P2, [R20+URZ+0x30], R21 ;  /* 0x00003015140075a7 */ /* 0x0022a4000804017f */
[----:B--2---:R-:W-:Y:S05]  /*16940*/  @!P2 NANOSLEEP.SYNCS 0x989680 ;  /* 0x009896800000a95d */ /* 0x004fea0003900000 */
[----:B------:R-:W2:Y:S02]  /*16950*/  @!P2 SYNCS.PHASECHK.TRANS64 P2, [R20+URZ+0x30], R21 ;  /* 0x000030151400a5a7 */ /* 0x000ea4000804007f */
[----:B--2---:R-:W-:Y:S05]  /*16960*/  @!P2 BRA `(.L_x_127) ;  /* 0xfffffffc00f0a947 */ /* 0x004fea000383ffff */
[----:B------:R-:W-:Y:S05]  /*16970*/  BRA `(.L_x_367) ;  /* 0xffffff74000c7947 */ /* 0x000fea000383ffff */
.L_x_137:
[----:B-1----:R1:W2:Y:S02]  /*16980*/  SYNCS.PHASECHK.TRANS64.TRYWAIT P2, [R20+URZ+0x30], R21 ;  /* 0x00003015140075a7 */ /* 0x0022a4000804017f */
[----:B--2---:R-:W-:Y:S05]  /*16990*/  @!P2 NANOSLEEP.SYNCS 0x989680 ;  /* 0x009896800000a95d */ /* 0x004fea0003900000 */
[----:B------:R-:W2:Y:S02]  /*169a0*/  @!P2 SYNCS.PHASECHK.TRANS64 P2, [R20+URZ+0x30], R21 ;  /* 0x000030151400a5a7 */ /* 0x000ea4000804007f */
[----:B--2---:R-:W-:Y:S05]  /*169b0*/  @!P2 BRA `(.L_x_137) ;  /* 0xfffffffc00f0a947 */ /* 0x004fea000383ffff */
[----:B------:R-:W-:Y:S05]  /*169c0*/  BRA `(.L_x_368) ;  /* 0xffffff7800c87947 */ /* 0x000fea000383ffff */
.L_x_147:
[----:B-1----:R1:W2:Y:S02]  /*169d0*/  SYNCS.PHASECHK.TRANS64.TRYWAIT P2, [R20+URZ+0x30], R21 ;  /* 0x00003015140075a7 */ /* 0x0022a4000804017f */
[----:B--2---:R-:W-:Y:S05]  /*169e0*/  @!P2 NANOSLEEP.SYNCS 0x989680 ;  /* 0x009896800000a95d */ /* 0x004fea0003900000 */
[----:B------:R-:W2:Y:S02]  /*169f0*/  @!P2 SYNCS.PHASECHK.TRANS64 P2, [R20+URZ+0x30], R21 ;  /* 0x000030151400a5a7 */ /* 0x000ea4000804007f */
[----:B--2---:R-:W-:Y:S05]  /*16a00*/  @!P2 BRA `(.L_x_147) ;  /* 0xfffffffc00f0a947 */ /* 0x004fea000383ffff */
[----:B------:R-:W-:Y:S05]  /*16a10*/  BRA `(.L_x_369) ;  /* 0xffffff8000c47947 */ /* 0x000fea000383ffff */
.L_x_157:
[----:B-1----:R1:W2:Y:S02]  /*16a20*/  SYNCS.PHASECHK.TRANS64.TRYWAIT P2, [R20+URZ+0x30], R21 ;  /* 0x00003015140075a7 */ /* 0x0022a4000804017f */
[----:B--2---:R-:W-:Y:S05]  /*16a30*/  @!P2 NANOSLEEP.SYNCS 0x989680 ;  /* 0x009896800000a95d */ /* 0x004fea0003900000 */
[----:B------:R-:W2:Y:S02]  /*16a40*/  @!P2 SYNCS.PHASECHK.TRANS64 P2, [R20+URZ+0x30], R21 ;  /* 0x000030151400a5a7 */ /* 0x000ea4000804007f */
[----:B--2---:R-:W-:Y:S05]  /*16a50*/  @!P2 BRA `(.L_x_157) ;  /* 0xfffffffc00f0a947 */ /* 0x004fea000383ffff */
[----:B------:R-:W-:Y:S05]  /*16a60*/  BRA `(.L_x_370) ;  /* 0xffffff8800807947 */ /* 0x000fea000383ffff */
.L_x_167:
[----:B-1----:R1:W2:Y:S02]  /*16a70*/  SYNCS.PHASECHK.TRANS64.TRYWAIT P2, [R20+URZ+0x30], R21 ;  /* 0x00003015140075a7 */ /* 0x0022a4000804017f */
[----:B--2---:R-:W-:Y:S05]  /*16a80*/  @!P2 NANOSLEEP.SYNCS 0x989680 ;  /* 0x009896800000a95d */ /* 0x004fea0003900000 */
[----:B------:R-:W2:Y:S02]  /*16a90*/  @!P2 SYNCS.PHASECHK.TRANS64 P2, [R20+URZ+0x30], R21 ;  /* 0x000030151400a5a7 */ /* 0x000ea4000804007f */
[----:B--2---:R-:W-:Y:S05]  /*16aa0*/  @!P2 BRA `(.L_x_167) ;  /* 0xfffffffc00f0a947 */ /* 0x004fea000383ffff */
[----:B------:R-:W-:Y:S05]  /*16ab0*/  BRA `(.L_x_371) ;  /* 0xffffff90007c7947 */ /* 0x000fea000383ffff */
.L_x_177:
[----:B-1----:R1:W2:Y:S02]  /*16ac0*/  SYNCS.PHASECHK.TRANS64.TRYWAIT P2, [R20+URZ+0x30], R21 ;  /* 0x00003015140075a7 */ /* 0x0022a4000804017f */
[----:B--2---:R-:W-:Y:S05]  /*16ad0*/  @!P2 NANOSLEEP.SYNCS 0x989680 ;  /* 0x009896800000a95d */ /* 0x004fea0003900000 */
[----:B------:R-:W2:Y:S02]  /*16ae0*/  @!P2 SYNCS.PHASECHK.TRANS64 P2, [R20+URZ+0x30], R21 ;  /* 0x000030151400a5a7 */ /* 0x000ea4000804007f */
[----:B--2---:R-:W-:Y:S05]  /*16af0*/  @!P2 BRA `(.L_x_177) ;  /* 0xfffffffc00f0a947 */ /* 0x004fea000383ffff */
[----:B------:R-:W-:Y:S05]  /*16b00*/  BRA `(.L_x_372) ;  /* 0xffffff9800387947 */ /* 0x000fea000383ffff */
.L_x_187:
[----:B-1----:R1:W2:Y:S02]  /*16b10*/  SYNCS.PHASECHK.TRANS64.TRYWAIT P2, [R20+URZ+0x30], R21 ;  /* 0x00003015140075a7 */ /* 0x0022a4000804017f */
[----:B--2---:R-:W-:Y:S05]  /*16b20*/  @!P2 NANOSLEEP.SYNCS 0x989680 ;  /* 0x009896800000a95d */ /* 0x004fea0003900000 */
[----:B------:R-:W2:Y:S02]  /*16b30*/  @!P2 SYNCS.PHASECHK.TRANS64 P2, [R20+URZ+0x30], R21 ;  /* 0x000030151400a5a7 */ /* 0x000ea4000804007f */
[----:B--2---:R-:W-:Y:S05]  /*16b40*/  @!P2 BRA `(.L_x_187) ;  /* 0xfffffffc00f0a947 */ /* 0x004fea000383ffff */
[----:B------:R-:W-:Y:S05]  /*16b50*/  BRA `(.L_x_373) ;  /* 0xffffffa000347947 */ /* 0x000fea000383ffff */
.L_x_197:
[----:B--2---:R2:W3:Y:S02]  /*16b60*/  SYNCS.PHASECHK.TRANS64.TRYWAIT P2, [R20+URZ+0x30], R21 ;  /* 0x00003015140075a7 */ /* 0x0044e4000804017f */
[----:B---3--:R-:W-:Y:S05]  /*16b70*/  @!P2 NANOSLEEP.SYNCS 0x989680 ;  /* 0x009896800000a95d */ /* 0x008fea0003900000 */
[----:B------:R-:W3:Y:S02]  /*16b80*/  @!P2 SYNCS.PHASECHK.TRANS64 P2, [R20+URZ+0x30], R21 ;  /* 0x000030151400a5a7 */ /* 0x000ee4000804007f */
[----:B---3--:R-:W-:Y:S05]  /*16b90*/  @!P2 BRA `(.L_x_197) ;  /* 0xfffffffc00f0a947 */ /* 0x008fea000383ffff */
[----:B------:R-:W-:Y:S05]  /*16ba0*/  BRA `(.L_x_374) ;  /* 0xffffffa400f07947 */ /* 0x000fea000383ffff */
.L_x_207:
[----:B--2---:R2:W3:Y:S02]  /*16bb0*/  SYNCS.PHASECHK.TRANS64.TRYWAIT P2, [R12+URZ+0x30], R13 ;  /* 0x0000300d0c0075a7 */ /* 0x0044e4000804017f */
[----:B---3--:R-:W-:Y:S05]  /*16bc0*/  @!P2 NANOSLEEP.SYNCS 0x989680 ;  /* 0x009896800000a95d */ /* 0x008fea0003900000 */
[----:B------:R-:W3:Y:S02]  /*16bd0*/  @!P2 SYNCS.PHASECHK.TRANS64 P2, [R12+URZ+0x30], R13 ;  /* 0x0000300d0c00a5a7 */ /* 0x000ee4000804007f */
[----:B---3--:R-:W-:Y:S05]  /*16be0*/  @!P2 BRA `(.L_x_207) ;  /* 0xfffffffc00f0a947 */ /* 0x008fea000383ffff */
[----:B------:R-:W-:Y:S05]  /*16bf0*/  BRA `(.L_x_375) ;  /* 0xffffffac00ec7947 */ /* 0x000fea000383ffff */
.L_x_227:
[----:B-1----:R-:W-:-:S04]  /*16c00*/  MOV R5, UR4 ;  /* 0x0000000400057c02 */ /* 0x002fc80008000f00 */
[----:B------:R1:W2:Y:S03]  /*16c10*/  SYNCS.PHASECHK.TRANS64.TRYWAIT P0, [R5+URZ+0x78], R0 ;  /* 0x00007800050075a7 */ /* 0x0002a6000800017f */
[----:B--2---:R-:W-:Y:S05]  /*16c20*/  @!P0 NANOSLEEP.SYNCS 0x989680 ;  /* 0x009896800000895d */ /* 0x004fea0003900000 */
[----:B------:R-:W2:Y:S02]  /*16c30*/  @!P0 SYNCS.PHASECHK.TRANS64 P0, [R5+URZ+0x78], R0 ;  /* 0x00007800050085a7 */ /* 0x000ea4000800007f */
[----:B--2---:R-:W-:Y:S05]  /*16c40*/  @!P0 BRA `(.L_x_227) ;  /* 0xfffffffc00ec8947 */ /* 0x004fea000383ffff */
[----:B------:R-:W-:Y:S05]  /*16c50*/  BRA `(.L_x_226) ;  /* 0xffffffc400787947 */ /* 0x000fea000383ffff */
.L_x_236:
[----:B-1----:R-:W-:-:S04]  /*16c60*/  IMAD.U32 R3, RZ, RZ, UR4 ;  /* 0x00000004ff037e24 */ /* 0x002fc8000f8e00ff */
[----:B------:R1:W2:Y:S03]  /*16c70*/  SYNCS.PHASECHK.TRANS64.TRYWAIT P2, [R3+URZ+0x50], R2 ;  /* 0x00005002030075a7 */ /* 0x0002a6000804017f */
[----:B--2---:R-:W-:Y:S05]  /*16c80*/  @!P2 NANOSLEEP.SYNCS 0x989680 ;  /* 0x009896800000a95d */ /* 0x004fea0003900000 */
[----:B------:R-:W2:Y:S02]  /*16c90*/  @!P2 SYNCS.PHASECHK.TRANS64 P2, [R3+URZ+0x50], R2 ;  /* 0x000050020300a5a7 */ /* 0x000ea4000804007f */
[----:B--2---:R-:W-:Y:S05]  /*16ca0*/  @!P2 BRA `(.L_x_236) ;  /* 0xfffffffc00eca947 */ /* 0x004fea000383ffff */
[----:B------:R-:W-:Y:S05]  /*16cb0*/  BRA `(.L_x_376) ;  /* 0xffffffc800707947 */ /* 0x000fea000383ffff */
.L_x_242:
[----:B-12---:R-:W-:-:S04]  /*16cc0*/  MOV R3, UR4 ;  /* 0x0000000400037c02 */ /* 0x006fc80008000f00 */
[----:B------:R1:W2:Y:S03]  /*16cd0*/  SYNCS.PHASECHK.TRANS64.TRYWAIT P2, [R3+URZ+0x58], R2 ;  /* 0x00005802030075a7 */ /* 0x0002a6000804017f */
[----:B--2---:R-:W-:Y:S05]  /*16ce0*/  @!P2 NANOSLEEP.SYNCS 0x989680 ;  /* 0x009896800000a95d */ /* 0x004fea0003900000 */
[----:B------:R-:W2:Y:S02]  /*16cf0*/  @!P2 SYNCS.PHASECHK.TRANS64 P2, [R3+URZ+0x58], R2 ;  /* 0x000058020300a5a7 */ /* 0x000ea4000804007f */
[----:B--2---:R-:W-:Y:S05]  /*16d00*/  @!P2 BRA `(.L_x_242) ;  /* 0xfffffffc00eca947 */ /* 0x004fea000383ffff */
[----:B------:R-:W-:Y:S05]  /*16d10*/  BRA `(.L_x_377) ;  /* 0xffffffc800b87947 */ /* 0x000fea000383ffff */
.L_x_248:
[----:B-123--:R-:W-:-:S04]  /*16d20*/  MOV R3, UR4 ;  /* 0x0000000400037c02 */ /* 0x00efc80008000f00 */
[----:B------:R1:W2:Y:S03]  /*16d30*/  SYNCS.PHASECHK.TRANS64.TRYWAIT P2, [R3+URZ+0x60], R2 ;  /* 0x00006002030075a7 */ /* 0x0002a6000804017f */
[----:B--2---:R-:W-:Y:S05]  /*16d40*/  @!P2 NANOSLEEP.SYNCS 0x989680 ;  /* 0x009896800000a95d */ /* 0x004fea0003900000 */
[----:B------:R-:W2:Y:S02]  /*16d50*/  @!P2 SYNCS.PHASECHK.TRANS64 P2, [R3+URZ+0x60], R2 ;  /* 0x000060020300a5a7 */ /* 0x000ea4000804007f */
[----:B--2---:R-:W-:Y:S05]  /*16d60*/  @!P2 BRA `(.L_x_248) ;  /* 0xfffffffc00eca947 */ /* 0x004fea000383ffff */
[----:B------:R-:W-:Y:S05]  /*16d70*/  BRA `(.L_x_378) ;  /* 0xffffffcc000c7947 */ /* 0x000fea000383ffff */
.L_x_254:
[----:B-1234-:R-:W-:-:S04]  /*16d80*/  IMAD.U32 R3, RZ, RZ, UR4 ;  /* 0x00000004ff037e24 */ /* 0x01efc8000f8e00ff */
[----:B------:R1:W2:Y:S03]  /*16d90*/  SYNCS.PHASECHK.TRANS64.TRYWAIT P2, [R3+URZ+0x68], R2 ;  /* 0x00006802030075a7 */ /* 0x0002a6000804017f */
[----:B--2---:R-:W-:Y:S05]  /*16da0*/  @!P2 NANOSLEEP.SYNCS 0x989680 ;  /* 0x009896800000a95d */ /* 0x004fea0003900000 */
[----:B------:R-:W2:Y:S02]  /*16db0*/  @!P2 SYNCS.PHASECHK.TRANS64 P2, [R3+URZ+0x68], R2 ;  /* 0x000068020300a5a7 */ /* 0x000ea4000804007f */
[----:B--2---:R-:W-:Y:S05]  /*16dc0*/  @!P2 BRA `(.L_x_254) ;  /* 0xfffffffc00eca947 */ /* 0x004fea000383ffff */
[----:B------:R-:W-:Y:S05]  /*16dd0*/  BRA `(.L_x_379) ;  /* 0xffffffcc00587947 */ /* 0x000fea000383ffff */
.L_x_260:
[----:B-1----:R-:W-:-:S04]  /*16de0*/  MOV R4, UR4 ;  /* 0x0000000400047c02 */ /* 0x002fc80008000f00 */
[----:B------:R1:W2:Y:S03]  /*16df0*/  SYNCS.PHASECHK.TRANS64.TRYWAIT P2, [R4+URZ+0x50], R3 ;  /* 0x00005003040075a7 */ /* 0x0002a6000804017f */
[----:B--2---:R-:W-:Y:S05]  /*16e00*/  @!P2 NANOSLEEP.SYNCS 0x989680 ;  /* 0x009896800000a95d */ /* 0x004fea0003900000 */
[----:B------:R-:W2:Y:S02]  /*16e10*/  @!P2 SYNCS.PHASECHK.TRANS64 P2, [R4+URZ+0x50], R3 ;  /* 0x000050030400a5a7 */ /* 0x000ea4000804007f */
[----:B--2---:R-:W-:Y:S05]  /*16e20*/  @!P2 BRA `(.L_x_260) ;  /* 0xfffffffc00eca947 */ /* 0x004fea000383ffff */
[----:B------:R-:W-:Y:S05]  /*16e30*/  BRA `(.L_x_380) ;  /* 0xffffffcc00ac7947 */ /* 0x000fea000383ffff */
.L_x_266:
[----:B-12---:R-:W-:-:S04]  /*16e40*/  MOV R4, UR4 ;  /* 0x0000000400047c02 */ /* 0x006fc80008000f00 */
[----:B------:R1:W2:Y:S03]  /*16e50*/  SYNCS.PHASECHK.TRANS64.TRYWAIT P2, [R4+URZ+0x58], R3 ;  /* 0x00005803040075a7 */ /* 0x0002a6000804017f */
[----:B--2---:R-:W-:Y:S05]  /*16e60*/  @!P2 NANOSLEEP.SYNCS 0x989680 ;  /* 0x009896800000a95d */ /* 0x004fea0003900000 */
[----:B------:R-:W2:Y:S02]  /*16e70*/  @!P2 SYNCS.PHASECHK.TRANS64 P2, [R4+URZ+0x58], R3 ;  /* 0x000058030400a5a7 */ /* 0x000ea4000804007f */
[----:B--2---:R-:W-:Y:S05]  /*16e80*/  @!P2 BRA `(.L_x_266) ;  /* 0xfffffffc00eca947 */ /* 0x004fea000383ffff */
[----:B------:R-:W-:Y:S05]  /*16e90*/  BRA `(.L_x_381) ;  /* 0xffffffcc00ec7947 */ /* 0x000fea000383ffff */
.L_x_272:
[----:B-123--:R-:W-:-:S04]  /*16ea0*/  IMAD.U32 R4, RZ, RZ, UR4 ;  /* 0x00000004ff047e24 */ /* 0x00efc8000f8e00ff */
[----:B------:R1:W2:Y:S03]  /*16eb0*/  SYNCS.PHASECHK.TRANS64.TRYWAIT P2, [R4+URZ+0x60], R3 ;  /* 0x00006003040075a7 */ /* 0x0002a6000804017f */
[----:B--2---:R-:W-:Y:S05]  /*16ec0*/  @!P2 NANOSLEEP.SYNCS 0x989680 ;  /* 0x009896800000a95d */ /* 0x004fea0003900000 */
[----:B------:R-:W2:Y:S02]  /*16ed0*/  @!P2 SYNCS.PHASECHK.TRANS64 P2, [R4+URZ+0x60], R3 ;  /* 0x000060030400a5a7 */ /* 0x000ea4000804007f */
[----:B--2---:R-:W-:Y:S05]  /*16ee0*/  @!P2 BRA `(.L_x_272) ;  /* 0xfffffffc00eca947 */ /* 0x004fea000383ffff */
[----:B------:R-:W-:Y:S05]  /*16ef0*/  BRA `(.L_x_382) ;  /* 0xffffffd000347947 */ /* 0x000fea000383ffff */
.L_x_278:
[----:B-1234-:R-:W-:-:S04]  /*16f00*/  MOV R4, UR4 ;  /* 0x0000000400047c02 */ /* 0x01efc80008000f00 */
[----:B------:R1:W2:Y:S03]  /*16f10*/  SYNCS.PHASECHK.TRANS64.TRYWAIT P2, [R4+URZ+0x68], R3 ;  /* 0x00006803040075a7 */ /* 0x0002a6000804017f */
[----:B--2---:R-:W-:Y:S05]  /*16f20*/  @!P2 NANOSLEEP.SYNCS 0x989680 ;  /* 0x009896800000a95d */ /* 0x004fea0003900000 */
[----:B------:R-:W2:Y:S02]  /*16f30*/  @!P2 SYNCS.PHASECHK.TRANS64 P2, [R4+URZ+0x68], R3 ;  /* 0x000068030400a5a7 */ /* 0x000ea4000804007f */
[----:B--2---:R-:W-:Y:S05]  /*16f40*/  @!P2 BRA `(.L_x_278) ;  /* 0xfffffffc00eca947 */ /* 0x004fea000383ffff */
[----:B------:R-:W-:Y:S05]  /*16f50*/  BRA `(.L_x_383) ;  /* 0xffffffd000747947 */ /* 0x000fea000383ffff */
.L_x_284:
[----:B------:R-:W-:-:S04]  /*16f60*/  MOV R5, UR4 ;  /* 0x0000000400057c02 */ /* 0x000fc80008000f00 */
[----:B------:R1:W1:Y:S03]  /*16f70*/  SYNCS.PHASECHK.TRANS64.TRYWAIT P2, [R5+URZ+0x50], R2 ;  /* 0x00005002050075a7 */ /* 0x000266000804017f */
[----:B-1----:R-:W-:Y:S05]  /*16f80*/  @!P2 NANOSLEEP.SYNCS 0x989680 ;  /* 0x009896800000a95d */ /* 0x002fea0003900000 */
[----:B------:R-:W1:Y:S02]  /*16f90*/  @!P2 SYNCS.PHASECHK.TRANS64 P2, [R5+URZ+0x50], R2 ;  /* 0x000050020500a5a7 */ /* 0x000e64000804007f */
[----:B-1----:R-:W-:Y:S05]  /*16fa0*/  @!P2 BRA `(.L_x_284) ;  /* 0xfffffffc00eca947 */ /* 0x002fea000383ffff */
[----:B------:R-:W-:Y:S05]  /*16fb0*/  BRA `(.L_x_384) ;  /* 0xffffffd000bc7947 */ /* 0x000fea000383ffff */
.L_x_290:
[----:B------:R-:W-:-:S04]  /*16fc0*/  IMAD.U32 R5, RZ, RZ, UR4 ;  /* 0x00000004ff057e24 */ /* 0x000fc8000f8e00ff */
[----:B------:R1:W1:Y:S03]  /*16fd0*/  SYNCS.PHASECHK.TRANS64.TRYWAIT P2, [R5+URZ+0x58], R2 ;  /* 0x00005802050075a7 */ /* 0x000266000804017f */
[----:B-1----:R-:W-:Y:S05]  /*16fe0*/  @!P2 NANOSLEEP.SYNCS 0x989680 ;  /* 0x009896800000a95d */ /* 0x002fea0003900000 */
[----:B------:R-:W1:Y:S02]  /*16ff0*/  @!P2 SYNCS.PHASECHK.TRANS64 P2, [R5+URZ+0x58], R2 ;  /* 0x000058020500a5a7 */ /* 0x000e64000804007f */
[----:B-1----:R-:W-:Y:S05]  /*17000*/  @!P2 BRA `(.L_x_290) ;  /* 0xfffffffc00eca947 */ /* 0x002fea000383ffff */
[----:B------:R-:W-:Y:S05]  /*17010*/  BRA `(.L_x_385) ;  /* 0xffffffd400007947 */ /* 0x000fea000383ffff */
.L_x_296:
[----:B------:R-:W-:-:S04]  /*17020*/  MOV R5, UR4 ;  /* 0x0000000400057c02 */ /* 0x000fc80008000f00 */
[----:B------:R1:W1:Y:S03]  /*17030*/  SYNCS.PHASECHK.TRANS64.TRYWAIT P2, [R5+URZ+0x60], R2 ;  /* 0x00006002050075a7 */ /* 0x000266000804017f */
[----:B-1----:R-:W-:Y:S05]  /*17040*/  @!P2 NANOSLEEP.SYNCS 0x989680 ;  /* 0x009896800000a95d */ /* 0x002fea0003900000 */
[----:B------:R-:W1:Y:S02]  /*17050*/  @!P2 SYNCS.PHASECHK.TRANS64 P2, [R5+URZ+0x60], R2 ;  /* 0x000060020500a5a7 */ /* 0x000e64000804007f */
[----:B-1----:R-:W-:Y:S05]  /*17060*/  @!P2 BRA `(.L_x_296) ;  /* 0xfffffffc00eca947 */ /* 0x002fea000383ffff */
[----:B------:R-:W-:Y:S05]  /*17070*/  BRA `(.L_x_386) ;  /* 0xffffffd400487947 */ /* 0x000fea000383ffff */
.L_x_302:
[----:B------:R-:W-:-:S04]  /*17080*/  MOV R5, UR4 ;  /* 0x0000000400057c02 */ /* 0x000fc80008000f00 */
[----:B------:R1:W1:Y:S03]  /*17090*/  SYNCS.PHASECHK.TRANS64.TRYWAIT P2, [R5+URZ+0x68], R2 ;  /* 0x00006802050075a7 */ /* 0x000266000804017f */
[----:B-1----:R-:W-:Y:S05]  /*170a0*/  @!P2 NANOSLEEP.SYNCS 0x989680 ;  /* 0x009896800000a95d */ /* 0x002fea0003900000 */
[----:B------:R-:W1:Y:S02]  /*170b0*/  @!P2 SYNCS.PHASECHK.TRANS64 P2, [R5+URZ+0x68], R2 ;  /* 0x000068020500a5a7 */ /* 0x000e64000804007f */
[----:B-1----:R-:W-:Y:S05]  /*170c0*/  @!P2 BRA `(.L_x_302) ;  /* 0xfffffffc00eca947 */ /* 0x002fea000383ffff */
[----:B------:R-:W-:Y:S05]  /*170d0*/  BRA `(.L_x_387) ;  /* 0xffffffd4008c7947 */ /* 0x000fea000383ffff */
.L_x_308:
[----:B-1----:R-:W-:-:S04]  /*170e0*/  IMAD.U32 R2, RZ, RZ, UR4 ;  /* 0x00000004ff027e24 */ /* 0x002fc8000f8e00ff */
[----:B------:R1:W1:Y:S03]  /*170f0*/  SYNCS.PHASECHK.TRANS64.TRYWAIT P2, [R2+URZ+0x50], R3 ;  /* 0x00005003020075a7 */ /* 0x000266000804017f */
[----:B-1----:R-:W-:Y:S05]  /*17100*/  @!P2 NANOSLEEP.SYNCS 0x989680 ;  /* 0x009896800000a95d */ /* 0x002fea0003900000 */
[----:B------:R-:W1:Y:S02]  /*17110*/  @!P2 SYNCS.PHASECHK.TRANS64 P2, [R2+URZ+0x50], R3 ;  /* 0x000050030200a5a7 */ /* 0x000e64000804007f */
[----:B-1----:R-:W-:Y:S05]  /*17120*/  @!P2 BRA `(.L_x_308) ;  /* 0xfffffffc00eca947 */ /* 0x002fea000383ffff */
[----:B------:R-:W-:Y:S05]  /*17130*/  BRA `(.L_x_388) ;  /* 0xffffffd400d47947 */ /* 0x000fea000383ffff */
.L_x_314:
[----:B-1----:R-:W-:-:S04]  /*17140*/  MOV R2, UR4 ;  /* 0x0000000400027c02 */ /* 0x002fc80008000f00 */
[----:B------:R1:W1:Y:S03]  /*17150*/  SYNCS.PHASECHK.TRANS64.TRYWAIT P2, [R2+URZ+0x58], R3 ;  /* 0x00005803020075a7 */ /* 0x000266000804017f */
[----:B-1----:R-:W-:Y:S05]  /*17160*/  @!P2 NANOSLEEP.SYNCS 0x989680 ;  /* 0x009896800000a95d */ /* 0x002fea0003900000 */
[----:B------:R-:W1:Y:S02]  /*17170*/  @!P2 SYNCS.PHASECHK.TRANS64 P2, [R2+URZ+0x58], R3 ;  /* 0x000058030200a5a7 */ /* 0x000e64000804007f */
[----:B-1----:R-:W-:Y:S05]  /*17180*/  @!P2 BRA `(.L_x_314) ;  /* 0xfffffffc00eca947 */ /* 0x002fea000383ffff */
[----:B------:R-:W-:Y:S05]  /*17190*/  BRA `(.L_x_389) ;  /* 0xffffffd800187947 */ /* 0x000fea000383ffff */
.L_x_320:
[----:B-1----:R-:W-:-:S04]  /*171a0*/  MOV R2, UR4 ;  /* 0x0000000400027c02 */ /* 0x002fc80008000f00 */
[----:B------:R1:W1:Y:S03]  /*171b0*/  SYNCS.PHASECHK.TRANS64.TRYWAIT P2, [R2+URZ+0x60], R3 ;  /* 0x00006003020075a7 */ /* 0x000266000804017f */
[----:B-1----:R-:W-:Y:S05]  /*171c0*/  @!P2 NANOSLEEP.SYNCS 0x989680 ;  /* 0x009896800000a95d */ /* 0x002fea0003900000 */
[----:B------:R-:W1:Y:S02]  /*171d0*/  @!P2 SYNCS.PHASECHK.TRANS64 P2, [R2+URZ+0x60], R3 ;  /* 0x000060030200a5a7 */ /* 0x000e64000804007f */
[----:B-1----:R-:W-:Y:S05]  /*171e0*/  @!P2 BRA `(.L_x_320) ;  /* 0xfffffffc00eca947 */ /* 0x002fea000383ffff */
[----:B------:R-:W-:Y:S05]  /*171f0*/  BRA `(.L_x_390) ;  /* 0xffffffd800607947 */ /* 0x000fea000383ffff */
.L_x_326:
[----:B-1----:R-:W-:-:S04]  /*17200*/  IMAD.U32 R2, RZ, RZ, UR4 ;  /* 0x00000004ff027e24 */ /* 0x002fc8000f8e00ff */
[----:B------:R1:W1:Y:S03]  /*17210*/  SYNCS.PHASECHK.TRANS64.TRYWAIT P2, [R2+URZ+0x68], R3 ;  /* 0x00006803020075a7 */ /* 0x000266000804017f */
[----:B-1----:R-:W-:Y:S05]  /*17220*/  @!P2 NANOSLEEP.SYNCS 0x989680 ;  /* 0x009896800000a95d */ /* 0x002fea0003900000 */
[----:B------:R-:W1:Y:S02]  /*17230*/  @!P2 SYNCS.PHASECHK.TRANS64 P2, [R2+URZ+0x68], R3 ;  /* 0x000068030200a5a7 */ /* 0x000e64000804007f */
[----:B-1----:R-:W-:Y:S05]  /*17240*/  @!P2 BRA `(.L_x_326) ;  /* 0xfffffffc00eca947 */ /* 0x002fea000383ffff */
[----:B------:R-:W-:Y:S05]  /*17250*/  BRA `(.L_x_391) ;  /* 0xffffffd800a47947 */ /* 0x000fea000383ffff */
.L_x_336:
[----:B--2---:R2:W4:Y:S02]  /*17260*/  SYNCS.PHASECHK.TRANS64.TRYWAIT P0, [R0+URZ+0x50], R3 ;  /* 0x00005003000075a7 */ /* 0x004524000800017f */
[----:B----4-:R-:W-:Y:S05]  /*17270*/  @!P0 NANOSLEEP.SYNCS 0x989680 ;  /* 0x009896800000895d */ /* 0x010fea0003900000 */
[----:B------:R-:W4:Y:S02]  /*17280*/  @!P0 SYNCS.PHASECHK.TRANS64 P0, [R0+URZ+0x50], R3 ;  /* 0x00005003000085a7 */ /* 0x000f24000800007f */
[----:B----4-:R-:W-:Y:S05]  /*17290*/  @!P0 BRA `(.L_x_336) ;  /* 0xfffffffc00f08947 */ /* 0x010fea000383ffff */
[----:B------:R-:W-:Y:S05]  /*172a0*/  BRA `(.L_x_392) ;  /* 0xffffffe000ac7947 */ /* 0x000fea000383ffff */
.L_x_338:
[----:B----4-:R4:W1:Y:S02]  /*172b0*/  SYNCS.PHASECHK.TRANS64.TRYWAIT P0, [R0+URZ+0x58], R3 ;  /* 0x00005803000075a7 */ /* 0x010864000800017f */
[----:B-1----:R-:W-:Y:S05]  /*172c0*/  @!P0 NANOSLEEP.SYNCS 0x989680 ;  /* 0x009896800000895d */ /* 0x002fea0003900000 */
[----:B------:R-:W1:Y:S02]  /*172d0*/  @!P0 SYNCS.PHASECHK.TRANS64 P0, [R0+URZ+0x58], R3 ;  /* 0x00005803000085a7 */ /* 0x000e64000800007f */
[----:B-1----:R-:W-:Y:S05]  /*172e0*/  @!P0 BRA `(.L_x_338) ;  /* 0xfffffffc00f08947 */ /* 0x002fea000383ffff */
[----:B------:R-:W-:Y:S05]  /*172f0*/  BRA `(.L_x_393) ;  /* 0xffffffe000a87947 */ /* 0x000fea000383ffff */
.L_x_340:
[----:B------:R1:W1:Y:S02]  /*17300*/  SYNCS.PHASECHK.TRANS64.TRYWAIT P0, [R0+URZ+0x60], R3 ;  /* 0x00006003000075a7 */ /* 0x000264000800017f */
[----:B-1----:R-:W-:Y:S05]  /*17310*/  @!P0 NANOSLEEP.SYNCS 0x989680 ;  /* 0x009896800000895d */ /* 0x002fea0003900000 */
[----:B------:R-:W1:Y:S02]  /*17320*/  @!P0 SYNCS.PHASECHK.TRANS64 P0, [R0+URZ+0x60], R3 ;  /* 0x00006003000085a7 */ /* 0x000e64000800007f */
[----:B-1----:R-:W-:Y:S05]  /*17330*/  @!P0 BRA `(.L_x_340) ;  /* 0xfffffffc00f08947 */ /* 0x002fea000383ffff */
[----:B------:R-:W-:Y:S05]  /*17340*/  BRA `(.L_x_394) ;  /* 0xffffffe000a47947 */ /* 0x000fea000383ffff */
.L_x_344:
[----:B------:R-:W-:Y:S01]  /*17350*/  BSSY B1, `(.L_x_395) ;  /* 0x0000006000017945 */ /* 0x000fe20003800000 */
[----:B------:R-:W-:-:S07]  /*17360*/  MOV R15, 0xffffffff ;  /* 0xffffffff000f7802 */ /* 0x000fce0000000f00 */
[----:B------:R-:W-:Y:S05]  /*17370*/  WARPSYNC.COLLECTIVE R15, `(.L_x_396) ;  /* 0x000000000f0c7348 */ /* 0x000fea0003c00000 */
[----:B------:R-:W-:Y:S02]  /*17380*/  ELECT P6, UR62, PT ;  /* 0x00000000003e782f */ /* 0x000fe400038c0000 */
[----:B------:R-:W-:Y:S01]  /*17390*/  MOV R14, UR62 ;  /* 0x0000003e000e7c02 */ /* 0x000fe20008000f00 */
[----:B------:R-:W-:Y:S10]  /*173a0*/  ENDCOLLECTIVE ;  /* 0x000000000000791b */ /* 0x000ff40003800000 */
.L_x_396:
[----:B------:R-:W-:Y:S05]  /*173b0*/  BSYNC B1 ;  /* 0x0000000000017941 */ /* 0x000fea0003800000 */
.L_x_395:
[----:B------:R-:W-:Y:S05]  /*173c0*/  BRA `(.L_x_397) ;  /* 0xffffffe400247947 */ /* 0x000fea000383ffff */
.L_x_347:
[----:B-1----:R1:W3:Y:S02]  /*173d0*/  SYNCS.PHASECHK.TRANS64.TRYWAIT P0, [R12+URZ+0x18], R7 ;  /* 0x000018070c0075a7 */ /* 0x0022e4000800017f */
[----:B---3--:R-:W-:Y:S05]  /*173e0*/  @!P0 NANOSLEEP.SYNCS 0x989680 ;  /* 0x009896800000895d */ /* 0x008fea0003900000 */
[----:B------:R-:W3:Y:S02]  /*173f0*/  @!P0 SYNCS.PHASECHK.TRANS64 P0, [R12+URZ+0x18], R7 ;  /* 0x000018070c0085a7 */ /* 0x000ee4000800007f */
[----:B---3--:R-:W-:Y:S05]  /*17400*/  @!P0 BRA `(.L_x_347) ;  /* 0xfffffffc00f08947 */ /* 0x008fea000383ffff */
[----:B------:R-:W-:Y:S05]  /*17410*/  BRA `(.L_x_398) ;  /* 0xffffffe400607947 */ /* 0x000fea000383ffff */
.L_x_355:
[----:B------:R-:W-:Y:S01]  /*17420*/  BSSY B0, `(.L_x_399) ;  /* 0x0000006000007945 */ /* 0x000fe20003800000 */
[----:B------:R-:W-:-:S07]  /*17430*/  MOV R15, 0xffffffff ;  /* 0xffffffff000f7802 */ /* 0x000fce0000000f00 */
[----:B--2---:R-:W-:Y:S05]  /*17440*/  WARPSYNC.COLLECTIVE R15, `(.L_x_400) ;  /* 0x000000000f0c7348 */ /* 0x004fea0003c00000 */
[----:B------:R-:W-:Y:S02]  /*17450*/  ELECT P6, UR62, PT ;  /* 0x00000000003e782f */ /* 0x000fe400038c0000 */
[----:B------:R-:W-:Y:S01]  /*17460*/  MOV R14, UR62 ;  /* 0x0000003e000e7c02 */ /* 0x000fe20008000f00 */
[----:B--2---:R-:W-:Y:S10]  /*17470*/  ENDCOLLECTIVE ;  /* 0x000000000000791b */ /* 0x004ff40003800000 */
.L_x_400:
[----:B------:R-:W-:Y:S05]  /*17480*/  BSYNC B0 ;  /* 0x0000000000007941 */ /* 0x000fea0003800000 */
.L_x_399:
[----:B------:R-:W-:Y:S05]  /*17490*/  BRA `(.L_x_401) ;  /* 0xffffffec00d87947 */ /* 0x000fea000383ffff */
.L_x_357:
[----:B-1----:R1:W3:Y:S02]  /*174a0*/  SYNCS.PHASECHK.TRANS64.TRYWAIT P0, [R5+URZ], R2 ;  /* 0x00000002050075a7 */ /* 0x0022e4000800017f */
[----:B---3--:R-:W-:Y:S05]  /*174b0*/  @!P0 NANOSLEEP.SYNCS 0x989680 ;  /* 0x009896800000895d */ /* 0x008fea0003900000 */
[----:B------:R-:W3:Y:S02]  /*174c0*/  @!P0 SYNCS.PHASECHK.TRANS64 P0, [R5+URZ], R2 ;  /* 0x00000002050085a7 */ /* 0x000ee4000800007f */
[----:B---3--:R-:W-:Y:S05]  /*174d0*/  @!P0 BRA `(.L_x_357) ;  /* 0xfffffffc00f08947 */ /* 0x008fea000383ffff */
[----:B------:R-:W-:Y:S05]  /*174e0*/  BRA `(.L_x_402) ;  /* 0xffffffec00fc7947 */ /* 0x000fea000383ffff */
.L_x_358:
[----:B-1----:R1:W3:Y:S02]  /*174f0*/  SYNCS.PHASECHK.TRANS64.TRYWAIT P0, [R7+URZ], R0 ;  /* 0x00000000070075a7 */ /* 0x0022e4000800017f */
[----:B---3--:R-:W-:Y:S05]  /*17500*/  @!P0 NANOSLEEP.SYNCS 0x989680 ;  /* 0x009896800000895d */ /* 0x008fea0003900000 */
[----:B------:R-:W3:Y:S02]  /*17510*/  @!P0 SYNCS.PHASECHK.TRANS64 P0, [R7+URZ], R0 ;  /* 0x00000000070085a7 */ /* 0x000ee4000800007f */
[----:B---3--:R-:W-:Y:S05]  /*17520*/  @!P0 BRA `(.L_x_358) ;  /* 0xfffffffc00f08947 */ /* 0x008fea000383ffff */
[----:B------:R-:W-:Y:S05]  /*17530*/  BRA `(.L_x_403) ;  /* 0xfffffff0000c7947 */ /* 0x000fea000383ffff */
.L_x_404:
[----:B------:R-:W-:-:S00]  /*17540*/  BRA `(.L_x_404) ;  /* 0xfffffffc00fc7947 */ /* 0x000fc0000383ffff */
[----:B------:R-:W-:-:S00]  /*17550*/  NOP ;  /* 0x0000000000007918 */ /* 0x000fc00000000000 */
        /* <DEDUP_REMOVED lines=10> */
.L_x_405:


//--------------------- .nv.global.init           --------------------------
	.section	.nv.global.init,"aw",@progbits
.nv.global.init:
	.type		$str$22,@object
	.size		$str$22,($str$26 - $str$22)
$str$22:
        /*0000*/ 	.byte	0x6b, 0x5f, 0x74, 0x69, 0x6c, 0x65, 0x5f, 0x63, 0x6f, 0x75, 0x6e, 0x74, 0x20, 0x3e, 0x3d, 0x20
        /*0010*/ 	.byte	0x31, 0x00
	.type		$str$26,@object
	.size		$str$26,($str$27 - $str$26)
$str$26:
        /*0012*/ 	.byte	0x28, 0x61, 0x64, 0x64, 0x72, 0x65, 0x73, 0x73, 0x20, 0x26, 0x20, 0x6d, 0x61, 0x73, 0x6b, 0x29
        /*0022*/ 	.byte	0x20, 0x3d, 0x3d, 0x20, 0x30, 0x00
	.type		$str$27,@object
	.size		$str$27,($str$23 - $str$27)
$str$27:
        /*0028*/ 	.byte	0x2f, 0x74, 0x6d, 0x70, 0x2f, 0x63, 0x75, 0x74, 0x6c, 0x61, 0x73, 0x73, 0x5f, 0x73, 0x77, 0x65
        /*0038*/ 	.byte	0x65, 0x70, 0x5f, 0x73, 0x72, 0x63, 0x2f, 0x69, 0x6e, 0x63, 0x6c, 0x75, 0x64, 0x65, 0x2f, 0x63
        /*0048*/ 	.byte	0x75, 0x74, 0x65, 0x2f, 0x70, 0x6f, 0x69, 0x6e, 0x74, 0x65, 0x72, 0x5f, 0x66, 0x6c, 0x61, 0x67
        /*0058*/ 	.byte	0x67, 0x65, 0x64, 0x2e, 0x68, 0x70, 0x70, 0x00
	.type		$str$23,@object
	.size		$str$23,(__unnamed_2 - $str$23)
$str$23:
        /*0060*/ 	.byte	0x2f, 0x74, 0x6d, 0x70, 0x2f, 0x63, 0x75, 0x74, 0x6c, 0x61, 0x73, 0x73, 0x5f, 0x73, 0x77, 0x65
        /*0070*/ 	.byte	0x65, 0x70, 0x5f, 0x73, 0x72, 0x63, 0x2f, 0x69, 0x6e, 0x63, 0x6c, 0x75, 0x64, 0x65, 0x2f, 0x63
        /*0080*/ 	.byte	0x75, 0x74, 0x6c, 0x61, 0x73, 0x73, 0x2f, 0x67, 0x65, 0x6d, 0x6d, 0x2f, 0x63, 0x6f, 0x6c, 0x6c
        /*0090*/ 	.byte	0x65, 0x63, 0x74, 0x69, 0x76, 0x65, 0x2f, 0x73, 0x6d, 0x39, 0x30, 0x5f, 0x6d, 0x6d, 0x61, 0x5f
        /*00a0*/ 	.byte	0x74, 0x6d, 0x61, 0x5f, 0x67, 0x6d, 0x6d, 0x61, 0x5f, 0x73, 0x73, 0x5f, 0x77, 0x61, 0x72, 0x70
        /*00b0*/ 	.byte	0x73, 0x70, 0x65, 0x63, 0x69, 0x61, 0x6c, 0x69, 0x7a, 0x65, 0x64, 0x2e, 0x68, 0x70, 0x70, 0x00
	.type		__unnamed_2,@object
	.size		__unnamed_2,(__unnamed_1 - __unnamed_2)
__unnamed_2:
        /* <DEDUP_REMOVED lines=28> */
        /*0280*/ 	.byte	0x36, 0x3e, 0x3e, 0x3e, 0x3e, 0x3e, 0x5d, 0x00
	.type		__unnamed_1,@object
	.size		__unnamed_1,(.L_0 - __unnamed_1)
__unnamed_1:
        /* <DEDUP_REMOVED lines=182> */
.L_0:


//--------------------- .nv.shared._ZN7cutlass13device_kernelINS_4gemm6kernel13GemmUniversalIN4cute5tupleIJiiiiEEENS1_10collective13CollectiveMmaINS1_34MainloopSm90TmaGmmaWarpSpecializedILi3ENS5_IJNS4_1CILi2EEENSA_ILi1EEESC_EEENS1_35KernelTmaWarpSpecializedCooperativeEEENS5_IJNSA_ILi256EEESG_NSA_ILi64EEEEEENS_6half_tENS5_IJlSC_lEEESJ_SK_NS4_8TiledMMAINS4_8MMA_AtomIJNS4_4SM904GMMA26MMA_64x256x16_F32F16F16_SSILNSO_5MajorE0ELSQ_0ELNSO_7ScaleInE1ELSR_1EEEEEENS4_6LayoutISD_NS5_IJSC_NSA_ILi0EEESV_EEEEENS5_IJNS4_10UnderscoreESY_SY_EEEEENS4_13SM90_TMA_LOADENS4_14ComposedLayoutINS4_7SwizzleILi3ELi4ELi3EEENS4_18smem_ptr_flag_bitsILi16EEENSU_INS5_IJNSA_ILi8EEESH_EEENS5_IJSH_SC_EEEEEEEvNS4_8identityENS4_23SM90_TMA_LOAD_MULTICASTES1B_vS1C_EENS_8epilogue10collective18CollectiveEpilogueINS1F_22Sm90TmaWarpSpecializedILi4ELi2ELi16ELb1ELb0EEEJSI_NS5_IJNSA_ILi128EEENSA_ILi32EEEEEESJ_SK_SJ_SK_NS1F_6fusion15FusionCallbacksIS1J_NS1N_23LinCombPerRowBiasEltActINS1F_6thread4ReLuESJ_fSJ_SJ_fLi8ELNS_15FloatRoundStyleE2EEESI_S1M_JEEES11_NS12_INS13_ILi2ELi4ELi3EEES16_NSU_INS5_IJS17_S1L_EEENS5_IJS1L_SC_EEEEEEENS4_17SM75_U32x4_LDSM_NENS4_14SM90_TMA_STOREES1Z_NS4_17SM90_U32x4_STSM_NENS4_9Copy_AtomIJS22_SJ_EEEvEEEvvEEEEvNT_6ParamsE --------------------------
	.section	.nv.shared._ZN7cutlass13device_kernelINS_4gemm6kernel13GemmUniversalIN4cute5tupleIJiiiiEEENS1_10collective13CollectiveMmaINS1_34MainloopSm90TmaGmmaWarpSpecializedILi3ENS5_IJNS4_1CILi2EEENSA_ILi1EEESC_EEENS1_35KernelTmaWarpSpecializedCooperativeEEENS5_IJNSA_ILi256EEESG_NSA_ILi64EEEEEENS_6half_tENS5_IJlSC_lEEESJ_SK_NS4_8TiledMMAINS4_8MMA_AtomIJNS4_4SM904GMMA26MMA_64x256x16_F32F16F16_SSILNSO_5MajorE0ELSQ_0ELNSO_7ScaleInE1ELSR_1EEEEEENS4_6LayoutISD_NS5_IJSC_NSA_ILi0EEESV_EEEEENS5_IJNS4_10UnderscoreESY_SY_EEEEENS4_13SM90_TMA_LOADENS4_14ComposedLayoutINS4_7SwizzleILi3ELi4ELi3EEENS4_18smem_ptr_flag_bitsILi16EEENSU_INS5_IJNSA_ILi8EEESH_EEENS5_IJSH_SC_EEEEEEEvNS4_8identityENS4_23SM90_TMA_LOAD_MULTICASTES1B_vS1C_EENS_8epilogue10collective18CollectiveEpilogueINS1F_22Sm90TmaWarpSpecializedILi4ELi2ELi16ELb1ELb0EEEJSI_NS5_IJNSA_ILi128EEENSA_ILi32EEEEEESJ_SK_SJ_SK_NS1F_6fusion15FusionCallbacksIS1J_NS1N_23LinCombPerRowBiasEltActINS1F_6thread4ReLuESJ_fSJ_SJ_fLi8ELNS_15FloatRoundStyleE2EEESI_S1M_JEEES11_NS12_INS13_ILi2ELi4ELi3EEES16_NSU_INS5_IJS17_S1L_EEENS5_IJS1L_SC_EEEEEEENS4_17SM75_U32x4_LDSM_NENS4_14SM90_TMA_STOREES1Z_NS4_17SM90_U32x4_STSM_NENS4_9Copy_AtomIJS22_SJ_EEEvEEEvvEEEEvNT_6ParamsE,"aw",@nobits
	.sectionflags	@""
	.align	16
	.zero		1024


//--------------------- .nv.shared.reserved.0     --------------------------
	.section	.nv.shared.reserved.0,"aw",@nobits
	.weak		__nv_reservedSMEM_offset_0_alias
	.size		__nv_reservedSMEM_offset_0_alias, 0, 0
	.other		__nv_reservedSMEM_offset_0_alias,@"STO_CUDA_RESERVED_SHARED STV_DEFAULT"
__nv_reservedSMEM_offset_0_alias:
	.zero		0


//--------------------- .nv.global                --------------------------
	.section	.nv.global,"aw",@nobits
.nv.global:
	.type		_ZN39_INTERNAL_1d6888a9_4_k_cu_219e1472_33334cute1_E,@object
	.size		_ZN39_INTERNAL_1d6888a9_4_k_cu_219e1472_33334cute1_E,(_ZN39_INTERNAL_1d6888a9_4_k_cu_219e1472_33334cuda3std3__45__cpo6cbeginE - _ZN39_INTERNAL_1d6888a9_4_k_cu_219e1472_33334cute1_E)
_ZN39_INTERNAL_1d6888a9_4_k_cu_219e1472_33334cute1_E:
	.zero		1
	.type		_ZN39_INTERNAL_1d6888a9_4_k_cu_219e1472_33334cuda3std3__45__cpo6cbeginE,@object
	.size		_ZN39_INTERNAL_1d6888a9_4_k_cu_219e1472_33334cuda3std3__45__cpo6cbeginE,(_ZN39_INTERNAL_1d6888a9_4_k_cu_219e1472_33334cuda3std3__48in_placeE - _ZN39_INTERNAL_1d6888a9_4_k_cu_219e1472_33334cuda3std3__45__cpo6cbeginE)
_ZN39_INTERNAL_1d6888a9_4_k_cu_219e1472_33334cuda3std3__45__cpo6cbeginE:
	.zero		1
	.type		_ZN39_INTERNAL_1d6888a9_4_k_cu_219e1472_33334cuda3std3__48in_placeE,@object
	.size		_ZN39_INTERNAL_1d6888a9_4_k_cu_219e1472_33334cuda3std3__48in_placeE,(_ZN39_INTERNAL_1d6888a9_4_k_cu_219e1472_33334cuda3std6ranges3__45__cpo9iter_moveE - _ZN39_INTERNAL_1d6888a9_4_k_cu_219e1472_33334cuda3std3__48in_placeE)
_ZN39_INTERNAL_1d6888a9_4_k_cu_219e1472_33334cuda3std3__48in_placeE:
	.zero		1
	.type		_ZN39_INTERNAL_1d6888a9_4_k_cu_219e1472_33334cuda3std6ranges3__45__cpo9iter_moveE,@object
	.size		_ZN39_INTERNAL_1d6888a9_4_k_cu_219e1472_33334cuda3std6ranges3__45__cpo9iter_moveE,(_ZN39_INTERNAL_1d6888a9_4_k_cu_219e1472_33334cuda3std3__45__cpo5beginE - _ZN39_INTERNAL_1d6888a9_4_k_cu_219e1472_33334cuda3std6ranges3__45__cpo9iter_moveE)
_ZN39_INTERNAL_1d6888a9_4_k_cu_219e1472_33334cuda3std6ranges3__45__cpo9iter_moveE:
	.zero		1
	.type		_ZN39_INTERNAL_1d6888a9_4_k_cu_219e1472_33334cuda3std3__45__cpo5beginE,@object
	.size		_ZN39_INTERNAL_1d6888a9_4_k_cu_219e1472_33334cuda3std3__45__cpo5beginE,(_ZN39_INTERNAL_1d6888a9_4_k_cu_219e1472_33334cuda3std3__441_GLOBAL__N__1d6888a9_4_k_cu_219e1472_33336ignoreE - _ZN39_INTERNAL_1d6888a9_4_k_cu_219e1472_33334cuda3std3__45__cpo5beginE)
_ZN39_INTERNAL_1d6888a9_4_k_cu_219e1472_33334cuda3std3__45__cpo5beginE:
	.zero		1
	.type		_ZN39_INTERNAL_1d6888a9_4_k_cu_219e1472_33334cuda3std3__441_GLOBAL__N__1d6888a9_4_k_cu_219e1472_33336ignoreE,@object
	.size		_ZN39_INTERNAL_1d6888a9_4_k_cu_219e1472_33334cuda3std3__441_GLOBAL__N__1d6888a9_4_k_cu_219e1472_33336ignoreE,(_ZN39_INTERNAL_1d6888a9_4_k_cu_219e1472_33334cute7productE - _ZN39_INTERNAL_1d6888a9_4_k_cu_219e1472_33334cuda3std3__441_GLOBAL__N__1d6888a9_4_k_cu_219e1472_33336ignoreE)
_ZN39_INTERNAL_1d6888a9_4_k_cu_219e1472_33334cuda3std3__441_GLOBAL__N__1d6888a9_4_k_cu_219e1472_33336ignoreE:
	.zero		1
	.type		_ZN39_INTERNAL_1d6888a9_4_k_cu_219e1472_33334cute7productE,@object
	.size		_ZN39_INTERNAL_1d6888a9_4_k_cu_219e1472_33334cute7productE,(_ZN39_INTERNAL_1d6888a9_4_k_cu_219e1472_33334cuda3std3__45__cpo3endE - _ZN39_INTERNAL_1d6888a9_4_k_cu_219e1472_33334cute7productE)
_ZN39_INTERNAL_1d6888a9_4_k_cu_219e1472_33334cute7productE:
	.zero		1
	.type		_ZN39_INTERNAL_1d6888a9_4_k_cu_219e1472_33334cuda3std3__45__cpo3endE,@object
	.size		_ZN39_INTERNAL_1d6888a9_4_k_cu_219e1472_33334cuda3std3__45__cpo3endE,(_ZN39_INTERNAL_1d6888a9_4_k_cu_219e1472_33334cuda3std3__419piecewise_constructE - _ZN39_INTERNAL_1d6888a9_4_k_cu_219e1472_33334cuda3std3__45__cpo3endE)
_ZN39_INTERNAL_1d6888a9_4_k_cu_219e1472_33334cuda3std3__45__cpo3endE:
	.zero		1
	.type		_ZN39_INTERNAL_1d6888a9_4_k_cu_219e1472_33334cuda3std3__419piecewise_constructE,@object
	.size		_ZN39_INTERNAL_1d6888a9_4_k_cu_219e1472_33334cuda3std3__419piecewise_constructE,(_ZN39_INTERNAL_1d6888a9_4_k_cu_219e1472_33334cuda3std3__45__cpo4cendE - _ZN39_INTERNAL_1d6888a9_4_k_cu_219e1472_33334cuda3std3__419piecewise_constructE)
_ZN39_INTERNAL_1d6888a9_4_k_cu_219e1472_33334cuda3std3__419piecewise_constructE:
	.zero		1
	.type		_ZN39_INTERNAL_1d6888a9_4_k_cu_219e1472_33334cuda3std3__45__cpo4cendE,@object
	.size		_ZN39_INTERNAL_1d6888a9_4_k_cu_219e1472_33334cuda3std3__45__cpo4cendE,(_ZN39_INTERNAL_1d6888a9_4_k_cu_219e1472_33334cuda3std6ranges3__45__cpo4swapE - _ZN39_INTERNAL_1d6888a9_4_k_cu_219e1472_33334cuda3std3__45__cpo4cendE)
_ZN39_INTERNAL_1d6888a9_4_k_cu_219e1472_33334cuda3std3__45__cpo4cendE:
	.zero		1
	.type		_ZN39_INTERNAL_1d6888a9_4_k_cu_219e1472_33334cuda3std6ranges3__45__cpo4swapE,@object
	.size		_ZN39_INTERNAL_1d6888a9_4_k_cu_219e1472_33334cuda3std6ranges3__45__cpo4swapE,(.L_9 - _ZN39_INTERNAL_1d6888a9_4_k_cu_219e1472_33334cuda3std6ranges3__45__cpo4swapE)
_ZN39_INTERNAL_1d6888a9_4_k_cu_219e1472_33334cuda3std6ranges3__45__cpo4swapE:
	.zero		1
.L_9:


//--------------------- .nv.constant0._ZN7cutlass13device_kernelINS_4gemm6kernel13GemmUniversalIN4cute5tupleIJiiiiEEENS1_10collective13CollectiveMmaINS1_34MainloopSm90TmaGmmaWarpSpecializedILi3ENS5_IJNS4_1CILi2EEENSA_ILi1EEESC_EEENS1_35KernelTmaWarpSpecializedCooperativeEEENS5_IJNSA_ILi256EEESG_NSA_ILi64EEEEEENS_6half_tENS5_IJlSC_lEEESJ_SK_NS4_8TiledMMAINS4_8MMA_AtomIJNS4_4SM904GMMA26MMA_64x256x16_F32F16F16_SSILNSO_5MajorE0ELSQ_0ELNSO_7ScaleInE1ELSR_1EEEEEENS4_6LayoutISD_NS5_IJSC_NSA_ILi0EEESV_EEEEENS5_IJNS4_10UnderscoreESY_SY_EEEEENS4_13SM90_TMA_LOADENS4_14ComposedLayoutINS4_7SwizzleILi3ELi4ELi3EEENS4_18smem_ptr_flag_bitsILi16EEENSU_INS5_IJNSA_ILi8EEESH_EEENS5_IJSH_SC_EEEEEEEvNS4_8identityENS4_23SM90_TMA_LOAD_MULTICASTES1B_vS1C_EENS_8epilogue10collective18CollectiveEpilogueINS1F_22Sm90TmaWarpSpecializedILi4ELi2ELi16ELb1ELb0EEEJSI_NS5_IJNSA_ILi128EEENSA_ILi32EEEEEESJ_SK_SJ_SK_NS1F_6fusion15FusionCallbacksIS1J_NS1N_23LinCombPerRowBiasEltActINS1F_6thread4ReLuESJ_fSJ_SJ_fLi8ELNS_15FloatRoundStyleE2EEESI_S1M_JEEES11_NS12_INS13_ILi2ELi4ELi3EEES16_NSU_INS5_IJS17_S1L_EEENS5_IJS1L_SC_EEEEEEENS4_17SM75_U32x4_LDSM_NENS4_14SM90_TMA_STOREES1Z_NS4_17SM90_U32x4_STSM_NENS4_9Copy_AtomIJS22_SJ_EEEvEEEvvEEEEvNT_6ParamsE --------------------------
	.section	.nv.constant0._ZN7cutlass13device_kernelINS_4gemm6kernel13GemmUniversalIN4cute5tupleIJiiiiEEENS1_10collective13CollectiveMmaINS1_34MainloopSm90TmaGmmaWarpSpecializedILi3ENS5_IJNS4_1CILi2EEENSA_ILi1EEESC_EEENS1_35KernelTmaWarpSpecializedCooperativeEEENS5_IJNSA_ILi256EEESG_NSA_ILi64EEEEEENS_6half_tENS5_IJlSC_lEEESJ_SK_NS4_8TiledMMAINS4_8MMA_AtomIJNS4_4SM904GMMA26MMA_64x256x16_F32F16F16_SSILNSO_5MajorE0ELSQ_0ELNSO_7ScaleInE1ELSR_1EEEEEENS4_6LayoutISD_NS5_IJSC_NSA_ILi0EEESV_EEEEENS5_IJNS4_10UnderscoreESY_SY_EEEEENS4_13SM90_TMA_LOADENS4_14ComposedLayoutINS4_7SwizzleILi3ELi4ELi3EEENS4_18smem_ptr_flag_bitsILi16EEENSU_INS5_IJNSA_ILi8EEESH_EEENS5_IJSH_SC_EEEEEEEvNS4_8identityENS4_23SM90_TMA_LOAD_MULTICASTES1B_vS1C_EENS_8epilogue10collective18CollectiveEpilogueINS1F_22Sm90TmaWarpSpecializedILi4ELi2ELi16ELb1ELb0EEEJSI_NS5_IJNSA_ILi128EEENSA_ILi32EEEEEESJ_SK_SJ_SK_NS1F_6fusion15FusionCallbacksIS1J_NS1N_23LinCombPerRowBiasEltActINS1F_6thread4ReLuESJ_fSJ_SJ_fLi8ELNS_15FloatRoundStyleE2EEESI_S1M_JEEES11_NS12_INS13_ILi2ELi4ELi3EEES16_NSU_INS5_IJS17_S1L_EEENS5_IJS1L_SC_EEEEEEENS4_17SM75_U32x4_LDSM_NENS4_14SM90_TMA_STOREES1Z_NS4_17SM90_U32x4_STSM_NENS4_9Copy_AtomIJS22_SJ_EEEvEEEvvEEEEvNT_6ParamsE,"a",@progbits
	.sectionflags	@""
	.align	4
.nv.constant0._ZN7cutlass13device_kernelINS_4gemm6kernel13GemmUniversalIN4cute5tupleIJiiiiEEENS1_10collective13CollectiveMmaINS1_34MainloopSm90TmaGmmaWarpSpecializedILi3ENS5_IJNS4_1CILi2EEENSA_ILi1EEESC_EEENS1_35KernelTmaWarpSpecializedCooperativeEEENS5_IJNSA_ILi256EEESG_NSA_ILi64EEEEEENS_6half_tENS5_IJlSC_lEEESJ_SK_NS4_8TiledMMAINS4_8MMA_AtomIJNS4_4SM904GMMA26MMA_64x256x16_F32F16F16_SSILNSO_5MajorE0ELSQ_0ELNSO_7ScaleInE1ELSR_1EEEEEENS4_6LayoutISD_NS5_IJSC_NSA_ILi0EEESV_EEEEENS5_IJNS4_10UnderscoreESY_SY_EEEEENS4_13SM90_TMA_LOADENS4_14ComposedLayoutINS4_7SwizzleILi3ELi4ELi3EEENS4_18smem_ptr_flag_bitsILi16EEENSU_INS5_IJNSA_ILi8EEESH_EEENS5_IJSH_SC_EEEEEEEvNS4_8identityENS4_23SM90_TMA_LOAD_MULTICASTES1B_vS1C_EENS_8epilogue10collective18CollectiveEpilogueINS1F_22Sm90TmaWarpSpecializedILi4ELi2ELi16ELb1ELb0EEEJSI_NS5_IJNSA_ILi128EEENSA_ILi32EEEEEESJ_SK_SJ_SK_NS1F_6fusion15FusionCallbacksIS1J_NS1N_23LinCombPerRowBiasEltActINS1F_6thread4ReLuESJ_fSJ_SJ_fLi8ELNS_15FloatRoundStyleE2EEESI_S1M_JEEES11_NS12_INS13_ILi2ELi4ELi3EEES16_NSU_INS5_IJS17_S1L_EEENS5_IJS1L_SC_EEEEEEENS4_17SM75_U32x4_LDSM_NENS4_14SM90_TMA_STOREES1Z_NS4_17SM90_U32x4_STSM_NENS4_9Copy_AtomIJS22_SJ_EEEvEEEvvEEEEvNT_6ParamsE:
	.zero		2432


//--------------------- SYMBOLS --------------------------

	.type		.nv.reservedSmem.offset0,@object
	.size		.nv.reservedSmem.offset0,0x4
	.type		__assertfail,@function
